// auto-generated by cutlass_sweep.gemm — config: {"arch": "sm_100", "cluster_m": 8, "cluster_n": 1, "dtype": "bf16", "dtype_b": "bf16", "layout": "nt", "stages": 0, "tile_k": 32, "tile_m": 256, "tile_n": 256}
#include "cutlass/cutlass.h"
#include "cutlass/gemm/collective/collective_builder.hpp"
#include "cutlass/gemm/device/gemm_universal_adapter.h"
#include "cutlass/gemm/kernel/gemm_universal.hpp"
#include "cutlass/epilogue/collective/collective_builder.hpp"

using ElemA = cutlass::bfloat16_t;
using ElemB = cutlass::bfloat16_t;
using ElemCD = cutlass::bfloat16_t;
using Acc  = float;
using TileShape    = cute::Shape<cute::_256, cute::_256, cute::_32>;
using ClusterShape = cute::Shape<cute::_8, cute::_1, cute::_1>;

using CollectiveEpilogue = typename cutlass::epilogue::collective::CollectiveBuilder<
    cutlass::arch::Sm100, cutlass::arch::OpClassTensorOp,
    TileShape, ClusterShape,
    cutlass::epilogue::collective::EpilogueTileAuto,
    Acc, Acc,
    ElemCD, cutlass::layout::RowMajor, 128 / cutlass::sizeof_bits<ElemCD>::value,
    ElemCD, cutlass::layout::RowMajor, 128 / cutlass::sizeof_bits<ElemCD>::value,
    cutlass::epilogue::collective::EpilogueScheduleAuto
  >::CollectiveOp;

using CollectiveMainloop = typename cutlass::gemm::collective::CollectiveBuilder<
    cutlass::arch::Sm100, cutlass::arch::OpClassTensorOp,
    ElemA, cutlass::layout::RowMajor, 128 / cutlass::sizeof_bits<ElemA>::value,
    ElemB, cutlass::layout::ColumnMajor, 128 / cutlass::sizeof_bits<ElemB>::value,
    Acc,
    TileShape, ClusterShape,
    cutlass::gemm::collective::StageCountAutoCarveout<static_cast<int>(sizeof(typename CollectiveEpilogue::SharedStorage))>,
    cutlass::gemm::collective::KernelScheduleAuto
  >::CollectiveOp;

using GemmKernel = cutlass::gemm::kernel::GemmUniversal<
    cute::Shape<int,int,int,int>,
    CollectiveMainloop,
    CollectiveEpilogue
>;
using Gemm = cutlass::gemm::device::GemmUniversalAdapter<GemmKernel>;

// Force the device kernel symbol into the cubin without needing a host main.
auto* _anchor = &cutlass::device_kernel<GemmKernel>;


// ===== COMPILED SASS (sm_100a) =====

	.target	sm_100a

	.elftype	@"ET_EXEC"


//--------------------- .note.nv.tkinfo           --------------------------
	.section	.note.nv.tkinfo,"",@"SHT_NOTE"
	.sectionflags	@"SHF_NOTE_NV_TKINFO"
	.tkinfo
        /*0018*/ 	.word	0x00000002
        /*0030*/ 	.string	""
        /*0030*/ 	.string	"ptxas"
        /*0030*/ 	.string	"Cuda compilation tools, release 13.0, V13.0.88"
        /*0030*/ 	.string	"Build cuda_13.0.r13.0/compiler.36424714_0"
        /*0030*/ 	.string	"-arch sm_100a -m 64 "



//--------------------- .note.nv.cuinfo           --------------------------
	.section	.note.nv.cuinfo,"",@"SHT_NOTE"
	.sectionflags	@"SHF_NOTE_NV_CUINFO"
        /*0018*/ 	.short	0x0002
        /*001a*/ 	.short	0x0064
        /*001c*/ 	.short	0x0082
	.zero		2


//--------------------- .nv.info                  --------------------------
	.section	.nv.info,"",@"SHT_CUDA_INFO"
	.align	4


	//----- nvinfo : EIATTR_REGCOUNT
	.align		4
        /*0000*/ 	.byte	0x04, 0x2f
        /*0002*/ 	.short	(.L_19 - .L_18)
	.align		4
.L_18:
        /*0004*/ 	.word	index@(_ZN7cutlass13device_kernelINS_4gemm6kernel13GemmUniversalIN4cute5tupleIJiiiiEEENS1_10collective13CollectiveMmaINS1_35MainloopSm100TmaUmmaWarpSpecializedILi10ELi2ELi2ENS5_IJNS4_1CILi8EEENSA_ILi1EEESC_EEEEENS5_IJNSA_ILi256EEESF_NSA_ILi32EEEEEENS_10bfloat16_tENS5_IJlSC_lEEESI_SJ_NS4_8TiledMMAINS4_8MMA_AtomIJNS4_26SM100_MMA_F16BF16_2x1SM_SSISI_SI_fLi256ELi256ELNS4_4UMMA5MajorE0ELSO_0ELNSN_7ScaleInE0ELSP_0EEEEEENS4_6LayoutINS5_IJSC_SC_SC_EEENS5_IJNSA_ILi0EEESU_SU_EEEEENS5_IJNS4_10UnderscoreESX_SX_EEEEENS4_18SM100_TMA_2SM_LOADENS4_14ComposedLayoutINS4_7SwizzleILi2ELi4ELi3EEENS4_18smem_ptr_flag_bitsILi16EEENSS_INS5_IJSB_SG_EEENS5_IJSG_SC_EEEEEEEvNS4_8identityENS4_28SM100_TMA_2SM_LOAD_MULTICASTES19_vS1A_EENS_8epilogue10collective18CollectiveEpilogueINS1D_23Sm100TmaWarpSpecializedILi4ELi2ELi64ELb1ELb0EEEJNS5_IJNSA_ILi128EEESF_SG_EEENS5_IJNSS_IS1I_SC_EENSS_INSA_ILi64EEESC_EEEEESI_SJ_SI_SJ_NS1D_6fusion15FusionCallbacksIS1H_NS1O_17LinearCombinationISI_fSI_fLNS_15FloatRoundStyleE2EEES1J_S1N_JEEENS4_5SM1004TMEM4LOAD26SM100_TMEM_LOAD_32dp32b64xENS4_13SM90_TMA_LOADENS11_INS12_ILi3ELi4ELi3EEES15_NSS_INS5_IJSB_S1L_EEENS5_IJS1L_SC_EEEEEEENS4_39AutoVectorizingCopyWithAssumedAlignmentILi128EEENS4_14SM90_TMA_STOREES23_S25_S25_EEEvvEEEEvNT_6ParamsE)
        /*0008*/ 	.word	0x000000ad


	//----- nvinfo : EIATTR_FRAME_SIZE
	.align		4
.L_19:
        /*000c*/ 	.byte	0x04, 0x11
        /*000e*/ 	.short	(.L_21 - .L_20)
	.align		4
.L_20:
        /*0010*/ 	.word	index@($__internal_2_$__cuda_sm10x_tcgen05_guardrail_trap_unallocated_columns_being_dealloced)
        /*0014*/ 	.word	0x00000000


	//----- nvinfo : EIATTR_FRAME_SIZE
	.align		4
.L_21:
        /*0018*/ 	.byte	0x04, 0x11
        /*001a*/ 	.short	(.L_23 - .L_22)
	.align		4
.L_22:
        /*001c*/ 	.word	index@($__internal_1_$__cuda_sm10x_tcgen05_guardrail_trap_phase_invalid_during_alloc)
        /*0020*/ 	.word	0x00000000


	//----- nvinfo : EIATTR_FRAME_SIZE
	.align		4
.L_23:
        /*0024*/ 	.byte	0x04, 0x11
        /*0026*/ 	.short	(.L_25 - .L_24)
	.align		4
.L_24:
        /*0028*/ 	.word	index@($__internal_0_$__cuda_sm10x_tcgen05_guardrail_trap_col_being_dealloced_not_returned_by_alloc)
        /*002c*/ 	.word	0x00000000


	//----- nvinfo : EIATTR_FRAME_SIZE
	.align		4
.L_25:
        /*0030*/ 	.byte	0x04, 0x11
        /*0032*/ 	.short	(.L_27 - .L_26)
	.align		4
.L_26:
        /*0034*/ 	.word	index@(_ZN7cutlass13device_kernelINS_4gemm6kernel13GemmUniversalIN4cute5tupleIJiiiiEEENS1_10collective13CollectiveMmaINS1_35MainloopSm100TmaUmmaWarpSpecializedILi10ELi2ELi2ENS5_IJNS4_1CILi8EEENSA_ILi1EEESC_EEEEENS5_IJNSA_ILi256EEESF_NSA_ILi32EEEEEENS_10bfloat16_tENS5_IJlSC_lEEESI_SJ_NS4_8TiledMMAINS4_8MMA_AtomIJNS4_26SM100_MMA_F16BF16_2x1SM_SSISI_SI_fLi256ELi256ELNS4_4UMMA5MajorE0ELSO_0ELNSN_7ScaleInE0ELSP_0EEEEEENS4_6LayoutINS5_IJSC_SC_SC_EEENS5_IJNSA_ILi0EEESU_SU_EEEEENS5_IJNS4_10UnderscoreESX_SX_EEEEENS4_18SM100_TMA_2SM_LOADENS4_14ComposedLayoutINS4_7SwizzleILi2ELi4ELi3EEENS4_18smem_ptr_flag_bitsILi16EEENSS_INS5_IJSB_SG_EEENS5_IJSG_SC_EEEEEEEvNS4_8identityENS4_28SM100_TMA_2SM_LOAD_MULTICASTES19_vS1A_EENS_8epilogue10collective18CollectiveEpilogueINS1D_23Sm100TmaWarpSpecializedILi4ELi2ELi64ELb1ELb0EEEJNS5_IJNSA_ILi128EEESF_SG_EEENS5_IJNSS_IS1I_SC_EENSS_INSA_ILi64EEESC_EEEEESI_SJ_SI_SJ_NS1D_6fusion15FusionCallbacksIS1H_NS1O_17LinearCombinationISI_fSI_fLNS_15FloatRoundStyleE2EEES1J_S1N_JEEENS4_5SM1004TMEM4LOAD26SM100_TMEM_LOAD_32dp32b64xENS4_13SM90_TMA_LOADENS11_INS12_ILi3ELi4ELi3EEES15_NSS_INS5_IJSB_S1L_EEENS5_IJS1L_SC_EEEEEEENS4_39AutoVectorizingCopyWithAssumedAlignmentILi128EEENS4_14SM90_TMA_STOREES23_S25_S25_EEEvvEEEEvNT_6ParamsE)
        /*0038*/ 	.word	0x00000000


	//----- nvinfo : EIATTR_MIN_STACK_SIZE
	.align		4
.L_27:
        /*003c*/ 	.byte	0x04, 0x12
        /*003e*/ 	.short	(.L_29 - .L_28)
	.align		4
.L_28:
        /*0040*/ 	.word	index@(_ZN7cutlass13device_kernelINS_4gemm6kernel13GemmUniversalIN4cute5tupleIJiiiiEEENS1_10collective13CollectiveMmaINS1_35MainloopSm100TmaUmmaWarpSpecializedILi10ELi2ELi2ENS5_IJNS4_1CILi8EEENSA_ILi1EEESC_EEEEENS5_IJNSA_ILi256EEESF_NSA_ILi32EEEEEENS_10bfloat16_tENS5_IJlSC_lEEESI_SJ_NS4_8TiledMMAINS4_8MMA_AtomIJNS4_26SM100_MMA_F16BF16_2x1SM_SSISI_SI_fLi256ELi256ELNS4_4UMMA5MajorE0ELSO_0ELNSN_7ScaleInE0ELSP_0EEEEEENS4_6LayoutINS5_IJSC_SC_SC_EEENS5_IJNSA_ILi0EEESU_SU_EEEEENS5_IJNS4_10UnderscoreESX_SX_EEEEENS4_18SM100_TMA_2SM_LOADENS4_14ComposedLayoutINS4_7SwizzleILi2ELi4ELi3EEENS4_18smem_ptr_flag_bitsILi16EEENSS_INS5_IJSB_SG_EEENS5_IJSG_SC_EEEEEEEvNS4_8identityENS4_28SM100_TMA_2SM_LOAD_MULTICASTES19_vS1A_EENS_8epilogue10collective18CollectiveEpilogueINS1D_23Sm100TmaWarpSpecializedILi4ELi2ELi64ELb1ELb0EEEJNS5_IJNSA_ILi128EEESF_SG_EEENS5_IJNSS_IS1I_SC_EENSS_INSA_ILi64EEESC_EEEEESI_SJ_SI_SJ_NS1D_6fusion15FusionCallbacksIS1H_NS1O_17LinearCombinationISI_fSI_fLNS_15FloatRoundStyleE2EEES1J_S1N_JEEENS4_5SM1004TMEM4LOAD26SM100_TMEM_LOAD_32dp32b64xENS4_13SM90_TMA_LOADENS11_INS12_ILi3ELi4ELi3EEES15_NSS_INS5_IJSB_S1L_EEENS5_IJS1L_SC_EEEEEEENS4_39AutoVectorizingCopyWithAssumedAlignmentILi128EEENS4_14SM90_TMA_STOREES23_S25_S25_EEEvvEEEEvNT_6ParamsE)
        /*0044*/ 	.word	0x00000000
.L_29:


//--------------------- .nv.compat                --------------------------
	.section	.nv.compat,"",@"SHT_CUDA_COMPAT_INFO"
	.align	4
        /*0000*/ 	.byte	0x02, 0x09, 0x01, 0x00, 0x02, 0x02, 0x02, 0x00, 0x02, 0x05, 0x05, 0x00, 0x03, 0x07, 0x01, 0x01
        /*0010*/ 	.byte	0x02, 0x03, 0x01, 0x00, 0x02, 0x06, 0x01, 0x00, 0x04, 0x0b, 0x08, 0x00, 0x09, 0x00, 0x00, 0x00
        /*0020*/ 	.byte	0x00, 0x00, 0x00, 0x00


//--------------------- .nv.info._ZN7cutlass13device_kernelINS_4gemm6kernel13GemmUniversalIN4cute5tupleIJiiiiEEENS1_10collective13CollectiveMmaINS1_35MainloopSm100TmaUmmaWarpSpecializedILi10ELi2ELi2ENS5_IJNS4_1CILi8EEENSA_ILi1EEESC_EEEEENS5_IJNSA_ILi256EEESF_NSA_ILi32EEEEEENS_10bfloat16_tENS5_IJlSC_lEEESI_SJ_NS4_8TiledMMAINS4_8MMA_AtomIJNS4_26SM100_MMA_F16BF16_2x1SM_SSISI_SI_fLi256ELi256ELNS4_4UMMA5MajorE0ELSO_0ELNSN_7ScaleInE0ELSP_0EEEEEENS4_6LayoutINS5_IJSC_SC_SC_EEENS5_IJNSA_ILi0EEESU_SU_EEEEENS5_IJNS4_10UnderscoreESX_SX_EEEEENS4_18SM100_TMA_2SM_LOADENS4_14ComposedLayoutINS4_7SwizzleILi2ELi4ELi3EEENS4_18smem_ptr_flag_bitsILi16EEENSS_INS5_IJSB_SG_EEENS5_IJSG_SC_EEEEEEEvNS4_8identityENS4_28SM100_TMA_2SM_LOAD_MULTICASTES19_vS1A_EENS_8epilogue10collective18CollectiveEpilogueINS1D_23Sm100TmaWarpSpecializedILi4ELi2ELi64ELb1ELb0EEEJNS5_IJNSA_ILi128EEESF_SG_EEENS5_IJNSS_IS1I_SC_EENSS_INSA_ILi64EEESC_EEEEESI_SJ_SI_SJ_NS1D_6fusion15FusionCallbacksIS1H_NS1O_17LinearCombinationISI_fSI_fLNS_15FloatRoundStyleE2EEES1J_S1N_JEEENS4_5SM1004TMEM4LOAD26SM100_TMEM_LOAD_32dp32b64xENS4_13SM90_TMA_LOADENS11_INS12_ILi3ELi4ELi3EEES15_NSS_INS5_IJSB_S1L_EEENS5_IJS1L_SC_EEEEEEENS4_39AutoVectorizingCopyWithAssumedAlignmentILi128EEENS4_14SM90_TMA_STOREES23_S25_S25_EEEvvEEEEvNT_6ParamsE --------------------------
	.section	.nv.info._ZN7cutlass13device_kernelINS_4gemm6kernel13GemmUniversalIN4cute5tupleIJiiiiEEENS1_10collective13CollectiveMmaINS1_35MainloopSm100TmaUmmaWarpSpecializedILi10ELi2ELi2ENS5_IJNS4_1CILi8EEENSA_ILi1EEESC_EEEEENS5_IJNSA_ILi256EEESF_NSA_ILi32EEEEEENS_10bfloat16_tENS5_IJlSC_lEEESI_SJ_NS4_8TiledMMAINS4_8MMA_AtomIJNS4_26SM100_MMA_F16BF16_2x1SM_SSISI_SI_fLi256ELi256ELNS4_4UMMA5MajorE0ELSO_0ELNSN_7ScaleInE0ELSP_0EEEEEENS4_6LayoutINS5_IJSC_SC_SC_EEENS5_IJNSA_ILi0EEESU_SU_EEEEENS5_IJNS4_10UnderscoreESX_SX_EEEEENS4_18SM100_TMA_2SM_LOADENS4_14ComposedLayoutINS4_7SwizzleILi2ELi4ELi3EEENS4_18smem_ptr_flag_bitsILi16EEENSS_INS5_IJSB_SG_EEENS5_IJSG_SC_EEEEEEEvNS4_8identityENS4_28SM100_TMA_2SM_LOAD_MULTICASTES19_vS1A_EENS_8epilogue10collective18CollectiveEpilogueINS1D_23Sm100TmaWarpSpecializedILi4ELi2ELi64ELb1ELb0EEEJNS5_IJNSA_ILi128EEESF_SG_EEENS5_IJNSS_IS1I_SC_EENSS_INSA_ILi64EEESC_EEEEESI_SJ_SI_SJ_NS1D_6fusion15FusionCallbacksIS1H_NS1O_17LinearCombinationISI_fSI_fLNS_15FloatRoundStyleE2EEES1J_S1N_JEEENS4_5SM1004TMEM4LOAD26SM100_TMEM_LOAD_32dp32b64xENS4_13SM90_TMA_LOADENS11_INS12_ILi3ELi4ELi3EEES15_NSS_INS5_IJSB_S1L_EEENS5_IJS1L_SC_EEEEEEENS4_39AutoVectorizingCopyWithAssumedAlignmentILi128EEENS4_14SM90_TMA_STOREES23_S25_S25_EEEvvEEEEvNT_6ParamsE,"",@"SHT_CUDA_INFO"
	.sectionflags	@""
	.align	4


	//----- nvinfo : EIATTR_CUDA_API_VERSION
	.align		4
        /*0000*/ 	.byte	0x04, 0x37
        /*0002*/ 	.short	(.L_31 - .L_30)
.L_30:
        /*0004*/ 	.word	0x00000082


	//----- nvinfo : EIATTR_KPARAM_INFO
	.align		4
.L_31:
        /*0008*/ 	.byte	0x04, 0x17
        /*000a*/ 	.short	(.L_33 - .L_32)
.L_32:
        /*000c*/ 	.word	0x00000000
        /*0010*/ 	.short	0x0000
        /*0012*/ 	.short	0x0000
        /*0014*/ 	.byte	0x00, 0xf0, 0x01, 0x20


	//----- nvinfo : EIATTR_AT_ENTRY_FRAGMENTS
	.align		4
.L_33:
        /*0018*/ 	.byte	0x04, 0x4f
        /*001a*/ 	.short	(.L_35 - .L_34)


	//   ....[0]....
.L_34:
        /*001c*/ 	.word	0x00000007


	//----- nvinfo : EIATTR_RESERVED_SMEM_USED
	.align		4
.L_35:
        /*0020*/ 	.byte	0x01, 0x41
	.zero		2


	//----- nvinfo : EIATTR_SPARSE_MMA_MASK
	.align		4
        /*0024*/ 	.byte	0x03, 0x50
        /*0026*/ 	.short	0x0000


	//----- nvinfo : EIATTR_TCGEN05_2CTA_USED
	.align		4
        /*0028*/ 	.byte	0x01, 0x52
	.zero		2


	//----- nvinfo : EIATTR_MAXREG_COUNT
	.align		4
        /*002c*/ 	.byte	0x03, 0x1b
        /*002e*/ 	.short	0x00ff


	//----- nvinfo : EIATTR_NUM_BARRIERS
	.align		4
        /*0030*/ 	.byte	0x02, 0x4c
        /*0032*/ 	.byte	0x07
	.zero		1


	//----- nvinfo : EIATTR_EXTERNS
	.align		4
        /*0034*/ 	.byte	0x04, 0x0f
        /*0036*/ 	.short	(.L_37 - .L_36)


	//   ....[0]....
	.align		4
.L_36:
        /*0038*/ 	.word	index@(__assertfail)


	//----- nvinfo : EIATTR_MERCURY_ISA_VERSION
	.align		4
.L_37:
        /*003c*/ 	.byte	0x03, 0x5f
        /*003e*/ 	.short	0x0101


	//----- nvinfo : EIATTR_INT_WARP_WIDE_INSTR_OFFSETS
	.align		4
        /*0040*/ 	.byte	0x04, 0x31
        /*0042*/ 	.short	(.L_39 - .L_38)


	//   ....[0]....
.L_38:
        /*0044*/ 	.word	0x00000e20


	//   ....[1]....
        /*0048*/ 	.word	0x00000ec0


	//   ....[2]....
        /*004c*/ 	.word	0x00004540


	//   ....[3]....
        /*0050*/ 	.word	0x00004560


	//   ....[4]....
        /*0054*/ 	.word	0x00004590


	//   ....[5]....
        /*0058*/ 	.word	0x00005150


	//   ....[6]....
        /*005c*/ 	.word	0x000051b0


	//   ....[7]....
        /*0060*/ 	.word	0x000052a0


	//   ....[8]....
        /*0064*/ 	.word	0x00005320


	//   ....[9]....
        /*0068*/ 	.word	0x00005420


	//   ....[10]....
        /*006c*/ 	.word	0x000054b0


	//   ....[11]....
        /*0070*/ 	.word	0x000055b0


	//   ....[12]....
        /*0074*/ 	.word	0x00005660


	//----- nvinfo : EIATTR_COOP_GROUP_MASK_REGIDS
	.align		4
.L_39:
        /*0078*/ 	.byte	0x04, 0x29
        /*007a*/ 	.short	(.L_41 - .L_40)


	//   ....[0]....
.L_40:
        /*007c*/ 	.word	0xffffffff


	//   ....[1]....
        /*0080*/ 	.word	0xffffffff


	//   ....[2]....
        /*0084*/ 	.word	0xffffffff


	//   ....[3]....
        /*0088*/ 	.word	0xffffffff


	//   ....[4]....
        /*008c*/ 	.word	0xffffffff


	//   ....[5]....
        /*0090*/ 	.word	0xffffffff


	//   ....[6]....
        /*0094*/ 	.word	0xffffffff


	//   ....[7]....
        /*0098*/ 	.word	0xffffffff


	//   ....[8]....
        /*009c*/ 	.word	0xffffffff


	//   ....[9]....
        /*00a0*/ 	.word	0xffffffff


	//   ....[10]....
        /*00a4*/ 	.word	0xffffffff


	//   ....[11]....
        /*00a8*/ 	.word	0xffffffff


	//   ....[12]....
        /*00ac*/ 	.word	0xffffffff


	//   ....[13]....
        /*00b0*/ 	.word	0xffffffff


	//----- nvinfo : EIATTR_COOP_GROUP_INSTR_OFFSETS
	.align		4
.L_41:
        /*00b4*/ 	.byte	0x04, 0x28
        /*00b6*/ 	.short	(.L_43 - .L_42)


	//   ....[0]....
.L_42:
        /*00b8*/ 	.word	0x000000b0


	//   ....[1]....
        /*00bc*/ 	.word	0x00000520


	//   ....[2]....
        /*00c0*/ 	.word	0x000007d0


	//   ....[3]....
        /*00c4*/ 	.word	0x00000960


	//   ....[4]....
        /*00c8*/ 	.word	0x00000a50


	//   ....[5]....
        /*00cc*/ 	.word	0x00000bb0


	//   ....[6]....
        /*00d0*/ 	.word	0x00000d00


	//   ....[7]....
        /*00d4*/ 	.word	0x00000f40


	//   ....[8]....
        /*00d8*/ 	.word	0x00002310


	//   ....[9]....
        /*00dc*/ 	.word	0x00003520


	//   ....[10]....
        /*00e0*/ 	.word	0x000039f0


	//   ....[11]....
        /*00e4*/ 	.word	0x00003a20


	//   ....[12]....
        /*00e8*/ 	.word	0x00004440


	//   ....[13]....
        /*00ec*/ 	.word	0x00004650


	//----- nvinfo : EIATTR_VRC_CTA_INIT_COUNT
	.align		4
.L_43:
        /*00f0*/ 	.byte	0x02, 0x4a
        /*00f2*/ 	.byte	0x80
	.zero		1


	//----- nvinfo : EIATTR_SYSCALL_OFFSETS
	.align		4
        /*00f4*/ 	.byte	0x04, 0x46
        /*00f6*/ 	.short	(.L_45 - .L_44)


	//   ....[0]....
.L_44:
        /*00f8*/ 	.word	0x000062e0


	//   ....[1]....
        /*00fc*/ 	.word	0x000063d0


	//   ....[2]....
        /*0100*/ 	.word	0x00006db0


	//   ....[3]....
        /*0104*/ 	.word	0x00008200


	//   ....[4]....
        /*0108*/ 	.word	0x00009630


	//   ....[5]....
        /*010c*/ 	.word	0x0000aa50


	//----- nvinfo : EIATTR_MBARRIER_INSTR_OFFSETS
	.align		4
.L_45:
        /*0110*/ 	.byte	0x04, 0x39
        /*0112*/ 	.short	(.L_47 - .L_46)


	//   ....[0]....
.L_46:
        /*0114*/ 	.word	0x00000670
        /*0118*/ 	.word	0x000000ff
        /*011c*/ 	.word	0x00000000
        /*0120*/ 	.short	0x0100
        /*0122*/ 	.byte	0x04
	.zero		1


	//   ....[1]....
        /*0124*/ 	.word	0x00000680
        /*0128*/ 	.word	0x000000ff
        /*012c*/ 	.word	0x00000050
        /*0130*/ 	.short	0x0100
        /*0132*/ 	.byte	0x04
	.zero		1


	//   ....[2]....
        /*0134*/ 	.word	0x00000690
        /*0138*/ 	.word	0x000000ff
        /*013c*/ 	.word	0x00000008
        /*0140*/ 	.short	0x0100
        /*0142*/ 	.byte	0x04
	.zero		1


	//   ....[3]....
        /*0144*/ 	.word	0x000006a0
        /*0148*/ 	.word	0x000000ff
        /*014c*/ 	.word	0x00000058
        /*0150*/ 	.short	0x0100
        /*0152*/ 	.byte	0x04
	.zero		1


	//   ....[4]....
        /*0154*/ 	.word	0x000006b0
        /*0158*/ 	.word	0x000000ff
        /*015c*/ 	.word	0x00000010
        /*0160*/ 	.short	0x0100
        /*0162*/ 	.byte	0x04
	.zero		1


	//   ....[5]....
        /*0164*/ 	.word	0x000006c0
        /*0168*/ 	.word	0x000000ff
        /*016c*/ 	.word	0x00000060
        /*0170*/ 	.short	0x0100
        /*0172*/ 	.byte	0x04
	.zero		1


	//   ....[6]....
        /*0174*/ 	.word	0x000006d0
        /*0178*/ 	.word	0x000000ff
        /*017c*/ 	.word	0x00000018
        /*0180*/ 	.short	0x0100
        /*0182*/ 	.byte	0x04
	.zero		1


	//   ....[7]....
        /*0184*/ 	.word	0x000006e0
        /*0188*/ 	.word	0x000000ff
        /*018c*/ 	.word	0x00000068
        /*0190*/ 	.short	0x0100
        /*0192*/ 	.byte	0x04
	.zero		1


	//   ....[8]....
        /*0194*/ 	.word	0x000006f0
        /*0198*/ 	.word	0x000000ff
        /*019c*/ 	.word	0x00000020
        /*01a0*/ 	.short	0x0100
        /*01a2*/ 	.byte	0x04
	.zero		1


	//   ....[9]....
        /*01a4*/ 	.word	0x00000700
        /*01a8*/ 	.word	0x000000ff
        /*01ac*/ 	.word	0x00000070
        /*01b0*/ 	.short	0x0100
        /*01b2*/ 	.byte	0x04
	.zero		1


	//   ....[10]....
        /*01b4*/ 	.word	0x00000710
        /*01b8*/ 	.word	0x000000ff
        /*01bc*/ 	.word	0x00000028
        /*01c0*/ 	.short	0x0100
        /*01c2*/ 	.byte	0x04
	.zero		1


	//   ....[11]....
        /*01c4*/ 	.word	0x00000720
        /*01c8*/ 	.word	0x000000ff
        /*01cc*/ 	.word	0x00000078
        /*01d0*/ 	.short	0x0100
        /*01d2*/ 	.byte	0x04
	.zero		1


	//   ....[12]....
        /*01d4*/ 	.word	0x00000730
        /*01d8*/ 	.word	0x000000ff
        /*01dc*/ 	.word	0x00000030
        /*01e0*/ 	.short	0x0100
        /*01e2*/ 	.byte	0x04
	.zero		1


	//   ....[13]....
        /*01e4*/ 	.word	0x00000740
        /*01e8*/ 	.word	0x000000ff
        /*01ec*/ 	.word	0x00000080
        /*01f0*/ 	.short	0x0100
        /*01f2*/ 	.byte	0x04
	.zero		1


	//   ....[14]....
        /*01f4*/ 	.word	0x00000750
        /*01f8*/ 	.word	0x000000ff
        /*01fc*/ 	.word	0x00000038
        /*0200*/ 	.short	0x0100
        /*0202*/ 	.byte	0x04
	.zero		1


	//   ....[15]....
        /*0204*/ 	.word	0x00000760
        /*0208*/ 	.word	0x000000ff
        /*020c*/ 	.word	0x00000088
        /*0210*/ 	.short	0x0100
        /*0212*/ 	.byte	0x04
	.zero		1


	//   ....[16]....
        /*0214*/ 	.word	0x00000770
        /*0218*/ 	.word	0x000000ff
        /*021c*/ 	.word	0x00000040
        /*0220*/ 	.short	0x0100
        /*0222*/ 	.byte	0x04
	.zero		1


	//   ....[17]....
        /*0224*/ 	.word	0x00000780
        /*0228*/ 	.word	0x000000ff
        /*022c*/ 	.word	0x00000090
        /*0230*/ 	.short	0x0100
        /*0232*/ 	.byte	0x04
	.zero		1


	//   ....[18]....
        /*0234*/ 	.word	0x00000790
        /*0238*/ 	.word	0x000000ff
        /*023c*/ 	.word	0x00000048
        /*0240*/ 	.short	0x0100
        /*0242*/ 	.byte	0x04
	.zero		1


	//   ....[19]....
        /*0244*/ 	.word	0x000007a0
        /*0248*/ 	.word	0x000000ff
        /*024c*/ 	.word	0x00000098
        /*0250*/ 	.short	0x0100
        /*0252*/ 	.byte	0x04
	.zero		1


	//   ....[20]....
        /*0254*/ 	.word	0x000008d0
        /*0258*/ 	.word	0x000000ff
        /*025c*/ 	.word	0x000000a0
        /*0260*/ 	.short	0x0100
        /*0262*/ 	.byte	0x04
	.zero		1


	//   ....[21]....
        /*0264*/ 	.word	0x000008e0
        /*0268*/ 	.word	0x000000ff
        /*026c*/ 	.word	0x000000c0
        /*0270*/ 	.short	0x0100
        /*0272*/ 	.byte	0x04
	.zero		1


	//   ....[22]....
        /*0274*/ 	.word	0x000008f0
        /*0278*/ 	.word	0x000000ff
        /*027c*/ 	.word	0x000000a8
        /*0280*/ 	.short	0x0100
        /*0282*/ 	.byte	0x04
	.zero		1


	//   ....[23]....
        /*0284*/ 	.word	0x00000900
        /*0288*/ 	.word	0x000000ff
        /*028c*/ 	.word	0x000000c8
        /*0290*/ 	.short	0x0100
        /*0292*/ 	.byte	0x04
	.zero		1


	//   ....[24]....
        /*0294*/ 	.word	0x00000910
        /*0298*/ 	.word	0x000000ff
        /*029c*/ 	.word	0x000000b0
        /*02a0*/ 	.short	0x0100
        /*02a2*/ 	.byte	0x04
	.zero		1


	//   ....[25]....
        /*02a4*/ 	.word	0x00000920
        /*02a8*/ 	.word	0x000000ff
        /*02ac*/ 	.word	0x000000d0
        /*02b0*/ 	.short	0x0100
        /*02b2*/ 	.byte	0x04
	.zero		1


	//   ....[26]....
        /*02b4*/ 	.word	0x00000930
        /*02b8*/ 	.word	0x000000ff
        /*02bc*/ 	.word	0x000000b8
        /*02c0*/ 	.short	0x0100
        /*02c2*/ 	.byte	0x04
	.zero		1


	//   ....[27]....
        /*02c4*/ 	.word	0x00000940
        /*02c8*/ 	.word	0x000000ff
        /*02cc*/ 	.word	0x000000d8
        /*02d0*/ 	.short	0x0100
        /*02d2*/ 	.byte	0x04
	.zero		1


	//   ....[28]....
        /*02d4*/ 	.word	0x00000a20
        /*02d8*/ 	.word	0x000000ff
        /*02dc*/ 	.word	0x000000e0
        /*02e0*/ 	.short	0x0100
        /*02e2*/ 	.byte	0x06
	.zero		1


	//   ....[29]....
        /*02e4*/ 	.word	0x00000a30
        /*02e8*/ 	.word	0x000000ff
        /*02ec*/ 	.word	0x000000e8
        /*02f0*/ 	.short	0x0100
        /*02f2*/ 	.byte	0x06
	.zero		1


	//   ....[30]....
        /*02f4*/ 	.word	0x00000b60
        /*02f8*/ 	.word	0x000000ff
        /*02fc*/ 	.word	0x000000f0
        /*0300*/ 	.short	0x0100
        /*0302*/ 	.byte	0x06
	.zero		1


	//   ....[31]....
        /*0304*/ 	.word	0x00000b70
        /*0308*/ 	.word	0x000000ff
        /*030c*/ 	.word	0x00000100
        /*0310*/ 	.short	0x0100
        /*0312*/ 	.byte	0x06
	.zero		1


	//   ....[32]....
        /*0314*/ 	.word	0x00000b80
        /*0318*/ 	.word	0x000000ff
        /*031c*/ 	.word	0x000000f8
        /*0320*/ 	.short	0x0100
        /*0322*/ 	.byte	0x06
	.zero		1


	//   ....[33]....
        /*0324*/ 	.word	0x00000b90
        /*0328*/ 	.word	0x000000ff
        /*032c*/ 	.word	0x00000108
        /*0330*/ 	.short	0x0100
        /*0332*/ 	.byte	0x06
	.zero		1


	//   ....[34]....
        /*0334*/ 	.word	0x00000cb0
        /*0338*/ 	.word	0x000000ff
        /*033c*/ 	.word	0x00000110
        /*0340*/ 	.short	0x0100
        /*0342*/ 	.byte	0x04
	.zero		1


	//   ....[35]....
        /*0344*/ 	.word	0x00000cc0
        /*0348*/ 	.word	0x000000ff
        /*034c*/ 	.word	0x00000120
        /*0350*/ 	.short	0x0100
        /*0352*/ 	.byte	0x04
	.zero		1


	//   ....[36]....
        /*0354*/ 	.word	0x00000cd0
        /*0358*/ 	.word	0x000000ff
        /*035c*/ 	.word	0x00000118
        /*0360*/ 	.short	0x0100
        /*0362*/ 	.byte	0x04
	.zero		1


	//   ....[37]....
        /*0364*/ 	.word	0x00000ce0
        /*0368*/ 	.word	0x000000ff
        /*036c*/ 	.word	0x00000128
        /*0370*/ 	.short	0x0100
        /*0372*/ 	.byte	0x04
	.zero		1


	//   ....[38]....
        /*0374*/ 	.word	0x00000dd0
        /*0378*/ 	.word	0x000000ff
        /*037c*/ 	.word	0x00000130
        /*0380*/ 	.short	0x0100
        /*0382*/ 	.byte	0x04
	.zero		1


	//   ....[39]....
        /*0384*/ 	.word	0x00000de0
        /*0388*/ 	.word	0x000000ff
        /*038c*/ 	.word	0x00000140
        /*0390*/ 	.short	0x0100
        /*0392*/ 	.byte	0x04
	.zero		1


	//   ....[40]....
        /*0394*/ 	.word	0x00000df0
        /*0398*/ 	.word	0x000000ff
        /*039c*/ 	.word	0x00000138
        /*03a0*/ 	.short	0x0100
        /*03a2*/ 	.byte	0x04
	.zero		1


	//   ....[41]....
        /*03a4*/ 	.word	0x00000e00
        /*03a8*/ 	.word	0x000000ff
        /*03ac*/ 	.word	0x00000148
        /*03b0*/ 	.short	0x0100
        /*03b2*/ 	.byte	0x04
	.zero		1


	//   ....[42]....
        /*03b4*/ 	.word	0x00000f00
        /*03b8*/ 	.word	0x000000ff
        /*03bc*/ 	.word	0x00000150
        /*03c0*/ 	.short	0x0100
        /*03c2*/ 	.byte	0x06
	.zero		1


	//   ....[43]....
        /*03c4*/ 	.word	0x00001b20
        /*03c8*/ 	.word	0x00000003
        /*03cc*/ 	.word	0x00000140
        /*03d0*/ 	.short	0x010a
        /*03d2*/ 	.byte	0xff
	.zero		1


	//   ....[44]....
        /*03d4*/ 	.word	0x00001b50
        /*03d8*/ 	.word	0x00000003
        /*03dc*/ 	.word	0x00000130
        /*03e0*/ 	.short	0x0101
        /*03e2*/ 	.byte	0xff
	.zero		1


	//   ....[45]....
        /*03e4*/ 	.word	0x00001c10
        /*03e8*/ 	.word	0x000000ff
        /*03ec*/ 	.word	0x00000050
        /*03f0*/ 	.short	0x010a
        /*03f2*/ 	.byte	0x04
	.zero		1


	//   ....[46]....
        /*03f4*/ 	.word	0x00001cd0
        /*03f8*/ 	.word	0x000000ff
        /*03fc*/ 	.word	0x00000050
        /*0400*/ 	.short	0x010a
        /*0402*/ 	.byte	0x21
	.zero		1


	//   ....[47]....
        /*0404*/ 	.word	0x00001ea0
        /*0408*/ 	.word	0x000000ff
        /*040c*/ 	.word	0x00000050
        /*0410*/ 	.short	0x010a
        /*0412*/ 	.byte	0x07
	.zero		1


	//   ....[48]....
        /*0414*/ 	.word	0x00001fa0
        /*0418*/ 	.word	0x000000ff
        /*041c*/ 	.word	0x000000e8
        /*0420*/ 	.short	0x0101
        /*0422*/ 	.byte	0x06
	.zero		1


	//   ....[49]....
        /*0424*/ 	.word	0x00001fc0
        /*0428*/ 	.word	0x000000ff
        /*042c*/ 	.word	0x00000050
        /*0430*/ 	.short	0x010a
        /*0432*/ 	.byte	0x04
	.zero		1


	//   ....[50]....
        /*0434*/ 	.word	0x00002040
        /*0438*/ 	.word	0x000000ff
        /*043c*/ 	.word	0x00000050
        /*0440*/ 	.short	0x010a
        /*0442*/ 	.byte	0x11
	.zero		1


	//   ....[51]....
        /*0444*/ 	.word	0x000021d0
        /*0448*/ 	.word	0x000000ff
        /*044c*/ 	.word	0x00000050
        /*0450*/ 	.short	0x010a
        /*0452*/ 	.byte	0x08
	.zero		1


	//   ....[52]....
        /*0454*/ 	.word	0x00002340
        /*0458*/ 	.word	0x00000003
        /*045c*/ 	.word	0x000000f0
        /*0460*/ 	.short	0x010a
        /*0462*/ 	.byte	0xff
	.zero		1


	//   ....[53]....
        /*0464*/ 	.word	0x00002490
        /*0468*/ 	.word	0x00000000
        /*046c*/ 	.word	0x00000000
        /*0470*/ 	.short	0x0101
        /*0472*/ 	.byte	0xff
	.zero		1


	//   ....[54]....
        /*0474*/ 	.word	0x00002a40
        /*0478*/ 	.word	0x000000ff
        /*047c*/ 	.word	0x00000000
        /*0480*/ 	.short	0x010a
        /*0482*/ 	.byte	0x04
	.zero		1


	//   ....[55]....
        /*0484*/ 	.word	0x00002ad0
        /*0488*/ 	.word	0x000000ff
        /*048c*/ 	.word	0x00000000
        /*0490*/ 	.short	0x010a
        /*0492*/ 	.byte	0x05
	.zero		1


	//   ....[56]....
        /*0494*/ 	.word	0x00002b60
        /*0498*/ 	.word	0x000000ff
        /*049c*/ 	.word	0x00000000
        /*04a0*/ 	.short	0x010a
        /*04a2*/ 	.byte	0x05
	.zero		1


	//   ....[57]....
        /*04a4*/ 	.word	0x00002bf0
        /*04a8*/ 	.word	0x000000ff
        /*04ac*/ 	.word	0x00000000
        /*04b0*/ 	.short	0x010a
        /*04b2*/ 	.byte	0x05
	.zero		1


	//   ....[58]....
        /*04b4*/ 	.word	0x00002c80
        /*04b8*/ 	.word	0x000000ff
        /*04bc*/ 	.word	0x00000000
        /*04c0*/ 	.short	0x010a
        /*04c2*/ 	.byte	0x05
	.zero		1


	//   ....[59]....
        /*04c4*/ 	.word	0x00002d10
        /*04c8*/ 	.word	0x000000ff
        /*04cc*/ 	.word	0x00000000
        /*04d0*/ 	.short	0x010a
        /*04d2*/ 	.byte	0x05
	.zero		1


	//   ....[60]....
        /*04d4*/ 	.word	0x00002da0
        /*04d8*/ 	.word	0x000000ff
        /*04dc*/ 	.word	0x00000000
        /*04e0*/ 	.short	0x010a
        /*04e2*/ 	.byte	0x05
	.zero		1


	//   ....[61]....
        /*04e4*/ 	.word	0x00002e30
        /*04e8*/ 	.word	0x000000ff
        /*04ec*/ 	.word	0x00000000
        /*04f0*/ 	.short	0x010a
        /*04f2*/ 	.byte	0x05
	.zero		1


	//   ....[62]....
        /*04f4*/ 	.word	0x00002ec0
        /*04f8*/ 	.word	0x000000ff
        /*04fc*/ 	.word	0x00000000
        /*0500*/ 	.short	0x010a
        /*0502*/ 	.byte	0x05
	.zero		1


	//   ....[63]....
        /*0504*/ 	.word	0x00002f60
        /*0508*/ 	.word	0x00000000
        /*050c*/ 	.word	0x00000000
        /*0510*/ 	.short	0x010a
        /*0512*/ 	.byte	0xff
	.zero		1


	//   ....[64]....
        /*0514*/ 	.word	0x00003080
        /*0518*/ 	.word	0x00000002
        /*051c*/ 	.word	0x00000130
        /*0520*/ 	.short	0x010a
        /*0522*/ 	.byte	0xff
	.zero		1


	//   ....[65]....
        /*0524*/ 	.word	0x000030e0
        /*0528*/ 	.word	0x00000004
        /*052c*/ 	.word	0x00000000
        /*0530*/ 	.short	0x0101
        /*0532*/ 	.byte	0xff
	.zero		1


	//   ....[66]....
        /*0534*/ 	.word	0x00003100
        /*0538*/ 	.word	0x000000ff
        /*053c*/ 	.word	0x00000100
        /*0540*/ 	.short	0x010a
        /*0542*/ 	.byte	0x04
	.zero		1


	//   ....[67]....
        /*0544*/ 	.word	0x00003220
        /*0548*/ 	.word	0x00000002
        /*054c*/ 	.word	0x000000f0
        /*0550*/ 	.short	0x010a
        /*0552*/ 	.byte	0xff
	.zero		1


	//   ....[68]....
        /*0554*/ 	.word	0x00003330
        /*0558*/ 	.word	0x00000002
        /*055c*/ 	.word	0x00000000
        /*0560*/ 	.short	0x0101
        /*0562*/ 	.byte	0xff
	.zero		1


	//   ....[69]....
        /*0564*/ 	.word	0x000033c0
        /*0568*/ 	.word	0x000000ff
        /*056c*/ 	.word	0x00000100
        /*0570*/ 	.short	0x0106
        /*0572*/ 	.byte	0x04
	.zero		1


	//   ....[70]....
        /*0574*/ 	.word	0x000033e0
        /*0578*/ 	.word	0x000000ff
        /*057c*/ 	.word	0x00000100
        /*0580*/ 	.short	0x010a
        /*0582*/ 	.byte	0x04
	.zero		1


	//   ....[71]....
        /*0584*/ 	.word	0x00003470
        /*0588*/ 	.word	0x000000ff
        /*058c*/ 	.word	0x00000100
        /*0590*/ 	.short	0x0106
        /*0592*/ 	.byte	0x07
	.zero		1


	//   ....[72]....
        /*0594*/ 	.word	0x000034b0
        /*0598*/ 	.word	0x00000000
        /*059c*/ 	.word	0x00000100
        /*05a0*/ 	.short	0x010a
        /*05a2*/ 	.byte	0xff
	.zero		1


	//   ....[73]....
        /*05a4*/ 	.word	0x000036f0
        /*05a8*/ 	.word	0x000000ff
        /*05ac*/ 	.word	0x00000008
        /*05b0*/ 	.short	0x010a
        /*05b2*/ 	.byte	0x05
	.zero		1


	//   ....[74]....
        /*05b4*/ 	.word	0x00003710
        /*05b8*/ 	.word	0x000000ff
        /*05bc*/ 	.word	0x00000008
        /*05c0*/ 	.short	0x010a
        /*05c2*/ 	.byte	0x05
	.zero		1


	//   ....[75]....
        /*05c4*/ 	.word	0x000038a0
        /*05c8*/ 	.word	0x000000ff
        /*05cc*/ 	.word	0x00000008
        /*05d0*/ 	.short	0x010a
        /*05d2*/ 	.byte	0x05
	.zero		1


	//   ....[76]....
        /*05d4*/ 	.word	0x000038c0
        /*05d8*/ 	.word	0x000000ff
        /*05dc*/ 	.word	0x00000008
        /*05e0*/ 	.short	0x010a
        /*05e2*/ 	.byte	0x05
	.zero		1


	//   ....[77]....
        /*05e4*/ 	.word	0x00003980
        /*05e8*/ 	.word	0x000000ff
        /*05ec*/ 	.word	0x00000000
        /*05f0*/ 	.short	0x0101
        /*05f2*/ 	.byte	0x04
	.zero		1


	//   ....[78]....
        /*05f4*/ 	.word	0x00003c80
        /*05f8*/ 	.word	0x00000000
        /*05fc*/ 	.word	0x000000f0
        /*0600*/ 	.short	0x010a
        /*0602*/ 	.byte	0xff
	.zero		1


	//   ....[79]....
        /*0604*/ 	.word	0x00003d40
        /*0608*/ 	.word	0x00000000
        /*060c*/ 	.word	0x00000000
        /*0610*/ 	.short	0x0101
        /*0612*/ 	.byte	0xff
	.zero		1


	//   ....[80]....
        /*0614*/ 	.word	0x00003e00
        /*0618*/ 	.word	0x000000ff
        /*061c*/ 	.word	0x00000000
        /*0620*/ 	.short	0x010a
        /*0622*/ 	.byte	0x04
	.zero		1


	//   ....[81]....
        /*0624*/ 	.word	0x00003e10
        /*0628*/ 	.word	0x000000ff
        /*062c*/ 	.word	0x00000120
        /*0630*/ 	.short	0x010a
        /*0632*/ 	.byte	0x17
	.zero		1


	//   ....[82]....
        /*0634*/ 	.word	0x00003ec0
        /*0638*/ 	.word	0x000000ff
        /*063c*/ 	.word	0x00000000
        /*0640*/ 	.short	0x010a
        /*0642*/ 	.byte	0x05
	.zero		1


	//   ....[83]....
        /*0644*/ 	.word	0x00004000
        /*0648*/ 	.word	0x000000ff
        /*064c*/ 	.word	0x00000000
        /*0650*/ 	.short	0x010a
        /*0652*/ 	.byte	0x04
	.zero		1


	//   ....[84]....
        /*0654*/ 	.word	0x00004250
        /*0658*/ 	.word	0x000000ff
        /*065c*/ 	.word	0x00000000
        /*0660*/ 	.short	0x010a
        /*0662*/ 	.byte	0x04
	.zero		1


	//   ....[85]....
        /*0664*/ 	.word	0x000042f0
        /*0668*/ 	.word	0x00000000
        /*066c*/ 	.word	0x00000000
        /*0670*/ 	.short	0x010a
        /*0672*/ 	.byte	0xff
	.zero		1


	//   ....[86]....
        /*0674*/ 	.word	0x00004330
        /*0678*/ 	.word	0x00000000
        /*067c*/ 	.word	0x00000000
        /*0680*/ 	.short	0x010a
        /*0682*/ 	.byte	0xff
	.zero		1


	//   ....[87]....
        /*0684*/ 	.word	0x000043a0
        /*0688*/ 	.word	0x000000ff
        /*068c*/ 	.word	0x00000000
        /*0690*/ 	.short	0x0101
        /*0692*/ 	.byte	0x04
	.zero		1


	//   ....[88]....
        /*0694*/ 	.word	0x000043e0
        /*0698*/ 	.word	0x000000ff
        /*069c*/ 	.word	0x00000150
        /*06a0*/ 	.short	0x010a
        /*06a2*/ 	.byte	0x11
	.zero		1


	//   ....[89]....
        /*06a4*/ 	.word	0x00004430
        /*06a8*/ 	.word	0x000000ff
        /*06ac*/ 	.word	0x00000000
        /*06b0*/ 	.short	0x0101
        /*06b2*/ 	.byte	0x04
	.zero		1


	//   ....[90]....
        /*06b4*/ 	.word	0x00004910
        /*06b8*/ 	.word	0x00000008
        /*06bc*/ 	.word	0x000000f0
        /*06c0*/ 	.short	0x010a
        /*06c2*/ 	.byte	0xff
	.zero		1


	//   ....[91]....
        /*06c4*/ 	.word	0x00004a80
        /*06c8*/ 	.word	0x00000000
        /*06cc*/ 	.word	0x00000000
        /*06d0*/ 	.short	0x0101
        /*06d2*/ 	.byte	0xff
	.zero		1


	//   ....[92]....
        /*06d4*/ 	.word	0x00004f60
        /*06d8*/ 	.word	0x000000ff
        /*06dc*/ 	.word	0x000000e8
        /*06e0*/ 	.short	0x010a
        /*06e2*/ 	.byte	0x15
	.zero		1


	//   ....[93]....
        /*06e4*/ 	.word	0x000050f0
        /*06e8*/ 	.word	0x000000ff
        /*06ec*/ 	.word	0x000000c0
        /*06f0*/ 	.short	0x010a
        /*06f2*/ 	.byte	0x15
	.zero		1


	//   ....[94]....
        /*06f4*/ 	.word	0x00005240
        /*06f8*/ 	.word	0x000000ff
        /*06fc*/ 	.word	0x000000a0
        /*0700*/ 	.short	0x010b
        /*0702*/ 	.byte	0x15
	.zero		1


	//   ....[95]....
        /*0704*/ 	.word	0x00005260
        /*0708*/ 	.word	0x000000ff
        /*070c*/ 	.word	0x00000000
        /*0710*/ 	.short	0x0101
        /*0712*/ 	.byte	0x04
	.zero		1


	//   ....[96]....
        /*0714*/ 	.word	0x00005270
        /*0718*/ 	.word	0x000000ff
        /*071c*/ 	.word	0x000000c8
        /*0720*/ 	.short	0x010a
        /*0722*/ 	.byte	0x15
	.zero		1


	//   ....[97]....
        /*0724*/ 	.word	0x000053c0
        /*0728*/ 	.word	0x000000ff
        /*072c*/ 	.word	0x000000a8
        /*0730*/ 	.short	0x010b
        /*0732*/ 	.byte	0x15
	.zero		1


	//   ....[98]....
        /*0734*/ 	.word	0x000053e0
        /*0738*/ 	.word	0x000000ff
        /*073c*/ 	.word	0x00000000
        /*0740*/ 	.short	0x0101
        /*0742*/ 	.byte	0x04
	.zero		1


	//   ....[99]....
        /*0744*/ 	.word	0x000053f0
        /*0748*/ 	.word	0x000000ff
        /*074c*/ 	.word	0x000000d0
        /*0750*/ 	.short	0x010a
        /*0752*/ 	.byte	0x15
	.zero		1


	//   ....[100]....
        /*0754*/ 	.word	0x00005550
        /*0758*/ 	.word	0x000000ff
        /*075c*/ 	.word	0x000000b0
        /*0760*/ 	.short	0x010b
        /*0762*/ 	.byte	0x15
	.zero		1


	//   ....[101]....
        /*0764*/ 	.word	0x00005570
        /*0768*/ 	.word	0x000000ff
        /*076c*/ 	.word	0x00000000
        /*0770*/ 	.short	0x0101
        /*0772*/ 	.byte	0x04
	.zero		1


	//   ....[102]....
        /*0774*/ 	.word	0x00005580
        /*0778*/ 	.word	0x000000ff
        /*077c*/ 	.word	0x000000d8
        /*0780*/ 	.short	0x010a
        /*0782*/ 	.byte	0x15
	.zero		1


	//   ....[103]....
        /*0784*/ 	.word	0x00005770
        /*0788*/ 	.word	0x000000ff
        /*078c*/ 	.word	0x000000b8
        /*0790*/ 	.short	0x010b
        /*0792*/ 	.byte	0x15
	.zero		1


	//   ....[104]....
        /*0794*/ 	.word	0x00005780
        /*0798*/ 	.word	0x000000ff
        /*079c*/ 	.word	0x00000000
        /*07a0*/ 	.short	0x0101
        /*07a2*/ 	.byte	0x29
	.zero		1


	//   ....[105]....
        /*07a4*/ 	.word	0x000057b0
        /*07a8*/ 	.word	0x000000ff
        /*07ac*/ 	.word	0x000000c0
        /*07b0*/ 	.short	0x010a
        /*07b2*/ 	.byte	0x15
	.zero		1


	//   ....[106]....
        /*07b4*/ 	.word	0x000057d0
        /*07b8*/ 	.word	0x000000ff
        /*07bc*/ 	.word	0x000000c8
        /*07c0*/ 	.short	0x010a
        /*07c2*/ 	.byte	0x15
	.zero		1


	//   ....[107]....
        /*07c4*/ 	.word	0x000057f0
        /*07c8*/ 	.word	0x000000ff
        /*07cc*/ 	.word	0x000000d0
        /*07d0*/ 	.short	0x010a
        /*07d2*/ 	.byte	0x15
	.zero		1


	//   ....[108]....
        /*07d4*/ 	.word	0x00005830
        /*07d8*/ 	.word	0x00000000
        /*07dc*/ 	.word	0x000000d8
        /*07e0*/ 	.short	0x010a
        /*07e2*/ 	.byte	0xff
	.zero		1


	//   ....[109]....
        /*07e4*/ 	.word	0x00005b70
        /*07e8*/ 	.word	0x00000003
        /*07ec*/ 	.word	0x000000f0
        /*07f0*/ 	.short	0x010a
        /*07f2*/ 	.byte	0xff
	.zero		1


	//   ....[110]....
        /*07f4*/ 	.word	0x00005cf0
        /*07f8*/ 	.word	0x00000000
        /*07fc*/ 	.word	0x00000000
        /*0800*/ 	.short	0x0101
        /*0802*/ 	.byte	0xff
	.zero		1


	//   ....[111]....
        /*0804*/ 	.word	0x000068c0
        /*0808*/ 	.word	0x000000ff
        /*080c*/ 	.word	0x000000a0
        /*0810*/ 	.short	0x010a
        /*0812*/ 	.byte	0x2c
	.zero		1


	//   ....[112]....
        /*0814*/ 	.word	0x000069a0
        /*0818*/ 	.word	0x000000aa
        /*081c*/ 	.word	0x00000110
        /*0820*/ 	.short	0x010a
        /*0822*/ 	.byte	0xff
	.zero		1


	//   ....[113]....
        /*0824*/ 	.word	0x00006b60
        /*0828*/ 	.word	0x000000ff
        /*082c*/ 	.word	0x000000a0
        /*0830*/ 	.short	0x010a
        /*0832*/ 	.byte	0x2c
	.zero		1


	//   ....[114]....
        /*0834*/ 	.word	0x00006c90
        /*0838*/ 	.word	0x000000aa
        /*083c*/ 	.word	0x00000110
        /*0840*/ 	.short	0x010a
        /*0842*/ 	.byte	0xff
	.zero		1


	//   ....[115]....
        /*0844*/ 	.word	0x00007ea0
        /*0848*/ 	.word	0x00000000
        /*084c*/ 	.word	0x00000000
        /*0850*/ 	.short	0x0101
        /*0852*/ 	.byte	0xff
	.zero		1


	//   ....[116]....
        /*0854*/ 	.word	0x00007eb0
        /*0858*/ 	.word	0x00000003
        /*085c*/ 	.word	0x000000a0
        /*0860*/ 	.short	0x010a
        /*0862*/ 	.byte	0xff
	.zero		1


	//   ....[117]....
        /*0864*/ 	.word	0x00007f90
        /*0868*/ 	.word	0x00000003
        /*086c*/ 	.word	0x000000a0
        /*0870*/ 	.short	0x010a
        /*0872*/ 	.byte	0xff
	.zero		1


	//   ....[118]....
        /*0874*/ 	.word	0x000092d0
        /*0878*/ 	.word	0x0000004d
        /*087c*/ 	.word	0x00000000
        /*0880*/ 	.short	0x0101
        /*0882*/ 	.byte	0xff
	.zero		1


	//   ....[119]....
        /*0884*/ 	.word	0x000092f0
        /*0888*/ 	.word	0x00000000
        /*088c*/ 	.word	0x000000a0
        /*0890*/ 	.short	0x010a
        /*0892*/ 	.byte	0xff
	.zero		1


	//   ....[120]....
        /*0894*/ 	.word	0x000093c0
        /*0898*/ 	.word	0x00000000
        /*089c*/ 	.word	0x000000a0
        /*08a0*/ 	.short	0x010a
        /*08a2*/ 	.byte	0xff
	.zero		1


	//   ....[121]....
        /*08a4*/ 	.word	0x0000a700
        /*08a8*/ 	.word	0x0000004a
        /*08ac*/ 	.word	0x00000000
        /*08b0*/ 	.short	0x0101
        /*08b2*/ 	.byte	0xff
	.zero		1


	//   ....[122]....
        /*08b4*/ 	.word	0x0000a720
        /*08b8*/ 	.word	0x00000003
        /*08bc*/ 	.word	0x000000a0
        /*08c0*/ 	.short	0x010a
        /*08c2*/ 	.byte	0xff
	.zero		1


	//   ....[123]....
        /*08c4*/ 	.word	0x0000a7f0
        /*08c8*/ 	.word	0x00000003
        /*08cc*/ 	.word	0x000000a0
        /*08d0*/ 	.short	0x010a
        /*08d2*/ 	.byte	0xff
	.zero		1


	//   ....[124]....
        /*08d4*/ 	.word	0x0000ac80
        /*08d8*/ 	.word	0x000000aa
        /*08dc*/ 	.word	0x00000000
        /*08e0*/ 	.short	0x0101
        /*08e2*/ 	.byte	0xff
	.zero		1


	//   ....[125]....
        /*08e4*/ 	.word	0x0000bb70
        /*08e8*/ 	.word	0x00000000
        /*08ec*/ 	.word	0x00000000
        /*08f0*/ 	.short	0x0101
        /*08f2*/ 	.byte	0xff
	.zero		1


	//   ....[126]....
        /*08f4*/ 	.word	0x0000be00
        /*08f8*/ 	.word	0x000000ff
        /*08fc*/ 	.word	0x00000000
        /*0900*/ 	.short	0x0101
        /*0902*/ 	.byte	0x04
	.zero		1


	//   ....[127]....
        /*0904*/ 	.word	0x0000be20
        /*0908*/ 	.word	0x00000003
        /*090c*/ 	.word	0x00000140
        /*0910*/ 	.short	0x010a
        /*0912*/ 	.byte	0xff
	.zero		1


	//   ....[128]....
        /*0914*/ 	.word	0x0000be80
        /*0918*/ 	.word	0x00000000
        /*091c*/ 	.word	0x00000050
        /*0920*/ 	.short	0x010a
        /*0922*/ 	.byte	0xff
	.zero		1


	//   ....[129]....
        /*0924*/ 	.word	0x0000bee0
        /*0928*/ 	.word	0x00000000
        /*092c*/ 	.word	0x00000050
        /*0930*/ 	.short	0x010a
        /*0932*/ 	.byte	0xff
	.zero		1


	//   ....[130]....
        /*0934*/ 	.word	0x0000bf30
        /*0938*/ 	.word	0x00000003
        /*093c*/ 	.word	0x000000f0
        /*0940*/ 	.short	0x010a
        /*0942*/ 	.byte	0xff
	.zero		1


	//   ....[131]....
        /*0944*/ 	.word	0x0000bf90
        /*0948*/ 	.word	0x00000000
        /*094c*/ 	.word	0x00000000
        /*0950*/ 	.short	0x010a
        /*0952*/ 	.byte	0xff
	.zero		1


	//   ....[132]....
        /*0954*/ 	.word	0x0000bff0
        /*0958*/ 	.word	0x00000000
        /*095c*/ 	.word	0x00000000
        /*0960*/ 	.short	0x010a
        /*0962*/ 	.byte	0xff
	.zero		1


	//   ....[133]....
        /*0964*/ 	.word	0x0000c050
        /*0968*/ 	.word	0x00000000
        /*096c*/ 	.word	0x00000000
        /*0970*/ 	.short	0x010a
        /*0972*/ 	.byte	0xff
	.zero		1


	//   ....[134]....
        /*0974*/ 	.word	0x0000c0b0
        /*0978*/ 	.word	0x00000000
        /*097c*/ 	.word	0x00000000
        /*0980*/ 	.short	0x010a
        /*0982*/ 	.byte	0xff
	.zero		1


	//   ....[135]....
        /*0984*/ 	.word	0x0000c110
        /*0988*/ 	.word	0x00000000
        /*098c*/ 	.word	0x00000000
        /*0990*/ 	.short	0x010a
        /*0992*/ 	.byte	0xff
	.zero		1


	//   ....[136]....
        /*0994*/ 	.word	0x0000c170
        /*0998*/ 	.word	0x00000000
        /*099c*/ 	.word	0x00000000
        /*09a0*/ 	.short	0x010a
        /*09a2*/ 	.byte	0xff
	.zero		1


	//   ....[137]....
        /*09a4*/ 	.word	0x0000c1d0
        /*09a8*/ 	.word	0x00000000
        /*09ac*/ 	.word	0x00000000
        /*09b0*/ 	.short	0x010a
        /*09b2*/ 	.byte	0xff
	.zero		1


	//   ....[138]....
        /*09b4*/ 	.word	0x0000c230
        /*09b8*/ 	.word	0x00000000
        /*09bc*/ 	.word	0x00000000
        /*09c0*/ 	.short	0x010a
        /*09c2*/ 	.byte	0xff
	.zero		1


	//   ....[139]....
        /*09c4*/ 	.word	0x0000c290
        /*09c8*/ 	.word	0x00000000
        /*09cc*/ 	.word	0x00000000
        /*09d0*/ 	.short	0x010a
        /*09d2*/ 	.byte	0xff
	.zero		1


	//   ....[140]....
        /*09d4*/ 	.word	0x0000c2e0
        /*09d8*/ 	.word	0x00000002
        /*09dc*/ 	.word	0x00000130
        /*09e0*/ 	.short	0x010a
        /*09e2*/ 	.byte	0xff
	.zero		1


	//   ....[141]....
        /*09e4*/ 	.word	0x0000c340
        /*09e8*/ 	.word	0x00000002
        /*09ec*/ 	.word	0x00000100
        /*09f0*/ 	.short	0x010a
        /*09f2*/ 	.byte	0xff
	.zero		1


	//   ....[142]....
        /*09f4*/ 	.word	0x0000c390
        /*09f8*/ 	.word	0x00000002
        /*09fc*/ 	.word	0x000000f0
        /*0a00*/ 	.short	0x010a
        /*0a02*/ 	.byte	0xff
	.zero		1


	//   ....[143]....
        /*0a04*/ 	.word	0x0000c3f0
        /*0a08*/ 	.word	0x00000000
        /*0a0c*/ 	.word	0x00000100
        /*0a10*/ 	.short	0x010a
        /*0a12*/ 	.byte	0xff
	.zero		1


	//   ....[144]....
        /*0a14*/ 	.word	0x0000c450
        /*0a18*/ 	.word	0x00000000
        /*0a1c*/ 	.word	0x00000008
        /*0a20*/ 	.short	0x010a
        /*0a22*/ 	.byte	0xff
	.zero		1


	//   ....[145]....
        /*0a24*/ 	.word	0x0000c530
        /*0a28*/ 	.word	0x00000000
        /*0a2c*/ 	.word	0x00000008
        /*0a30*/ 	.short	0x010a
        /*0a32*/ 	.byte	0xff
	.zero		1


	//   ....[146]....
        /*0a34*/ 	.word	0x0000c580
        /*0a38*/ 	.word	0x00000000
        /*0a3c*/ 	.word	0x000000f0
        /*0a40*/ 	.short	0x010a
        /*0a42*/ 	.byte	0xff
	.zero		1


	//   ....[147]....
        /*0a44*/ 	.word	0x0000c5e0
        /*0a48*/ 	.word	0x00000000
        /*0a4c*/ 	.word	0x00000120
        /*0a50*/ 	.short	0x010a
        /*0a52*/ 	.byte	0xff
	.zero		1


	//   ....[148]....
        /*0a54*/ 	.word	0x0000c640
        /*0a58*/ 	.word	0x00000000
        /*0a5c*/ 	.word	0x00000000
        /*0a60*/ 	.short	0x010a
        /*0a62*/ 	.byte	0xff
	.zero		1


	//   ....[149]....
        /*0a64*/ 	.word	0x0000c6a0
        /*0a68*/ 	.word	0x00000000
        /*0a6c*/ 	.word	0x00000000
        /*0a70*/ 	.short	0x010a
        /*0a72*/ 	.byte	0xff
	.zero		1


	//   ....[150]....
        /*0a74*/ 	.word	0x0000c700
        /*0a78*/ 	.word	0x00000000
        /*0a7c*/ 	.word	0x00000150
        /*0a80*/ 	.short	0x010a
        /*0a82*/ 	.byte	0xff
	.zero		1


	//   ....[151]....
        /*0a84*/ 	.word	0x0000c750
        /*0a88*/ 	.word	0x00000008
        /*0a8c*/ 	.word	0x000000f0
        /*0a90*/ 	.short	0x010a
        /*0a92*/ 	.byte	0xff
	.zero		1


	//   ....[152]....
        /*0a94*/ 	.word	0x0000c7b0
        /*0a98*/ 	.word	0x00000000
        /*0a9c*/ 	.word	0x000000e8
        /*0aa0*/ 	.short	0x010a
        /*0aa2*/ 	.byte	0xff
	.zero		1


	//   ....[153]....
        /*0aa4*/ 	.word	0x0000c810
        /*0aa8*/ 	.word	0x00000005
        /*0aac*/ 	.word	0x000000c0
        /*0ab0*/ 	.short	0x010a
        /*0ab2*/ 	.byte	0xff
	.zero		1


	//   ....[154]....
        /*0ab4*/ 	.word	0x0000c870
        /*0ab8*/ 	.word	0x00000005
        /*0abc*/ 	.word	0x000000c8
        /*0ac0*/ 	.short	0x010a
        /*0ac2*/ 	.byte	0xff
	.zero		1


	//   ....[155]....
        /*0ac4*/ 	.word	0x0000c8d0
        /*0ac8*/ 	.word	0x00000005
        /*0acc*/ 	.word	0x000000d0
        /*0ad0*/ 	.short	0x010a
        /*0ad2*/ 	.byte	0xff
	.zero		1


	//   ....[156]....
        /*0ad4*/ 	.word	0x0000c930
        /*0ad8*/ 	.word	0x00000005
        /*0adc*/ 	.word	0x000000d8
        /*0ae0*/ 	.short	0x010a
        /*0ae2*/ 	.byte	0xff
	.zero		1


	//   ....[157]....
        /*0ae4*/ 	.word	0x0000c990
        /*0ae8*/ 	.word	0x00000000
        /*0aec*/ 	.word	0x000000c0
        /*0af0*/ 	.short	0x010a
        /*0af2*/ 	.byte	0xff
	.zero		1


	//   ....[158]....
        /*0af4*/ 	.word	0x0000c9f0
        /*0af8*/ 	.word	0x00000000
        /*0afc*/ 	.word	0x000000c8
        /*0b00*/ 	.short	0x010a
        /*0b02*/ 	.byte	0xff
	.zero		1


	//   ....[159]....
        /*0b04*/ 	.word	0x0000ca50
        /*0b08*/ 	.word	0x00000000
        /*0b0c*/ 	.word	0x000000d0
        /*0b10*/ 	.short	0x010a
        /*0b12*/ 	.byte	0xff
	.zero		1


	//   ....[160]....
        /*0b14*/ 	.word	0x0000caa0
        /*0b18*/ 	.word	0x00000003
        /*0b1c*/ 	.word	0x000000f0
        /*0b20*/ 	.short	0x010a
        /*0b22*/ 	.byte	0xff
	.zero		1


	//   ....[161]....
        /*0b24*/ 	.word	0x0000cb00
        /*0b28*/ 	.word	0x00000000
        /*0b2c*/ 	.word	0x000000a0
        /*0b30*/ 	.short	0x010a
        /*0b32*/ 	.byte	0xff
	.zero		1


	//   ....[162]....
        /*0b34*/ 	.word	0x0000cb50
        /*0b38*/ 	.word	0x000000aa
        /*0b3c*/ 	.word	0x00000110
        /*0b40*/ 	.short	0x010a
        /*0b42*/ 	.byte	0xff
	.zero		1


	//   ....[163]....
        /*0b44*/ 	.word	0x0000cba0
        /*0b48*/ 	.word	0x00000003
        /*0b4c*/ 	.word	0x000000a0
        /*0b50*/ 	.short	0x010a
        /*0b52*/ 	.byte	0xff
	.zero		1


	//   ....[164]....
        /*0b54*/ 	.word	0x0000cbf0
        /*0b58*/ 	.word	0x00000000
        /*0b5c*/ 	.word	0x000000a0
        /*0b60*/ 	.short	0x010a
        /*0b62*/ 	.byte	0xff
	.zero		1


	//   ....[165]....
        /*0b64*/ 	.word	0x0000cc40
        /*0b68*/ 	.word	0x00000003
        /*0b6c*/ 	.word	0x000000a0
        /*0b70*/ 	.short	0x010a
        /*0b72*/ 	.byte	0xff
	.zero		1


	//----- nvinfo : EIATTR_NUM_MBARRIERS
	.align		4
.L_47:
        /*0b74*/ 	.byte	0x03, 0x38
        /*0b76*/ 	.short	0x002b


	//----- nvinfo : EIATTR_EXIT_INSTR_OFFSETS
	.align		4
        /*0b78*/ 	.byte	0x04, 0x1c
        /*0b7a*/ 	.short	(.L_49 - .L_48)


	//   ....[0]....
.L_48:
        /*0b7c*/ 	.word	0x00002f90


	//   ....[1]....
        /*0b80*/ 	.word	0x00003480


	//   ....[2]....
        /*0b84*/ 	.word	0x000034e0


	//   ....[3]....
        /*0b88*/ 	.word	0x00004660


	//   ....[4]....
        /*0b8c*/ 	.word	0x00005860


	//   ....[5]....
        /*0b90*/ 	.word	0x000058a0


	//   ....[6]....
        /*0b94*/ 	.word	0x0000bcf0


	//   ....[7]....
        /*0b98*/ 	.word	0x0000bd70


	//   ....[8]....
        /*0b9c*/ 	.word	0x0000bda0


	//   ....[9]....
        /*0ba0*/ 	.word	0x0000be10


	//----- nvinfo : EIATTR_MAX_THREADS
	.align		4
.L_49:
        /*0ba4*/ 	.byte	0x04, 0x05
        /*0ba6*/ 	.short	(.L_51 - .L_50)
.L_50:
        /*0ba8*/ 	.word	0x00000100
        /*0bac*/ 	.word	0x00000001
        /*0bb0*/ 	.word	0x00000001


	//----- nvinfo : EIATTR_CRS_STACK_SIZE
	.align		4
.L_51:
        /*0bb4*/ 	.byte	0x04, 0x1e
        /*0bb6*/ 	.short	(.L_53 - .L_52)
.L_52:
        /*0bb8*/ 	.word	0x00000000


	//----- nvinfo : EIATTR_CBANK_PARAM_SIZE
	.align		4
.L_53:
        /*0bbc*/ 	.byte	0x03, 0x19
        /*0bbe*/ 	.short	0x0800


	//----- nvinfo : EIATTR_PARAM_CBANK
	.align		4
        /*0bc0*/ 	.byte	0x04, 0x0a
        /*0bc2*/ 	.short	(.L_55 - .L_54)
	.align		4
.L_54:
        /*0bc4*/ 	.word	index@(.nv.constant0._ZN7cutlass13device_kernelINS_4gemm6kernel13GemmUniversalIN4cute5tupleIJiiiiEEENS1_10collective13CollectiveMmaINS1_35MainloopSm100TmaUmmaWarpSpecializedILi10ELi2ELi2ENS5_IJNS4_1CILi8EEENSA_ILi1EEESC_EEEEENS5_IJNSA_ILi256EEESF_NSA_ILi32EEEEEENS_10bfloat16_tENS5_IJlSC_lEEESI_SJ_NS4_8TiledMMAINS4_8MMA_AtomIJNS4_26SM100_MMA_F16BF16_2x1SM_SSISI_SI_fLi256ELi256ELNS4_4UMMA5MajorE0ELSO_0ELNSN_7ScaleInE0ELSP_0EEEEEENS4_6LayoutINS5_IJSC_SC_SC_EEENS5_IJNSA_ILi0EEESU_SU_EEEEENS5_IJNS4_10UnderscoreESX_SX_EEEEENS4_18SM100_TMA_2SM_LOADENS4_14ComposedLayoutINS4_7SwizzleILi2ELi4ELi3EEENS4_18smem_ptr_flag_bitsILi16EEENSS_INS5_IJSB_SG_EEENS5_IJSG_SC_EEEEEEEvNS4_8identityENS4_28SM100_TMA_2SM_LOAD_MULTICASTES19_vS1A_EENS_8epilogue10collective18CollectiveEpilogueINS1D_23Sm100TmaWarpSpecializedILi4ELi2ELi64ELb1ELb0EEEJNS5_IJNSA_ILi128EEESF_SG_EEENS5_IJNSS_IS1I_SC_EENSS_INSA_ILi64EEESC_EEEEESI_SJ_SI_SJ_NS1D_6fusion15FusionCallbacksIS1H_NS1O_17LinearCombinationISI_fSI_fLNS_15FloatRoundStyleE2EEES1J_S1N_JEEENS4_5SM1004TMEM4LOAD26SM100_TMEM_LOAD_32dp32b64xENS4_13SM90_TMA_LOADENS11_INS12_ILi3ELi4ELi3EEES15_NSS_INS5_IJSB_S1L_EEENS5_IJS1L_SC_EEEEEEENS4_39AutoVectorizingCopyWithAssumedAlignmentILi128EEENS4_14SM90_TMA_STOREES23_S25_S25_EEEvvEEEEvNT_6ParamsE)
        /*0bc8*/ 	.short	0x0380
        /*0bca*/ 	.short	0x0800


	//----- nvinfo : EIATTR_SW_WAR
	.align		4
.L_55:
        /*0bcc*/ 	.byte	0x04, 0x36
        /*0bce*/ 	.short	(.L_57 - .L_56)
.L_56:
        /*0bd0*/ 	.word	0x00000008
.L_57:


//--------------------- .nv.callgraph             --------------------------
	.section	.nv.callgraph,"",@"SHT_CUDA_CALLGRAPH"
	.align	4
	.sectionentsize	8
	.align		4
        /*0000*/ 	.word	0x00000000
	.align		4
        /*0004*/ 	.word	0xffffffff
	.align		4
        /*0008*/ 	.word	index@(_ZN7cutlass13device_kernelINS_4gemm6kernel13GemmUniversalIN4cute5tupleIJiiiiEEENS1_10collective13CollectiveMmaINS1_35MainloopSm100TmaUmmaWarpSpecializedILi10ELi2ELi2ENS5_IJNS4_1CILi8EEENSA_ILi1EEESC_EEEEENS5_IJNSA_ILi256EEESF_NSA_ILi32EEEEEENS_10bfloat16_tENS5_IJlSC_lEEESI_SJ_NS4_8TiledMMAINS4_8MMA_AtomIJNS4_26SM100_MMA_F16BF16_2x1SM_SSISI_SI_fLi256ELi256ELNS4_4UMMA5MajorE0ELSO_0ELNSN_7ScaleInE0ELSP_0EEEEEENS4_6LayoutINS5_IJSC_SC_SC_EEENS5_IJNSA_ILi0EEESU_SU_EEEEENS5_IJNS4_10UnderscoreESX_SX_EEEEENS4_18SM100_TMA_2SM_LOADENS4_14ComposedLayoutINS4_7SwizzleILi2ELi4ELi3EEENS4_18smem_ptr_flag_bitsILi16EEENSS_INS5_IJSB_SG_EEENS5_IJSG_SC_EEEEEEEvNS4_8identityENS4_28SM100_TMA_2SM_LOAD_MULTICASTES19_vS1A_EENS_8epilogue10collective18CollectiveEpilogueINS1D_23Sm100TmaWarpSpecializedILi4ELi2ELi64ELb1ELb0EEEJNS5_IJNSA_ILi128EEESF_SG_EEENS5_IJNSS_IS1I_SC_EENSS_INSA_ILi64EEESC_EEEEESI_SJ_SI_SJ_NS1D_6fusion15FusionCallbacksIS1H_NS1O_17LinearCombinationISI_fSI_fLNS_15FloatRoundStyleE2EEES1J_S1N_JEEENS4_5SM1004TMEM4LOAD26SM100_TMEM_LOAD_32dp32b64xENS4_13SM90_TMA_LOADENS11_INS12_ILi3ELi4ELi3EEES15_NSS_INS5_IJSB_S1L_EEENS5_IJS1L_SC_EEEEEEENS4_39AutoVectorizingCopyWithAssumedAlignmentILi128EEENS4_14SM90_TMA_STOREES23_S25_S25_EEEvvEEEEvNT_6ParamsE)
	.align		4
        /*000c*/ 	.word	index@(__assertfail)
	.align		4
        /*0010*/ 	.word	0x00000000
	.align		4
        /*0014*/ 	.word	0xfffffffe
	.align		4
        /*0018*/ 	.word	0x00000000
	.align		4
        /*001c*/ 	.word	0xfffffffd
	.align		4
        /*0020*/ 	.word	0x00000000
	.align		4
        /*0024*/ 	.word	0xfffffffc


//--------------------- .nv.constant4             --------------------------
	.section	.nv.constant4,"a",@progbits
	.align	8
	.align		8
.nv.constant4:
        /*0000*/ 	.dword	__assertfail
	.align		8
        /*0008*/ 	.dword	__unnamed_1
	.align		8
        /*0010*/ 	.dword	__unnamed_2
	.align		8
        /*0018*/ 	.dword	_ZN40_INTERNAL_8060c5d8_4_k_cu_e45ad37e_247144cuda3std3__45__cpo5beginE
	.align		8
        /*0020*/ 	.dword	_ZN40_INTERNAL_8060c5d8_4_k_cu_e45ad37e_247144cuda3std3__45__cpo3endE
	.align		8
        /*0028*/ 	.dword	_ZN40_INTERNAL_8060c5d8_4_k_cu_e45ad37e_247144cuda3std3__45__cpo6cbeginE
	.align		8
        /*0030*/ 	.dword	_ZN40_INTERNAL_8060c5d8_4_k_cu_e45ad37e_247144cuda3std3__45__cpo4cendE
	.align		8
        /*0038*/ 	.dword	_ZN40_INTERNAL_8060c5d8_4_k_cu_e45ad37e_247144cuda3std3__442_GLOBAL__N__8060c5d8_4_k_cu_e45ad37e_247146ignoreE
	.align		8
        /*0040*/ 	.dword	_ZN40_INTERNAL_8060c5d8_4_k_cu_e45ad37e_247144cuda3std3__419piecewise_constructE
	.align		8
        /*0048*/ 	.dword	_ZN40_INTERNAL_8060c5d8_4_k_cu_e45ad37e_247144cuda3std3__48in_placeE
	.align		8
        /*0050*/ 	.dword	_ZN40_INTERNAL_8060c5d8_4_k_cu_e45ad37e_247144cuda3std6ranges3__45__cpo4swapE
	.align		8
        /*0058*/ 	.dword	_ZN40_INTERNAL_8060c5d8_4_k_cu_e45ad37e_247144cuda3std6ranges3__45__cpo9iter_moveE
	.align		8
        /*0060*/ 	.dword	_ZN40_INTERNAL_8060c5d8_4_k_cu_e45ad37e_247144cute7productE
	.align		8
        /*0068*/ 	.dword	_ZN40_INTERNAL_8060c5d8_4_k_cu_e45ad37e_247144cute1_E
	.align		8
        /*0070*/ 	.dword	$str$25
	.align		8
        /*0078*/ 	.dword	$str$26
	.align		8
        /*0080*/ 	.dword	$str$27
	.align		8
        /*0088*/ 	.dword	$str$28


//--------------------- .text._ZN7cutlass13device_kernelINS_4gemm6kernel13GemmUniversalIN4cute5tupleIJiiiiEEENS1_10collective13CollectiveMmaINS1_35MainloopSm100TmaUmmaWarpSpecializedILi10ELi2ELi2ENS5_IJNS4_1CILi8EEENSA_ILi1EEESC_EEEEENS5_IJNSA_ILi256EEESF_NSA_ILi32EEEEEENS_10bfloat16_tENS5_IJlSC_lEEESI_SJ_NS4_8TiledMMAINS4_8MMA_AtomIJNS4_26SM100_MMA_F16BF16_2x1SM_SSISI_SI_fLi256ELi256ELNS4_4UMMA5MajorE0ELSO_0ELNSN_7ScaleInE0ELSP_0EEEEEENS4_6LayoutINS5_IJSC_SC_SC_EEENS5_IJNSA_ILi0EEESU_SU_EEEEENS5_IJNS4_10UnderscoreESX_SX_EEEEENS4_18SM100_TMA_2SM_LOADENS4_14ComposedLayoutINS4_7SwizzleILi2ELi4ELi3EEENS4_18smem_ptr_flag_bitsILi16EEENSS_INS5_IJSB_SG_EEENS5_IJSG_SC_EEEEEEEvNS4_8identityENS4_28SM100_TMA_2SM_LOAD_MULTICASTES19_vS1A_EENS_8epilogue10collective18CollectiveEpilogueINS1D_23Sm100TmaWarpSpecializedILi4ELi2ELi64ELb1ELb0EEEJNS5_IJNSA_ILi128EEESF_SG_EEENS5_IJNSS_IS1I_SC_EENSS_INSA_ILi64EEESC_EEEEESI_SJ_SI_SJ_NS1D_6fusion15FusionCallbacksIS1H_NS1O_17LinearCombinationISI_fSI_fLNS_15FloatRoundStyleE2EEES1J_S1N_JEEENS4_5SM1004TMEM4LOAD26SM100_TMEM_LOAD_32dp32b64xENS4_13SM90_TMA_LOADENS11_INS12_ILi3ELi4ELi3EEES15_NSS_INS5_IJSB_S1L_EEENS5_IJS1L_SC_EEEEEEENS4_39AutoVectorizingCopyWithAssumedAlignmentILi128EEENS4_14SM90_TMA_STOREES23_S25_S25_EEEvvEEEEvNT_6ParamsE --------------------------
	.section	.text._ZN7cutlass13device_kernelINS_4gemm6kernel13GemmUniversalIN4cute5tupleIJiiiiEEENS1_10collective13CollectiveMmaINS1_35MainloopSm100TmaUmmaWarpSpecializedILi10ELi2ELi2ENS5_IJNS4_1CILi8EEENSA_ILi1EEESC_EEEEENS5_IJNSA_ILi256EEESF_NSA_ILi32EEEEEENS_10bfloat16_tENS5_IJlSC_lEEESI_SJ_NS4_8TiledMMAINS4_8MMA_AtomIJNS4_26SM100_MMA_F16BF16_2x1SM_SSISI_SI_fLi256ELi256ELNS4_4UMMA5MajorE0ELSO_0ELNSN_7ScaleInE0ELSP_0EEEEEENS4_6LayoutINS5_IJSC_SC_SC_EEENS5_IJNSA_ILi0EEESU_SU_EEEEENS5_IJNS4_10UnderscoreESX_SX_EEEEENS4_18SM100_TMA_2SM_LOADENS4_14ComposedLayoutINS4_7SwizzleILi2ELi4ELi3EEENS4_18smem_ptr_flag_bitsILi16EEENSS_INS5_IJSB_SG_EEENS5_IJSG_SC_EEEEEEEvNS4_8identityENS4_28SM100_TMA_2SM_LOAD_MULTICASTES19_vS1A_EENS_8epilogue10collective18CollectiveEpilogueINS1D_23Sm100TmaWarpSpecializedILi4ELi2ELi64ELb1ELb0EEEJNS5_IJNSA_ILi128EEESF_SG_EEENS5_IJNSS_IS1I_SC_EENSS_INSA_ILi64EEESC_EEEEESI_SJ_SI_SJ_NS1D_6fusion15FusionCallbacksIS1H_NS1O_17LinearCombinationISI_fSI_fLNS_15FloatRoundStyleE2EEES1J_S1N_JEEENS4_5SM1004TMEM4LOAD26SM100_TMEM_LOAD_32dp32b64xENS4_13SM90_TMA_LOADENS11_INS12_ILi3ELi4ELi3EEES15_NSS_INS5_IJSB_S1L_EEENS5_IJS1L_SC_EEEEEEENS4_39AutoVectorizingCopyWithAssumedAlignmentILi128EEENS4_14SM90_TMA_STOREES23_S25_S25_EEEvvEEEEvNT_6ParamsE,"ax",@progbits
	.align	128
.text._ZN7cutlass13device_kernelINS_4gemm6kernel13GemmUniversalIN4cute5tupleIJiiiiEEENS1_10collective13CollectiveMmaINS1_35MainloopSm100TmaUmmaWarpSpecializedILi10ELi2ELi2ENS5_IJNS4_1CILi8EEENSA_ILi1EEESC_EEEEENS5_IJNSA_ILi256EEESF_NSA_ILi32EEEEEENS_10bfloat16_tENS5_IJlSC_lEEESI_SJ_NS4_8TiledMMAINS4_8MMA_AtomIJNS4_26SM100_MMA_F16BF16_2x1SM_SSISI_SI_fLi256ELi256ELNS4_4UMMA5MajorE0ELSO_0ELNSN_7ScaleInE0ELSP_0EEEEEENS4_6LayoutINS5_IJSC_SC_SC_EEENS5_IJNSA_ILi0EEESU_SU_EEEEENS5_IJNS4_10UnderscoreESX_SX_EEEEENS4_18SM100_TMA_2SM_LOADENS4_14ComposedLayoutINS4_7SwizzleILi2ELi4ELi3EEENS4_18smem_ptr_flag_bitsILi16EEENSS_INS5_IJSB_SG_EEENS5_IJSG_SC_EEEEEEEvNS4_8identityENS4_28SM100_TMA_2SM_LOAD_MULTICASTES19_vS1A_EENS_8epilogue10collective18CollectiveEpilogueINS1D_23Sm100TmaWarpSpecializedILi4ELi2ELi64ELb1ELb0EEEJNS5_IJNSA_ILi128EEESF_SG_EEENS5_IJNSS_IS1I_SC_EENSS_INSA_ILi64EEESC_EEEEESI_SJ_SI_SJ_NS1D_6fusion15FusionCallbacksIS1H_NS1O_17LinearCombinationISI_fSI_fLNS_15FloatRoundStyleE2EEES1J_S1N_JEEENS4_5SM1004TMEM4LOAD26SM100_TMEM_LOAD_32dp32b64xENS4_13SM90_TMA_LOADENS11_INS12_ILi3ELi4ELi3EEES15_NSS_INS5_IJSB_S1L_EEENS5_IJS1L_SC_EEEEEEENS4_39AutoVectorizingCopyWithAssumedAlignmentILi128EEENS4_14SM90_TMA_STOREES23_S25_S25_EEEvvEEEEvNT_6ParamsE:
        .type           _ZN7cutlass13device_kernelINS_4gemm6kernel13GemmUniversalIN4cute5tupleIJiiiiEEENS1_10collective13CollectiveMmaINS1_35MainloopSm100TmaUmmaWarpSpecializedILi10ELi2ELi2ENS5_IJNS4_1CILi8EEENSA_ILi1EEESC_EEEEENS5_IJNSA_ILi256EEESF_NSA_ILi32EEEEEENS_10bfloat16_tENS5_IJlSC_lEEESI_SJ_NS4_8TiledMMAINS4_8MMA_AtomIJNS4_26SM100_MMA_F16BF16_2x1SM_SSISI_SI_fLi256ELi256ELNS4_4UMMA5MajorE0ELSO_0ELNSN_7ScaleInE0ELSP_0EEEEEENS4_6LayoutINS5_IJSC_SC_SC_EEENS5_IJNSA_ILi0EEESU_SU_EEEEENS5_IJNS4_10UnderscoreESX_SX_EEEEENS4_18SM100_TMA_2SM_LOADENS4_14ComposedLayoutINS4_7SwizzleILi2ELi4ELi3EEENS4_18smem_ptr_flag_bitsILi16EEENSS_INS5_IJSB_SG_EEENS5_IJSG_SC_EEEEEEEvNS4_8identityENS4_28SM100_TMA_2SM_LOAD_MULTICASTES19_vS1A_EENS_8epilogue10collective18CollectiveEpilogueINS1D_23Sm100TmaWarpSpecializedILi4ELi2ELi64ELb1ELb0EEEJNS5_IJNSA_ILi128EEESF_SG_EEENS5_IJNSS_IS1I_SC_EENSS_INSA_ILi64EEESC_EEEEESI_SJ_SI_SJ_NS1D_6fusion15FusionCallbacksIS1H_NS1O_17LinearCombinationISI_fSI_fLNS_15FloatRoundStyleE2EEES1J_S1N_JEEENS4_5SM1004TMEM4LOAD26SM100_TMEM_LOAD_32dp32b64xENS4_13SM90_TMA_LOADENS11_INS12_ILi3ELi4ELi3EEES15_NSS_INS5_IJSB_S1L_EEENS5_IJS1L_SC_EEEEEEENS4_39AutoVectorizingCopyWithAssumedAlignmentILi128EEENS4_14SM90_TMA_STOREES23_S25_S25_EEEvvEEEEvNT_6ParamsE,@function
        .size           _ZN7cutlass13device_kernelINS_4gemm6kernel13GemmUniversalIN4cute5tupleIJiiiiEEENS1_10collective13CollectiveMmaINS1_35MainloopSm100TmaUmmaWarpSpecializedILi10ELi2ELi2ENS5_IJNS4_1CILi8EEENSA_ILi1EEESC_EEEEENS5_IJNSA_ILi256EEESF_NSA_ILi32EEEEEENS_10bfloat16_tENS5_IJlSC_lEEESI_SJ_NS4_8TiledMMAINS4_8MMA_AtomIJNS4_26SM100_MMA_F16BF16_2x1SM_SSISI_SI_fLi256ELi256ELNS4_4UMMA5MajorE0ELSO_0ELNSN_7ScaleInE0ELSP_0EEEEEENS4_6LayoutINS5_IJSC_SC_SC_EEENS5_IJNSA_ILi0EEESU_SU_EEEEENS5_IJNS4_10UnderscoreESX_SX_EEEEENS4_18SM100_TMA_2SM_LOADENS4_14ComposedLayoutINS4_7SwizzleILi2ELi4ELi3EEENS4_18smem_ptr_flag_bitsILi16EEENSS_INS5_IJSB_SG_EEENS5_IJSG_SC_EEEEEEEvNS4_8identityENS4_28SM100_TMA_2SM_LOAD_MULTICASTES19_vS1A_EENS_8epilogue10collective18CollectiveEpilogueINS1D_23Sm100TmaWarpSpecializedILi4ELi2ELi64ELb1ELb0EEEJNS5_IJNSA_ILi128EEESF_SG_EEENS5_IJNSS_IS1I_SC_EENSS_INSA_ILi64EEESC_EEEEESI_SJ_SI_SJ_NS1D_6fusion15FusionCallbacksIS1H_NS1O_17LinearCombinationISI_fSI_fLNS_15FloatRoundStyleE2EEES1J_S1N_JEEENS4_5SM1004TMEM4LOAD26SM100_TMEM_LOAD_32dp32b64xENS4_13SM90_TMA_LOADENS11_INS12_ILi3ELi4ELi3EEES15_NSS_INS5_IJSB_S1L_EEENS5_IJS1L_SC_EEEEEEENS4_39AutoVectorizingCopyWithAssumedAlignmentILi128EEENS4_14SM90_TMA_STOREES23_S25_S25_EEEvvEEEEvNT_6ParamsE,(.L_x_210 - _ZN7cutlass13device_kernelINS_4gemm6kernel13GemmUniversalIN4cute5tupleIJiiiiEEENS1_10collective13CollectiveMmaINS1_35MainloopSm100TmaUmmaWarpSpecializedILi10ELi2ELi2ENS5_IJNS4_1CILi8EEENSA_ILi1EEESC_EEEEENS5_IJNSA_ILi256EEESF_NSA_ILi32EEEEEENS_10bfloat16_tENS5_IJlSC_lEEESI_SJ_NS4_8TiledMMAINS4_8MMA_AtomIJNS4_26SM100_MMA_F16BF16_2x1SM_SSISI_SI_fLi256ELi256ELNS4_4UMMA5MajorE0ELSO_0ELNSN_7ScaleInE0ELSP_0EEEEEENS4_6LayoutINS5_IJSC_SC_SC_EEENS5_IJNSA_ILi0EEESU_SU_EEEEENS5_IJNS4_10UnderscoreESX_SX_EEEEENS4_18SM100_TMA_2SM_LOADENS4_14ComposedLayoutINS4_7SwizzleILi2ELi4ELi3EEENS4_18smem_ptr_flag_bitsILi16EEENSS_INS5_IJSB_SG_EEENS5_IJSG_SC_EEEEEEEvNS4_8identityENS4_28SM100_TMA_2SM_LOAD_MULTICASTES19_vS1A_EENS_8epilogue10collective18CollectiveEpilogueINS1D_23Sm100TmaWarpSpecializedILi4ELi2ELi64ELb1ELb0EEEJNS5_IJNSA_ILi128EEESF_SG_EEENS5_IJNSS_IS1I_SC_EENSS_INSA_ILi64EEESC_EEEEESI_SJ_SI_SJ_NS1D_6fusion15FusionCallbacksIS1H_NS1O_17LinearCombinationISI_fSI_fLNS_15FloatRoundStyleE2EEES1J_S1N_JEEENS4_5SM1004TMEM4LOAD26SM100_TMEM_LOAD_32dp32b64xENS4_13SM90_TMA_LOADENS11_INS12_ILi3ELi4ELi3EEES15_NSS_INS5_IJSB_S1L_EEENS5_IJS1L_SC_EEEEEEENS4_39AutoVectorizingCopyWithAssumedAlignmentILi128EEENS4_14SM90_TMA_STOREES23_S25_S25_EEEvvEEEEvNT_6ParamsE)
        .other          _ZN7cutlass13device_kernelINS_4gemm6kernel13GemmUniversalIN4cute5tupleIJiiiiEEENS1_10collective13CollectiveMmaINS1_35MainloopSm100TmaUmmaWarpSpecializedILi10ELi2ELi2ENS5_IJNS4_1CILi8EEENSA_ILi1EEESC_EEEEENS5_IJNSA_ILi256EEESF_NSA_ILi32EEEEEENS_10bfloat16_tENS5_IJlSC_lEEESI_SJ_NS4_8TiledMMAINS4_8MMA_AtomIJNS4_26SM100_MMA_F16BF16_2x1SM_SSISI_SI_fLi256ELi256ELNS4_4UMMA5MajorE0ELSO_0ELNSN_7ScaleInE0ELSP_0EEEEEENS4_6LayoutINS5_IJSC_SC_SC_EEENS5_IJNSA_ILi0EEESU_SU_EEEEENS5_IJNS4_10UnderscoreESX_SX_EEEEENS4_18SM100_TMA_2SM_LOADENS4_14ComposedLayoutINS4_7SwizzleILi2ELi4ELi3EEENS4_18smem_ptr_flag_bitsILi16EEENSS_INS5_IJSB_SG_EEENS5_IJSG_SC_EEEEEEEvNS4_8identityENS4_28SM100_TMA_2SM_LOAD_MULTICASTES19_vS1A_EENS_8epilogue10collective18CollectiveEpilogueINS1D_23Sm100TmaWarpSpecializedILi4ELi2ELi64ELb1ELb0EEEJNS5_IJNSA_ILi128EEESF_SG_EEENS5_IJNSS_IS1I_SC_EENSS_INSA_ILi64EEESC_EEEEESI_SJ_SI_SJ_NS1D_6fusion15FusionCallbacksIS1H_NS1O_17LinearCombinationISI_fSI_fLNS_15FloatRoundStyleE2EEES1J_S1N_JEEENS4_5SM1004TMEM4LOAD26SM100_TMEM_LOAD_32dp32b64xENS4_13SM90_TMA_LOADENS11_INS12_ILi3ELi4ELi3EEES15_NSS_INS5_IJSB_S1L_EEENS5_IJS1L_SC_EEEEEEENS4_39AutoVectorizingCopyWithAssumedAlignmentILi128EEENS4_14SM90_TMA_STOREES23_S25_S25_EEEvvEEEEvNT_6ParamsE,@"STO_CUDA_ENTRY STV_DEFAULT"
_ZN7cutlass13device_kernelINS_4gemm6kernel13GemmUniversalIN4cute5tupleIJiiiiEEENS1_10collective13CollectiveMmaINS1_35MainloopSm100TmaUmmaWarpSpecializedILi10ELi2ELi2ENS5_IJNS4_1CILi8EEENSA_ILi1EEESC_EEEEENS5_IJNSA_ILi256EEESF_NSA_ILi32EEEEEENS_10bfloat16_tENS5_IJlSC_lEEESI_SJ_NS4_8TiledMMAINS4_8MMA_AtomIJNS4_26SM100_MMA_F16BF16_2x1SM_SSISI_SI_fLi256ELi256ELNS4_4UMMA5MajorE0ELSO_0ELNSN_7ScaleInE0ELSP_0EEEEEENS4_6LayoutINS5_IJSC_SC_SC_EEENS5_IJNSA_ILi0EEESU_SU_EEEEENS5_IJNS4_10UnderscoreESX_SX_EEEEENS4_18SM100_TMA_2SM_LOADENS4_14ComposedLayoutINS4_7SwizzleILi2ELi4ELi3EEENS4_18smem_ptr_flag_bitsILi16EEENSS_INS5_IJSB_SG_EEENS5_IJSG_SC_EEEEEEEvNS4_8identityENS4_28SM100_TMA_2SM_LOAD_MULTICASTES19_vS1A_EENS_8epilogue10collective18CollectiveEpilogueINS1D_23Sm100TmaWarpSpecializedILi4ELi2ELi64ELb1ELb0EEEJNS5_IJNSA_ILi128EEESF_SG_EEENS5_IJNSS_IS1I_SC_EENSS_INSA_ILi64EEESC_EEEEESI_SJ_SI_SJ_NS1D_6fusion15FusionCallbacksIS1H_NS1O_17LinearCombinationISI_fSI_fLNS_15FloatRoundStyleE2EEES1J_S1N_JEEENS4_5SM1004TMEM4LOAD26SM100_TMEM_LOAD_32dp32b64xENS4_13SM90_TMA_LOADENS11_INS12_ILi3ELi4ELi3EEES15_NSS_INS5_IJSB_S1L_EEENS5_IJS1L_SC_EEEEEEENS4_39AutoVectorizingCopyWithAssumedAlignmentILi128EEENS4_14SM90_TMA_STOREES23_S25_S25_EEEvvEEEEvNT_6ParamsE:
[----:B------:R-:W1:Y:S01]  /*0000*/  LDC R1, c[0x0][0x37c] ;  /* 0x0000df00ff017b82 */ /* 0x000e620000000800 */
[----:B------:R-:W2:Y:S01]  /*0010*/  S2R R163, SR_TID.X ;  /* 0x0000000000a37919 */ /* 0x000ea20000002100 */
[----:B------:R-:W3:Y:S06]  /*0020*/  LDCU.64 UR8, c[0x0][0x890] ;  /* 0x00011200ff0877ac */ /* 0x000eec0008000a00 */
[----:B------:R-:W4:Y:S01]  /*0030*/  S2UR UR47, SR_CgaCtaId ;  /* 0x00000000002f79c3 */ /* 0x000f220000008800 */
[----:B------:R-:W-:Y:S02]  /*0040*/  PRMT R146, RZ, 0x7610, R146 ;  /* 0x00007610ff927816 */ /* 0x000fe40000000092 */
[----:B------:R-:W-:Y:S01]  /*0050*/  ELECT P1, URZ, PT ;  /* 0x0000000000ff782f */ /* 0x000fe20003820000 */
[----:B---3--:R-:W-:-:S04]  /*0060*/  UISETP.NE.U32.AND UP0, UPT, UR8, URZ, UPT ;  /* 0x000000ff0800728c */ /* 0x008fc8000bf05070 */
[----:B------:R-:W-:Y:S02]  /*0070*/  UISETP.NE.AND.EX UP0, UPT, UR9, URZ, UPT, UP0 ;  /* 0x000000ff0900728c */ /* 0x000fe4000bf05300 */
[----:B----4-:R-:W-:Y:S02]  /*0080*/  ULOP3.LUT UR33, UR47, 0x1, URZ, 0xc0, !UPT ;  /* 0x000000012f217892 */ /* 0x010fe4000f8ec0ff */
[----:B------:R-:W-:Y:S01]  /*0090*/  ULOP3.LUT UR34, UR47, 0x1, URZ, 0x3c, !UPT ;  /* 0x000000012f227892 */ /* 0x000fe2000f8e3cff */
[----:B--2---:R-:W-:-:S05]  /*00a0*/  SHF.R.U32.HI R147, RZ, 0x5, R163 ;  /* 0x00000005ff937819 */ /* 0x004fca00000116a3 */
[----:B------:R-:W2:Y:S02]  /*00b0*/  SHFL.IDX PT, R0, R147, RZ, 0x1f ;  /* 0x00001fff93007589 */ /* 0x000ea400000e0000 */
[----:B--2---:R-:W-:Y:S01]  /*00c0*/  R2UR UR18, R0 ;  /* 0x00000000001272ca */ /* 0x004fe200000e0000 */
[----:B-1----:R-:W-:-:S14]  /*00d0*/  BRA.U UP0, `(.L_x_0) ;  /* 0x0000000100307547 */ /* 0x002fdc000b800000 */
[----:B------:R-:W1:Y:S02]  /*00e0*/  LDCU.64 UR4, c[0x0][0x888] ;  /* 0x00011100ff0477ac */ /* 0x000e640008000a00 */
[----:B-1----:R-:W-:-:S04]  /*00f0*/  UISETP.NE.U32.AND UP0, UPT, UR4, URZ, UPT ;  /* 0x000000ff0400728c */ /* 0x002fc8000bf05070 */
[----:B------:R-:W-:-:S09]  /*0100*/  UISETP.NE.AND.EX UP0, UPT, UR5, URZ, UPT, UP0 ;  /* 0x000000ff0500728c */ /* 0x000fd2000bf05300 */
[----:B------:R-:W-:Y:S05]  /*0110*/  BRA.U !UP0, `(.L_x_1) ;  /* 0x0000000108147547 */ /* 0x000fea000b800000 */
[----:B------:R-:W1:Y:S01]  /*0120*/  LDC.64 R2, c[0x0][0x888] ;  /* 0x00022200ff027b82 */ /* 0x000e620000000a00 */
[----:B------:R-:W1:Y:S02]  /*0130*/  LDCU.64 UR4, c[0x0][0x358] ;  /* 0x00006b00ff0477ac */ /* 0x000e640008000a00 */
[----:B-1----:R1:W5:Y:S01]  /*0140*/  LDG.E R73, desc[UR4][R2.64] ;  /* 0x0000000402497981 */ /* 0x002362000c1e1900 */
[----:B------:R-:W-:Y:S01]  /*0150*/  HFMA2 R146, -RZ, RZ, 0, 5.9604644775390625e-08 ;  /* 0x00000001ff927431 */ /* 0x000fe200000001ff */
[----:B------:R-:W-:Y:S05]  /*0160*/  BRA `(.L_x_0) ;  /* 0x00000000000c7947 */ /* 0x000fea0003800000 */
.L_x_1:
[----:B------:R-:W1:Y:S01]  /*0170*/  LDCU UR4, c[0x0][0x880] ;  /* 0x00011000ff0477ac */ /* 0x000e620008000800 */
[----:B------:R-:W-:Y:S01]  /*0180*/  HFMA2 R146, -RZ, RZ, 0, 5.9604644775390625e-08 ;  /* 0x00000001ff927431 */ /* 0x000fe200000001ff */
[----:B-1----:R-:W-:-:S07]  /*0190*/  MOV R73, UR4 ;  /* 0x0000000400497c02 */ /* 0x002fce0008000f00 */
.L_x_0:
[----:B------:R-:W2:Y:S02]  /*01a0*/  LDCU.64 UR4, c[0x0][0x8b0] ;  /* 0x00011600ff0477ac */ /* 0x000ea40008000a00 */
[----:B--2---:R-:W-:-:S04]  /*01b0*/  UISETP.NE.U32.AND UP0, UPT, UR4, URZ, UPT ;  /* 0x000000ff0400728c */ /* 0x004fc8000bf05070 */
[----:B------:R-:W-:-:S09]  /*01c0*/  UISETP.NE.AND.EX UP0, UPT, UR5, URZ, UPT, UP0 ;  /* 0x000000ff0500728c */ /* 0x000fd2000bf05300 */
[----:B------:R-:W-:Y:S05]  /*01d0*/  BRA.U UP0, `(.L_x_2) ;  /* 0x0000000100287547 */ /* 0x000fea000b800000 */
[----:B------:R-:W2:Y:S02]  /*01e0*/  LDCU.64 UR4, c[0x0][0x8a8] ;  /* 0x00011500ff0477ac */ /* 0x000ea40008000a00 */
[----:B--2---:R-:W-:-:S04]  /*01f0*/  UISETP.NE.U32.AND UP0, UPT, UR4, URZ, UPT ;  /* 0x000000ff0400728c */ /* 0x004fc8000bf05070 */
[----:B------:R-:W-:-:S09]  /*0200*/  UISETP.NE.AND.EX UP0, UPT, UR5, URZ, UPT, UP0 ;  /* 0x000000ff0500728c */ /* 0x000fd2000bf05300 */
[----:B------:R-:W-:Y:S05]  /*0210*/  BRA.U !UP0, `(.L_x_3) ;  /* 0x0000000108107547 */ /* 0x000fea000b800000 */
[----:B------:R-:W2:Y:S01]  /*0220*/  LDC.64 R70, c[0x0][0x8a8] ;  /* 0x00022a00ff467b82 */ /* 0x000ea20000000a00 */
[----:B------:R-:W2:Y:S02]  /*0230*/  LDCU.64 UR4, c[0x0][0x358] ;  /* 0x00006b00ff0477ac */ /* 0x000ea40008000a00 */
[----:B--2---:R2:W5:Y:S01]  /*0240*/  LDG.E R70, desc[UR4][R70.64] ;  /* 0x0000000446467981 */ /* 0x004562000c1e1900 */
[----:B------:R-:W-:Y:S05]  /*0250*/  BRA `(.L_x_2) ;  /* 0x0000000000087947 */ /* 0x000fea0003800000 */
.L_x_3:
[----:B------:R-:W2:Y:S02]  /*0260*/  LDCU UR4, c[0x0][0x8a0] ;  /* 0x00011400ff0477ac */ /* 0x000ea40008000800 */
[----:B--2---:R-:W-:Y:S02]  /*0270*/  MOV R70, UR4 ;  /* 0x0000000400467c02 */ /* 0x004fe40008000f00 */
.L_x_2:
[----:B------:R-:W-:Y:S01]  /*0280*/  IMAD.U32 R0, RZ, RZ, UR18 ;  /* 0x00000012ff007e24 */ /* 0x000fe2000f8e00ff */
[----:B------:R-:W-:Y:S04]  /*0290*/  BSSY.RECONVERGENT B0, `(.L_x_4) ;  /* 0x000000c000007945 */ /* 0x000fe80003800200 */
[C---:B------:R-:W-:Y:S02]  /*02a0*/  ISETP.NE.OR P2, PT, R0.reuse, 0x1, !P1 ;  /* 0x000000010000780c */ /* 0x040fe40004f45670 */
[----:B------:R-:W-:-:S11]  /*02b0*/  ISETP.NE.OR P0, PT, R0, 0x3, !P1 ;  /* 0x000000030000780c */ /* 0x000fd60004f05670 */
[----:B------:R-:W-:Y:S05]  /*02c0*/  @P2 BRA `(.L_x_5) ;  /* 0x0000000000202947 */ /* 0x000fea0003800000 */
[----:B------:R-:W3:Y:S02]  /*02d0*/  LDCU.64 UR4, c[0x0][0x348] ;  /* 0x00006900ff0477ac */ /* 0x000ee40008000a00 */
[----:B---3--:R-:W-:Y:S02]  /*02e0*/  UIADD3 UR6, UP1, UPT, UR4, 0x80, URZ ;  /* 0x0000008004067890 */ /* 0x008fe4000ff3e0ff */
[----:B------:R-:W-:Y:S02]  /*02f0*/  UIADD3 UR4, UP0, UPT, UR4, 0x180, URZ ;  /* 0x0000018004047890 */ /* 0x000fe4000ff1e0ff */
[----:B------:R-:W-:Y:S02]  /*0300*/  UIADD3.X UR7, UPT, UPT, URZ, UR5, URZ, UP1, !UPT ;  /* 0x00000005ff077290 */ /* 0x000fe40008ffe4ff */
[----:B------:R-:W-:-:S07]  /*0310*/  UIADD3.X UR5, UPT, UPT, URZ, UR5, URZ, UP0, !UPT ;  /* 0x00000005ff057290 */ /* 0x000fce00087fe4ff */
[----:B------:R3:W-:Y:S02]  /*0320*/  UTMACCTL.PF [UR6] ;  /* 0x00000000060079b9 */ /* 0x0007e40008040000 */
[----:B------:R3:W-:Y:S02]  /*0330*/  UTMACCTL.PF [UR4] ;  /* 0x00000000040079b9 */ /* 0x0007e40008040000 */
[----:B---3--:R-:W-:Y:S01]  /*0340*/  NOP ;  /* 0x0000000000007918 */ /* 0x008fe20000000000 */
.L_x_5:
[----:B------:R-:W-:Y:S05]  /*0350*/  BSYNC.RECONVERGENT B0 ;  /* 0x0000000000007941 */ /* 0x000fea0003800200 */
.L_x_4:
[----:B------:R-:W-:Y:S04]  /*0360*/  BSSY.RECONVERGENT B0, `(.L_x_6) ;  /* 0x000000a000007945 */ /* 0x000fe80003800200 */
        /* <DEDUP_REMOVED lines=9> */
.L_x_7:
[----:B------:R-:W-:Y:S05]  /*0400*/  BSYNC.RECONVERGENT B0 ;  /* 0x0000000000007941 */ /* 0x000fea0003800200 */
.L_x_6:
[----:B------:R-:W3:Y:S01]  /*0410*/  LDCU.64 UR4, c[0x0][0x888] ;  /* 0x00011100ff0477ac */ /* 0x000ee20008000a00 */
[----:B------:R-:W-:Y:S02]  /*0420*/  UISETP.EQ.U32.AND UP2, UPT, UR8, URZ, UPT ;  /* 0x000000ff0800728c */ /* 0x000fe4000bf42070 */
[----:B------:R-:W-:Y:S02]  /*0430*/  UPLOP3.LUT UP4, UPT, UPT, UPT, UPT, 0x80, 0x8 ;  /* 0x000000000008789c */ /* 0x000fe40003f8f070 */
[----:B---3--:R-:W-:-:S04]  /*0440*/  UISETP.NE.U32.AND UP0, UPT, UR4, URZ, UPT ;  /* 0x000000ff0400728c */ /* 0x008fc8000bf05070 */
[----:B------:R-:W-:-:S04]  /*0450*/  UISETP.NE.AND.EX UP1, UPT, UR5, URZ, UPT, UP0 ;  /* 0x000000ff0500728c */ /* 0x000fc8000bf25300 */
[----:B------:R-:W-:-:S04]  /*0460*/  UISETP.EQ.OR.EX UP3, UPT, UR9, URZ, !UP1, UP2 ;  /* 0x000000ff0900728c */ /* 0x000fc8000cf62720 */
[----:B------:R-:W-:-:S06]  /*0470*/  UP2UR UR4, UPR, URZ, 0x8 ;  /* 0x00000008ff047883 */ /* 0x000fcc0008000000 */
[----:B------:R-:W-:Y:S01]  /*0480*/  MOV R149, UR4 ;  /* 0x0000000400957c02 */ /* 0x000fe20008000f00 */
[----:B------:R-:W-:Y:S06]  /*0490*/  BRA.U !UP3, `(.L_x_8) ;  /* 0x000000010b207547 */ /* 0x000fec000b800000 */
[----:B------:R-:W-:Y:S01]  /*04a0*/  UISETP.NE.U32.AND UP2, UPT, UR8, URZ, UPT ;  /* 0x000000ff0800728c */ /* 0x000fe2000bf45070 */
[----:B-----5:R-:W-:Y:S01]  /*04b0*/  FSETP.NEU.AND P0, PT, R73, RZ, PT ;  /* 0x000000ff4900720b */ /* 0x020fe20003f0d000 */
[----:B------:R-:W-:Y:S02]  /*04c0*/  USEL UR4, URZ, 0xffffffff, UP1 ;  /* 0xffffffffff047887 */ /* 0x000fe40008800000 */
[----:B------:R-:W-:-:S10]  /*04d0*/  UISETP.NE.AND.EX UP2, UPT, UR9, URZ, UPT, UP2 ;  /* 0x000000ff0900728c */ /* 0x000fd4000bf45320 */
[----:B------:R-:W-:Y:S01]  /*04e0*/  VOTEU.ANY UP0, P0 ;  /* 0x0000000000ff7886 */ /* 0x000fe20000000100 */
[----:B------:R-:W-:-:S04]  /*04f0*/  @!UP2 USEL UR4, URZ, 0xffffffff, UP0 ;  /* 0xffffffffff04a887 */ /* 0x000fc80008000000 */
[----:B------:R-:W-:-:S04]  /*0500*/  ULOP3.LUT UR4, UR4, 0x1, URZ, 0xc0, !UPT ;  /* 0x0000000104047892 */ /* 0x000fc8000f8ec0ff */
[----:B------:R-:W-:-:S11]  /*0510*/  UISETP.NE.U32.AND UP4, UPT, UR4, 0x1, UPT ;  /* 0x000000010400788c */ /* 0x000fd6000bf85070 */
.L_x_8:
[----:B------:R-:W3:Y:S01]  /*0520*/  SHFL.IDX PT, R0, R147, RZ, 0x1f ;  /* 0x00001fff93007589 */ /* 0x000ee200000e0000 */
[----:B------:R-:W-:-:S04]  /*0530*/  UISETP.NE.AND UP0, UPT, UR18, 0x2, UPT ;  /* 0x000000021200788c */ /* 0x000fc8000bf05270 */
[----:B------:R-:W-:Y:S02]  /*0540*/  UISETP.EQ.AND UP2, UPT, UR33, URZ, !UP0 ;  /* 0x000000ff2100728c */ /* 0x000fe4000c742270 */
[----:B------:R-:W-:-:S04]  /*0550*/  USEL UR45, URZ, 0x1, UP0 ;  /* 0x00000001ff2d7887 */ /* 0x000fc80008000000 */
[----:B------:R-:W-:Y:S02]  /*0560*/  PLOP3.LUT P3, PT, P1, PT, UP2, 0x80, 0x8 ;  /* 0x000000000008781c */ /* 0x000fe40000f6f028 */
[----:B---3--:R-:W-:-:S13]  /*0570*/  ISETP.NE.AND P0, PT, R0, RZ, PT ;  /* 0x000000ff0000720c */ /* 0x008fda0003f05270 */
[----:B------:R-:W-:Y:S05]  /*0580*/  @P0 BRA `(.L_x_9) ;  /* 0x0000000000900947 */ /* 0x000fea0003800000 */
[----:B------:R-:W-:Y:S01]  /*0590*/  ELECT P0, URZ, PT ;  /* 0x0000000000ff782f */ /* 0x000fe20003800000 */
[----:B------:R-:W-:-:S12]  /*05a0*/  BSSY.RECONVERGENT B0, `(.L_x_9) ;  /* 0x0000022000007945 */ /* 0x000fd80003800200 */
[----:B------:R-:W-:Y:S05]  /*05b0*/  @!P0 BRA `(.L_x_10) ;  /* 0x0000000000808947 */ /* 0x000fea0003800000 */
[----:B------:R-:W-:Y:S01]  /*05c0*/  UMOV UR4, 0x400 ;  /* 0x0000040000047882 */ /* 0x000fe20000000000 */
[----:B------:R-:W-:Y:S01]  /*05d0*/  UMOV UR8, 0x1 ;  /* 0x0000000100087882 */ /* 0x000fe20000000000 */
[----:B------:R-:W-:Y:S01]  /*05e0*/  UMOV UR6, 0x4 ;  /* 0x0000000400067882 */ /* 0x000fe20000000000 */
[----:B------:R-:W-:Y:S02]  /*05f0*/  ULEA UR4, UR47, UR4, 0x18 ;  /* 0x000000042f047291 */ /* 0x000fe4000f8ec0ff */
[----:B------:R-:W-:-:S04]  /*0600*/  UIADD3 UR8, UPT, UPT, -UR8, 0x100000, URZ ;  /* 0x0010000008087890 */ /* 0x000fc8000fffe1ff */
[----:B------:R-:W-:Y:S02]  /*0610*/  USHF.L.U32 UR9, UR8, 0xb, URZ ;  /* 0x0000000b08097899 */ /* 0x000fe400080006ff */
[----:B------:R-:W-:Y:S02]  /*0620*/  USHF.L.U32 UR8, UR8, 0x1, URZ ;  /* 0x0000000108087899 */ /* 0x000fe400080006ff */
[----:B------:R-:W-:-:S04]  /*0630*/  UIADD3 UR6, UPT, UPT, -UR6, 0x100000, URZ ;  /* 0x0010000006067890 */ /* 0x000fc8000fffe1ff */
[----:B------:R-:W-:Y:S02]  /*0640*/  USHF.L.U32 UR7, UR6, 0xb, URZ ;  /* 0x0000000b06077899 */ /* 0x000fe400080006ff */
[----:B------:R-:W-:Y:S01]  /*0650*/  USHF.L.U32 UR6, UR6, 0x1, URZ ;  /* 0x0000000106067899 */ /* 0x000fe200080006ff */
[----:B------:R-:W3:Y:S03]  /*0660*/  FENCE.VIEW.ASYNC.S ;  /* 0x00000000000073c6 */ /* 0x000ee60000000000 */
[----:B---3--:R3:W4:Y:S08]  /*0670*/  SYNCS.EXCH.64 URZ, [UR4], UR8 ;  /* 0x0000000804ff75b2 */ /* 0x0087300008000100 */
[----:B------:R3:W1:Y:S01]  /*0680*/  SYNCS.EXCH.64 URZ, [UR4+0x50], UR6 ;  /* 0x0000500604ff75b2 */ /* 0x0006620008000100 */
        /* <DEDUP_REMOVED lines=17> */
[----:B------:R3:W1:Y:S02]  /*07a0*/  SYNCS.EXCH.64 URZ, [UR4+0x98], UR6 ;  /* 0x0000980604ff75b2 */ /* 0x0006640008000100 */
[----:B---34-:R-:W-:Y:S01]  /*07b0*/  NOP ;  /* 0x0000000000007918 */ /* 0x018fe20000000000 */
.L_x_10:
[----:B------:R-:W-:Y:S05]  /*07c0*/  BSYNC.RECONVERGENT B0 ;  /* 0x0000000000007941 */ /* 0x000fea0003800200 */
.L_x_9:
[----:B------:R-:W3:Y:S01]  /*07d0*/  SHFL.IDX PT, R0, R147, RZ, 0x1f ;  /* 0x00001fff93007589 */ /* 0x000ee200000e0000 */
[----:B------:R-:W-:Y:S01]  /*07e0*/  NOP ;  /* 0x0000000000007918 */ /* 0x000fe20000000000 */
[----:B---3--:R-:W-:-:S13]  /*07f0*/  ISETP.NE.AND P0, PT, R0, 0x1, PT ;  /* 0x000000010000780c */ /* 0x008fda0003f05270 */
[----:B------:R-:W-:Y:S05]  /*0800*/  @P0 BRA `(.L_x_11) ;  /* 0x0000000000540947 */ /* 0x000fea0003800000 */
        /* <DEDUP_REMOVED lines=10> */
[----:B------:R-:W-:Y:S01]  /*08b0*/  ELECT P0, URZ, PT ;  /* 0x0000000000ff782f */ /* 0x000fe20003800000 */
[----:B------:R-:W3:Y:S02]  /*08c0*/  FENCE.VIEW.ASYNC.S ;  /* 0x00000000000073c6 */ /* 0x000ee40000000000 */
[----:B---3--:R3:W4:Y:S08]  /*08d0*/  SYNCS.EXCH.64 URZ, [UR4+0xa0], UR8 ;  /* 0x0000a00804ff75b2 */ /* 0x0087300008000100 */
[----:B------:R3:W1:Y:S01]  /*08e0*/  SYNCS.EXCH.64 URZ, [UR4+0xc0], UR6 ;  /* 0x0000c00604ff75b2 */ /* 0x0006620008000100 */
[----:B------:R3:W1:Y:S01]  /*08f0*/  SYNCS.EXCH.64 URZ, [UR4+0xa8], UR8 ;  /* 0x0000a80804ff75b2 */ /* 0x0006620008000100 */
[----:B------:R3:W1:Y:S01]  /*0900*/  SYNCS.EXCH.64 URZ, [UR4+0xc8], UR6 ;  /* 0x0000c80604ff75b2 */ /* 0x0006620008000100 */
[----:B------:R3:W1:Y:S01]  /*0910*/  SYNCS.EXCH.64 URZ, [UR4+0xb0], UR8 ;  /* 0x0000b00804ff75b2 */ /* 0x0006620008000100 */
[----:B------:R3:W1:Y:S01]  /*0920*/  SYNCS.EXCH.64 URZ, [UR4+0xd0], UR6 ;  /* 0x0000d00604ff75b2 */ /* 0x0006620008000100 */
[----:B------:R3:W1:Y:S01]  /*0930*/  SYNCS.EXCH.64 URZ, [UR4+0xb8], UR8 ;  /* 0x0000b80804ff75b2 */ /* 0x0006620008000100 */
[----:B------:R3:W1:Y:S01]  /*0940*/  SYNCS.EXCH.64 URZ, [UR4+0xd8], UR6 ;  /* 0x0000d80604ff75b2 */ /* 0x0006620008000100 */
[----:B------:R-:W-:Y:S01]  /*0950*/  NOP ;  /* 0x0000000000007918 */ /* 0x000fe20000000000 */
.L_x_11:
[----:B------:R-:W2:Y:S01]  /*0960*/  SHFL.IDX PT, R0, R147, RZ, 0x1f ;  /* 0x00001fff93007589 */ /* 0x000ea200000e0000 */
[----:B------:R-:W-:Y:S01]  /*0970*/  NOP ;  /* 0x0000000000007918 */ /* 0x000fe20000000000 */
[----:B--2---:R-:W-:-:S13]  /*0980*/  ISETP.NE.AND P0, PT, R0, 0x3, PT ;  /* 0x000000030000780c */ /* 0x004fda0003f05270 */
[----:B------:R-:W-:Y:S05]  /*0990*/  @P0 BRA `(.L_x_12) ;  /* 0x00000000002c0947 */ /* 0x000fea0003800000 */
[----:B---3--:R-:W-:Y:S01]  /*09a0*/  UMOV UR6, 0x400 ;  /* 0x0000040000067882 */ /* 0x008fe20000000000 */
[----:B------:R-:W-:Y:S01]  /*09b0*/  UMOV UR4, 0x20 ;  /* 0x0000002000047882 */ /* 0x000fe20000000000 */
[----:B------:R-:W-:Y:S02]  /*09c0*/  ULEA UR6, UR47, UR6, 0x18 ;  /* 0x000000062f067291 */ /* 0x000fe4000f8ec0ff */
[----:B------:R-:W-:-:S04]  /*09d0*/  UIADD3 UR4, UPT, UPT, -UR4, 0x100000, URZ ;  /* 0x0010000004047890 */ /* 0x000fc8000fffe1ff */
[----:B------:R-:W-:Y:S02]  /*09e0*/  USHF.L.U32 UR5, UR4, 0xb, URZ ;  /* 0x0000000b04057899 */ /* 0x000fe400080006ff */
[----:B------:R-:W-:Y:S01]  /*09f0*/  USHF.L.U32 UR4, UR4, 0x1, URZ ;  /* 0x0000000104047899 */ /* 0x000fe200080006ff */
[----:B------:R-:W-:Y:S01]  /*0a00*/  ELECT P0, URZ, PT ;  /* 0x0000000000ff782f */ /* 0x000fe20003800000 */
[----:B------:R-:W2:Y:S10]  /*0a10*/  FENCE.VIEW.ASYNC.S ;  /* 0x00000000000073c6 */ /* 0x000eb40000000000 */
[----:B--2---:R2:W3:Y:S01]  /*0a20*/  SYNCS.EXCH.64 URZ, [UR6+0xe0], UR4 ;  /* 0x0000e00406ff75b2 */ /* 0x0044e20008000100 */
[----:B------:R2:W1:Y:S01]  /*0a30*/  SYNCS.EXCH.64 URZ, [UR6+0xe8], UR4 ;  /* 0x0000e80406ff75b2 */ /* 0x0004620008000100 */
[----:B------:R-:W-:Y:S01]  /*0a40*/  NOP ;  /* 0x0000000000007918 */ /* 0x000fe20000000000 */
.L_x_12:
[----:B------:R-:W4:Y:S01]  /*0a50*/  SHFL.IDX PT, R0, R147, RZ, 0x1f ;  /* 0x00001fff93007589 */ /* 0x000f2200000e0000 */
[----:B------:R-:W-:Y:S01]  /*0a60*/  NOP ;  /* 0x0000000000007918 */ /* 0x000fe20000000000 */
[----:B----4-:R-:W-:-:S13]  /*0a70*/  ISETP.NE.AND P0, PT, R0, 0x4, PT ;  /* 0x000000040000780c */ /* 0x010fda0003f05270 */
[----:B------:R-:W-:Y:S05]  /*0a80*/  @P0 BRA `(.L_x_13) ;  /* 0x0000000000480947 */ /* 0x000fea0003800000 */
[----:B--23--:R-:W-:Y:S01]  /*0a90*/  UMOV UR4, 0x720 ;  /* 0x0000072000047882 */ /* 0x00cfe20000000000 */
[----:B------:R-:W-:Y:S01]  /*0aa0*/  UMOV UR6, 0x400 ;  /* 0x0000040000067882 */ /* 0x000fe20000000000 */
[----:B------:R-:W-:Y:S01]  /*0ab0*/  USEL UR4, UR4, 0x620, UP4 ;  /* 0x0000062004047887 */ /* 0x000fe2000a000000 */
        /* <DEDUP_REMOVED lines=9> */
[----:B------:R-:W2:Y:S02]  /*0b50*/  FENCE.VIEW.ASYNC.S ;  /* 0x00000000000073c6 */ /* 0x000ea40000000000 */
[----:B--2---:R4:W2:Y:S08]  /*0b60*/  SYNCS.EXCH.64 URZ, [UR6+0xf0], UR8 ;  /* 0x0000f00806ff75b2 */ /* 0x0048b00008000100 */
[----:B------:R4:W3:Y:S01]  /*0b70*/  SYNCS.EXCH.64 URZ, [UR6+0x100], UR4 ;  /* 0x0001000406ff75b2 */ /* 0x0008e20008000100 */
[----:B------:R4:W1:Y:S01]  /*0b80*/  SYNCS.EXCH.64 URZ, [UR6+0xf8], UR8 ;  /* 0x0000f80806ff75b2 */ /* 0x0008620008000100 */
[----:B------:R4:W1:Y:S02]  /*0b90*/  SYNCS.EXCH.64 URZ, [UR6+0x108], UR4 ;  /* 0x0001080406ff75b2 */ /* 0x0008640008000100 */
[----:B----4-:R-:W-:Y:S01]  /*0ba0*/  NOP ;  /* 0x0000000000007918 */ /* 0x010fe20000000000 */
.L_x_13:
[----:B------:R-:W4:Y:S01]  /*0bb0*/  SHFL.IDX PT, R0, R147, RZ, 0x1f ;  /* 0x00001fff93007589 */ /* 0x000f2200000e0000 */
[----:B------:R-:W-:Y:S01]  /*0bc0*/  NOP ;  /* 0x0000000000007918 */ /* 0x000fe20000000000 */
[----:B----4-:R-:W-:-:S13]  /*0bd0*/  ISETP.NE.AND P0, PT, R0, 0x5, PT ;  /* 0x000000050000780c */ /* 0x010fda0003f05270 */
[----:B------:R-:W-:Y:S05]  /*0be0*/  @P0 BRA `(.L_x_14) ;  /* 0x0000000000440947 */ /* 0x000fea0003800000 */
[----:B--23--:R-:W-:Y:S01]  /*0bf0*/  UMOV UR4, 0x400 ;  /* 0x0000040000047882 */ /* 0x00cfe20000000000 */
        /* <DEDUP_REMOVED lines=16> */
.L_x_14:
[----:B------:R-:W4:Y:S01]  /*0d00*/  SHFL.IDX PT, R0, R147, RZ, 0x1f ;  /* 0x00001fff93007589 */ /* 0x000f2200000e0000 */
[----:B------:R-:W-:Y:S01]  /*0d10*/  ISETP.NE.OR P1, PT, RZ, UR18, !P1 ;  /* 0x00000012ff007c0c */ /* 0x000fe2000cf25670 */
[----:B------:R-:W-:Y:S01]  /*0d20*/  NOP ;  /* 0x0000000000007918 */ /* 0x000fe20000000000 */
[----:B----4-:R-:W-:-:S13]  /*0d30*/  ISETP.NE.AND P0, PT, R0, 0x3, PT ;  /* 0x000000030000780c */ /* 0x010fda0003f05270 */
[----:B------:R-:W-:Y:S05]  /*0d40*/  @P0 BRA `(.L_x_15) ;  /* 0x0000000000340947 */ /* 0x000fea0003800000 */
[----:B--23--:R-:W-:Y:S01]  /*0d50*/  UMOV UR4, 0x400 ;  /* 0x0000040000047882 */ /* 0x00cfe20000000000 */
[----:B------:R-:W-:Y:S01]  /*0d60*/  UMOV UR6, 0x20 ;  /* 0x0000002000067882 */ /* 0x000fe20000000000 */
[----:B------:R-:W-:Y:S02]  /*0d70*/  ULEA UR4, UR47, UR4, 0x18 ;  /* 0x000000042f047291 */ /* 0x000fe4000f8ec0ff */
[----:B------:R-:W-:-:S04]  /*0d80*/  UIADD3 UR6, UPT, UPT, -UR6, 0x100000, URZ ;  /* 0x0010000006067890 */ /* 0x000fc8000fffe1ff */
[----:B------:R-:W-:Y:S02]  /*0d90*/  USHF.L.U32 UR7, UR6, 0xb, URZ ;  /* 0x0000000b06077899 */ /* 0x000fe400080006ff */
[----:B------:R-:W-:Y:S01]  /*0da0*/  USHF.L.U32 UR6, UR6, 0x1, URZ ;  /* 0x0000000106067899 */ /* 0x000fe200080006ff */
[----:B------:R-:W-:Y:S01]  /*0db0*/  ELECT P0, URZ, PT ;  /* 0x0000000000ff782f */ /* 0x000fe20003800000 */
[----:B------:R-:W2:Y:S10]  /*0dc0*/  FENCE.VIEW.ASYNC.S ;  /* 0x00000000000073c6 */ /* 0x000eb40000000000 */
[----:B--2---:R4:W2:Y:S01]  /*0dd0*/  SYNCS.EXCH.64 URZ, [UR4+0x130], UR6 ;  /* 0x0001300604ff75b2 */ /* 0x0048a20008000100 */
[----:B------:R4:W3:Y:S01]  /*0de0*/  SYNCS.EXCH.64 URZ, [UR4+0x140], UR6 ;  /* 0x0001400604ff75b2 */ /* 0x0008e20008000100 */
[----:B------:R4:W1:Y:S01]  /*0df0*/  SYNCS.EXCH.64 URZ, [UR4+0x138], UR6 ;  /* 0x0001380604ff75b2 */ /* 0x0008620008000100 */
[----:B------:R4:W1:Y:S02]  /*0e00*/  SYNCS.EXCH.64 URZ, [UR4+0x148], UR6 ;  /* 0x0001480604ff75b2 */ /* 0x0008640008000100 */
[----:B----4-:R-:W-:Y:S01]  /*0e10*/  NOP ;  /* 0x0000000000007918 */ /* 0x010fe20000000000 */
.L_x_15:
[----:B------:R-:W-:Y:S01]  /*0e20*/  VOTEU.ALL UP0, P1 ;  /* 0x0000000000ff7886 */ /* 0x000fe20000800000 */
[----:B--23--:R-:W-:Y:S01]  /*0e30*/  UMOV UR4, 0x20 ;  /* 0x0000002000047882 */ /* 0x00cfe20000000000 */
[----:B------:R-:W2:Y:S01]  /*0e40*/  LDCU UR7, c[0x0][0x36c] ;  /* 0x00006d80ff0777ac */ /* 0x000ea20008000800 */
[----:B------:R-:W-:Y:S01]  /*0e50*/  NOP ;  /* 0x0000000000007918 */ /* 0x000fe20000000000 */
[----:B------:R-:W-:Y:S01]  /*0e60*/  LOP3.LUT R0, R163, 0x1f, RZ, 0xc0, !PT ;  /* 0x0000001fa3007812 */ /* 0x000fe200078ec0ff */
[----:B------:R-:W-:Y:S01]  /*0e70*/  @!UP0 UMOV UR6, 0x400 ;  /* 0x0000040000068882 */ /* 0x000fe20000000000 */
[----:B------:R-:W-:-:S04]  /*0e80*/  @!UP0 UIADD3 UR4, UPT, UPT, -UR4, 0x100000, URZ ;  /* 0x0010000004048890 */ /* 0x000fc8000fffe1ff */
[----:B------:R-:W-:Y:S02]  /*0e90*/  @!UP0 USHF.L.U32 UR5, UR4, 0xb, URZ ;  /* 0x0000000b04058899 */ /* 0x000fe400080006ff */
[----:B------:R-:W-:Y:S02]  /*0ea0*/  @!UP0 USHF.L.U32 UR4, UR4, 0x1, URZ ;  /* 0x0000000104048899 */ /* 0x000fe400080006ff */
[----:B------:R-:W-:Y:S01]  /*0eb0*/  @!UP0 ULEA UR6, UR47, UR6, 0x18 ;  /* 0x000000062f068291 */ /* 0x000fe2000f8ec0ff */
[----:B------:R-:W-:Y:S01]  /*0ec0*/  VOTEU.ALL UP0, P1 ;  /* 0x0000000000ff7886 */ /* 0x000fe20000800000 */
[----:B------:R-:W-:Y:S02]  /*0ed0*/  UISETP.NE.AND UP5, UPT, UR18, URZ, UPT ;  /* 0x000000ff1200728c */ /* 0x000fe4000bfa5270 */
[----:B--2---:R-:W-:Y:S01]  /*0ee0*/  UISETP.EQ.U32.AND UP6, UPT, UR7, 0x1, UPT ;  /* 0x000000010700788c */ /* 0x004fe2000bfc2070 */
[----:B------:R-:W2:Y:S07]  /*0ef0*/  FENCE.VIEW.ASYNC.S ;  /* 0x00000000000073c6 */ /* 0x000eae0000000000 */
[----:B--2---:R2:W3:Y:S01]  /*0f00*/  @!UP0 SYNCS.EXCH.64 URZ, [UR6+0x150], UR4 ;  /* 0x0001500406ff85b2 */ /* 0x0044e20008000100 */
[----:B------:R-:W-:Y:S05]  /*0f10*/  BRA.U !UP6, `(.L_x_16) ;  /* 0x000000010e087547 */ /* 0x000fea000b800000 */
[----:B-1-3--:R-:W-:Y:S01]  /*0f20*/  UCGABAR_ARV ;  /* 0x00000000000079c7 */ /* 0x00afe20008000000 */
[----:B------:R-:W-:Y:S05]  /*0f30*/  BRA `(.L_x_17) ;  /* 0x0000000000047947 */ /* 0x000fea0003800000 */
.L_x_16:
[----:B-1-3--:R-:W-:Y:S01]  /*0f40*/  NOP ;  /* 0x0000000000007918 */ /* 0x00afe20000000000 */
.L_x_17:
[----:B------:R-:W1:Y:S01]  /*0f50*/  S2UR UR31, SR_CTAID.X ;  /* 0x00000000001f79c3 */ /* 0x000e620000002500 */
[----:B------:R-:W-:-:S05]  /*0f60*/  CS2R.32 R148, SR_CgaSize ;  /* 0x0000000000947805 */ /* 0x000fca0000008a00 */
[----:B------:R-:W-:-:S05]  /*0f70*/  IMAD R148, R148, -0xa0, RZ ;  /* 0xffffff6094947824 */ /* 0x000fca00078e02ff */
[----:B--2---:R-:W-:-:S14]  /*0f80*/  R2UR UR5, R148 ;  /* 0x00000000940572ca */ /* 0x004fdc00000e0000 */
[----:B------:R-:W2:Y:S01]  /*0f90*/  LDCU UR5, c[0x0][UR5+0x2b0] ;  /* 0x00005600050577ac */ /* 0x000ea20008000800 */
[----:B------:R-:W-:-:S05]  /*0fa0*/  CS2R.32 R148, SR_CgaSize ;  /* 0x0000000000947805 */ /* 0x000fca0000008a00 */
[----:B------:R-:W-:-:S05]  /*0fb0*/  IMAD R148, R148, -0xa0, RZ ;  /* 0xffffff6094947824 */ /* 0x000fca00078e02ff */
[----:B------:R-:W-:-:S14]  /*0fc0*/  R2UR UR4, R148 ;  /* 0x00000000940472ca */ /* 0x000fdc00000e0000 */
[----:B------:R-:W3:Y:S01]  /*0fd0*/  LDCU UR4, c[0x0][UR4+0x2b4] ;  /* 0x00005680040477ac */ /* 0x000ee20008000800 */
[----:B------:R-:W4:Y:S01]  /*0fe0*/  S2UR UR30, SR_CTAID.Y ;  /* 0x00000000001e79c3 */ /* 0x000f220000002600 */
[----:B------:R-:W-:-:S05]  /*0ff0*/  CS2R.32 R148, SR_CgaSize ;  /* 0x0000000000947805 */ /* 0x000fca0000008a00 */
[----:B------:R-:W-:-:S05]  /*1000*/  IMAD R148, R148, -0xa0, RZ ;  /* 0xffffff6094947824 */ /* 0x000fca00078e02ff */
[----:B------:R-:W-:-:S14]  /*1010*/  R2UR UR7, R148 ;  /* 0x00000000940772ca */ /* 0x000fdc00000e0000 */
[----:B------:R-:W3:Y:S01]  /*1020*/  LDCU UR7, c[0x0][UR7+0x2a4] ;  /* 0x00005480070777ac */ /* 0x000ee20008000800 */
[----:B------:R-:W-:-:S05]  /*1030*/  CS2R.32 R148, SR_CgaSize ;  /* 0x0000000000947805 */ /* 0x000fca0000008a00 */
[----:B------:R-:W-:-:S05]  /*1040*/  IMAD R148, R148, -0xa0, RZ ;  /* 0xffffff6094947824 */ /* 0x000fca00078e02ff */
[----:B------:R-:W-:-:S14]  /*1050*/  R2UR UR63, R148 ;  /* 0x00000000943f72ca */ /* 0x000fdc00000e0000 */
[----:B------:R-:W3:Y:S01]  /*1060*/  LDCU UR63, c[0x0][UR63+0x2a0] ;  /* 0x000054003f3f77ac */ /* 0x000ee20008000800 */
[----:B------:R-:W-:Y:S01]  /*1070*/  UISETP.GT.U32.AND UP0, UPT, UR33, 0xffff, UPT ;  /* 0x0000ffff2100788c */ /* 0x000fe2000bf04070 */
[----:B------:R-:W3:Y:S01]  /*1080*/  LDCU UR19, c[0x0][0xb24] ;  /* 0x00016480ff1377ac */ /* 0x000ee20008000800 */
[----:B------:R-:W3:Y:S01]  /*1090*/  LDCU UR42, c[0x0][0xb24] ;  /* 0x00016480ff2a77ac */ /* 0x000ee20008000800 */
[----:B-1----:R-:W-:Y:S01]  /*10a0*/  I2FP.F32.U32 R3, UR31 ;  /* 0x0000001f00037c45 */ /* 0x002fe20008201000 */
[----:B------:R-:W1:Y:S04]  /*10b0*/  LDCU UR23, c[0x0][0xb30] ;  /* 0x00016600ff1777ac */ /* 0x000e680008000800 */
[----:B--2---:R-:W-:Y:S01]  /*10c0*/  FMUL R3, R3, UR5 ;  /* 0x0000000503037c20 */ /* 0x004fe20008400000 */
[----:B------:R-:W-:Y:S01]  /*10d0*/  USHF.L.U32 UR24, UR47, 0x9, URZ ;  /* 0x000000092f187899 */ /* 0x000fe200080006ff */
[----:B----4-:R-:W-:Y:S01]  /*10e0*/  I2FP.F32.U32 R2, UR30 ;  /* 0x0000001e00027c45 */ /* 0x010fe20008201000 */
[----:B------:R-:W-:-:S03]  /*10f0*/  USHF.L.U32 UR46, UR31, 0x7, URZ ;  /* 0x000000071f2e7899 */ /* 0x000fc600080006ff */
[----:B------:R-:W2:Y:S01]  /*1100*/  F2I.U32.TRUNC.NTZ R3, R3 ;  /* 0x0000000300037305 */ /* 0x000ea2000020f000 */
[----:B------:R-:W-:Y:S01]  /*1110*/  USEL UR21, UR33, 0xffff, !UP0 ;  /* 0x0000ffff21157887 */ /* 0x000fe2000c000000 */
[----:B---3--:R-:W-:-:S06]  /*1120*/  FMUL R2, R2, UR4 ;  /* 0x0000000402027c20 */ /* 0x008fcc0008400000 */
[----:B------:R-:W3:Y:S01]  /*1130*/  F2I.U32.TRUNC.NTZ R2, R2 ;  /* 0x0000000200027305 */ /* 0x000ee2000020f000 */
[----:B--2---:R-:W-:Y:S02]  /*1140*/  R2UR UR4, R3 ;  /* 0x00000000030472ca */ /* 0x004fe400000e0000 */
[----:B------:R-:W-:Y:S02]  /*1150*/  PRMT R3, RZ, 0x7610, R3 ;  /* 0x00007610ff037816 */ /* 0x000fe40000000003 */
[----:B---3--:R-:W-:Y:S02]  /*1160*/  R2UR UR6, R2 ;  /* 0x00000000020672ca */ /* 0x008fe400000e0000 */
[----:B------:R-:W-:-:S07]  /*1170*/  PRMT R2, RZ, 0x7610, R2 ;  /* 0x00007610ff027816 */ /* 0x000fce0000000002 */
[----:B------:R-:W-:-:S04]  /*1180*/  UIADD3 UR5, UPT, UPT, -UR4, URZ, URZ ;  /* 0x000000ff04057290 */ /* 0x000fc8000fffe1ff */
[----:B------:R-:W-:Y:S02]  /*1190*/  UIMAD UR63, UR63, UR5, UR31 ;  /* 0x000000053f3f72a4 */ /* 0x000fe4000f8e021f */
[----:B------:R-:W-:-:S04]  /*11a0*/  UIADD3 UR4, UPT, UPT, -UR6, URZ, URZ ;  /* 0x000000ff06047290 */ /* 0x000fc8000fffe1ff */
[----:B------:R-:W-:-:S06]  /*11b0*/  UIMAD UR4, UR7, UR4, UR30 ;  /* 0x00000004070472a4 */ /* 0x000fcc000f8e021e */
[----:B------:R-:W-:Y:S01]  /*11c0*/  IMAD.U32 R148, RZ, RZ, UR4 ;  /* 0x00000004ff947e24 */ /* 0x000fe2000f8e00ff */
[----:B-1----:R-:W-:Y:S06]  /*11d0*/  BRA.U UP5, `(.L_x_18) ;  /* 0x0000000105687547 */ /* 0x002fec000b800000 */
[----:B------:R-:W-:Y:S01]  /*11e0*/  R2UR UR4, R148 ;  /* 0x00000000940472ca */ /* 0x000fe200000e0000 */
[----:B------:R-:W-:-:S12]  /*11f0*/  ULOP3.LUT UR5, UR63, 0x4, URZ, 0x3c, !UPT ;  /* 0x000000043f057892 */ /* 0x000fd8000f8e3cff */
[----:B------:R-:W-:Y:S02]  /*1200*/  UISETP.NE.AND UP0, UPT, UR4, URZ, UPT ;  /* 0x000000ff0400728c */ /* 0x000fe4000bf05270 */
[----:B------:R-:W-:Y:S02]  /*1210*/  ULOP3.LUT UR4, UR63, 0x2, URZ, 0x3c, !UPT ;  /* 0x000000023f047892 */ /* 0x000fe4000f8e3cff */
[----:B------:R-:W-:-:S04]  /*1220*/  UISETP.GT.U32.AND UP2, UPT, UR63, 0x1, UP0 ;  /* 0x000000013f00788c */ /* 0x000fc80008744070 */
[----:B------:R-:W-:Y:S02]  /*1230*/  USEL UR8, URZ, 0x1, UP2 ;  /* 0x00000001ff087887 */ /* 0x000fe40009000000 */
[----:B------:R-:W-:Y:S02]  /*1240*/  USEL UR7, URZ, 0x2, UP2 ;  /* 0x00000002ff077887 */ /* 0x000fe40009000000 */
[----:B------:R-:W-:Y:S02]  /*1250*/  UISETP.GT.U32.AND UP2, UPT, UR4, 0x1, UP0 ;  /* 0x000000010400788c */ /* 0x000fe40008744070 */
[----:B------:R-:W-:Y:S02]  /*1260*/  ULOP3.LUT UR4, UR63, 0x6, URZ, 0x3c, !UPT ;  /* 0x000000063f047892 */ /* 0x000fe4000f8e3cff */
[----:B------:R-:W-:Y:S02]  /*1270*/  USEL UR6, URZ, 0x4, UP2 ;  /* 0x00000004ff067887 */ /* 0x000fe40009000000 */
[----:B------:R-:W-:-:S02]  /*1280*/  USEL UR9, URZ, 0x8, UP2 ;  /* 0x00000008ff097887 */ /* 0x000fc40009000000 */
[----:B------:R-:W-:Y:S02]  /*1290*/  UISETP.GT.U32.AND UP2, UPT, UR5, 0x1, UP0 ;  /* 0x000000010500788c */ /* 0x000fe40008744070 */
[----:B------:R-:W-:Y:S02]  /*12a0*/  UISETP.GT.U32.AND UP0, UPT, UR4, 0x1, UP0 ;  /* 0x000000010400788c */ /* 0x000fe40008704070 */
[----:B------:R-:W-:Y:S02]  /*12b0*/  USEL UR4, URZ, 0x10, UP2 ;  /* 0x00000010ff047887 */ /* 0x000fe40009000000 */
[----:B------:R-:W-:Y:S02]  /*12c0*/  UIADD3 UR5, UPT, UPT, UR6, UR7, UR8 ;  /* 0x0000000706057290 */ /* 0x000fe4000fffe008 */
[----:B------:R-:W-:Y:S02]  /*12d0*/  USEL UR7, URZ, 0x40, UP0 ;  /* 0x00000040ff077887 */ /* 0x000fe40008000000 */
[----:B------:R-:W-:-:S02]  /*12e0*/  USEL UR8, URZ, 0x20, UP2 ;  /* 0x00000020ff087887 */ /* 0x000fc40009000000 */
[----:B------:R-:W-:Y:S02]  /*12f0*/  UIADD3 UR5, UPT, UPT, UR4, UR5, UR9 ;  /* 0x0000000504057290 */ /* 0x000fe4000fffe009 */
[----:B------:R-:W-:Y:S02]  /*1300*/  ULOP3.LUT UR4, UR63, 0xfffffffe, URZ, 0xc0, !UPT ;  /* 0xfffffffe3f047892 */ /* 0x000fe4000f8ec0ff */
[----:B------:R-:W-:Y:S02]  /*1310*/  USEL UR6, URZ, 0x80, UP0 ;  /* 0x00000080ff067887 */ /* 0x000fe40008000000 */
[----:B------:R-:W-:-:S03]  /*1320*/  UIADD3 UR5, UPT, UPT, UR7, UR5, UR8 ;  /* 0x0000000507057290 */ /* 0x000fc6000fffe008 */
[----:B------:R-:W-:Y:S01]  /*1330*/  UMOV UR7, 0x3 ;  /* 0x0000000300077882 */ /* 0x000fe20000000000 */
[----:B------:R-:W-:Y:S02]  /*1340*/  UIADD3 UR5, UPT, UPT, UR5, UR6, URZ ;  /* 0x0000000605057290 */ /* 0x000fe4000fffe0ff */
[----:B------:R-:W-:-:S04]  /*1350*/  USHF.L.U32 UR4, UR7, UR4, URZ ;  /* 0x0000000407047299 */ /* 0x000fc800080006ff */
[----:B------:R-:W-:Y:S02]  /*1360*/  MOV R3, UR5 ;  /* 0x0000000500037c02 */ /* 0x000fe40008000f00 */
[----:B------:R-:W-:-:S07]  /*1370*/  IMAD.U32 R2, RZ, RZ, UR4 ;  /* 0x00000004ff027e24 */ /* 0x000fce000f8e00ff */
.L_x_18:
[----:B------:R-:W1:Y:S01]  /*1380*/  S2UR UR36, SR_CTAID.Z ;  /* 0x00000000002479c3 */ /* 0x000e620000002700 */
[----:B------:R-:W-:Y:S01]  /*1390*/  UISETP.GE.AND UP0, UPT, UR19, 0x1, UPT ;  /* 0x000000011300788c */ /* 0x000fe2000bf06270 */
[----:B------:R-:W-:-:S08]  /*13a0*/  UMOV UR25, 0x55 ;  /* 0x0000005500197882 */ /* 0x000fd00000000000 */
[----:B------:R-:W-:Y:S05]  /*13b0*/  BRA.U !UP0, `(.L_x_19) ;  /* 0x0000000108d07547 */ /* 0x000fea000b800000 */
[----:B------:R-:W2:Y:S01]  /*13c0*/  LDCU.128 UR12, c[0x0][0xb10] ;  /* 0x00016200ff0c77ac */ /* 0x000ea20008000c00 */
[----:B------:R-:W3:Y:S01]  /*13d0*/  LDCU UR6, c[0x0][0x370] ;  /* 0x00006e00ff0677ac */ /* 0x000ee20008000800 */
[----:B------:R-:W4:Y:S01]  /*13e0*/  LDCU UR7, c[0x0][0x374] ;  /* 0x00006e80ff0777ac */ /* 0x000f220008000800 */
[----:B------:R-:W1:Y:S01]  /*13f0*/  LDCU UR20, c[0x0][0xb0c] ;  /* 0x00016180ff1477ac */ /* 0x000e620008000800 */
[----:B------:R-:W1:Y:S01]  /*1400*/  LDCU UR22, c[0x0][0xb20] ;  /* 0x00016400ff1677ac */ /* 0x000e620008000800 */
[----:B------:R-:W1:Y:S01]  /*1410*/  LDCU.64 UR8, c[0x0][0xb28] ;  /* 0x00016500ff0877ac */ /* 0x000e620008000a00 */
[----:B--2---:R-:W-:Y:S02]  /*1420*/  UISETP.NE.AND UP3, UPT, UR14, 0x1, UPT ;  /* 0x000000010e00788c */ /* 0x004fe4000bf65270 */
[----:B----4-:R-:W-:Y:S02]  /*1430*/  UIMAD.WIDE.U32 UR10, UR7, UR15, URZ ;  /* 0x0000000f070a72a5 */ /* 0x010fe4000f8e00ff */
[----:B---3--:R-:W-:-:S02]  /*1440*/  UIMAD.WIDE.U32 UR16, UR6, UR12, URZ ;  /* 0x0000000c061072a5 */ /* 0x008fc4000f8e00ff */
[----:B-1----:R-:W-:Y:S02]  /*1450*/  UISETP.NE.AND UP0, UPT, UR20, 0x1, UPT ;  /* 0x000000011400788c */ /* 0x002fe4000bf05270 */
[----:B------:R-:W-:Y:S01]  /*1460*/  UIMAD.WIDE.U32 UR4, UR31, UR12, URZ ;  /* 0x0000000c1f0472a5 */ /* 0x000fe2000f8e00ff */
[----:B------:R-:W-:Y:S02]  /*1470*/  UMOV UR10, UR11 ;  /* 0x0000000b000a7c82 */ /* 0x000fe40008000000 */
[----:B------:R-:W-:Y:S01]  /*1480*/  UMOV UR16, UR17 ;  /* 0x0000001100107c82 */ /* 0x000fe20008000000 */
[----:B------:R-:W-:Y:S02]  /*1490*/  @UP3 USHF.R.U32.HI UR7, URZ, UR22, UR10 ;  /* 0x00000016ff073299 */ /* 0x000fe4000801160a */
[----:B------:R-:W-:Y:S02]  /*14a0*/  UISETP.NE.AND UP2, UPT, UR19, 0x1, UPT ;  /* 0x000000011300788c */ /* 0x000fe4000bf45270 */
[----:B------:R-:W-:-:S02]  /*14b0*/  USHF.R.U32.HI UR5, URZ, UR13, UR5 ;  /* 0x0000000dff057299 */ /* 0x000fc40008011605 */
[----:B------:R-:W-:Y:S02]  /*14c0*/  @UP0 USHF.R.U32.HI UR6, URZ, UR13, UR16 ;  /* 0x0000000dff060299 */ /* 0x000fe40008011610 */
[----:B------:R-:W-:Y:S02]  /*14d0*/  UIMAD.WIDE.U32 UR12, UR30, UR15, URZ ;  /* 0x0000000f1e0c72a5 */ /* 0x000fe4000f8e00ff */
[----:B------:R-:W-:Y:S02]  /*14e0*/  UIMAD.WIDE.U32 UR10, UR7, UR8, URZ ;  /* 0x00000008070a72a5 */ /* 0x000fe4000f8e00ff */
[----:B------:R-:W-:Y:S02]  /*14f0*/  UIMAD.WIDE.U32 UR16, UR6, UR8, URZ ;  /* 0x00000008061072a5 */ /* 0x000fe4000f8e00ff */
[----:B------:R-:W-:Y:S01]  /*1500*/  USEL UR5, UR31, UR5, !UP0 ;  /* 0x000000051f057287 */ /* 0x000fe2000c000000 */
[----:B------:R-:W-:Y:S02]  /*1510*/  UMOV UR4, UR13 ;  /* 0x0000000d00047c82 */ /* 0x000fe40008000000 */
[----:B------:R-:W-:Y:S01]  /*1520*/  UMOV UR10, UR11 ;  /* 0x0000000b000a7c82 */ /* 0x000fe20008000000 */
[----:B------:R-:W-:-:S02]  /*1530*/  USHF.R.U32.HI UR4, URZ, UR22, UR4 ;  /* 0x00000016ff047299 */ /* 0x000fc40008011604 */
[----:B------:R-:W-:Y:S01]  /*1540*/  @UP2 USHF.R.U32.HI UR7, URZ, UR9, UR10 ;  /* 0x00000009ff072299 */ /* 0x000fe2000801160a */
[----:B------:R-:W-:Y:S01]  /*1550*/  UMOV UR16, UR17 ;  /* 0x0000001100107c82 */ /* 0x000fe20008000000 */
[----:B------:R-:W-:Y:S02]  /*1560*/  USEL UR4, UR30, UR4, !UP3 ;  /* 0x000000041e047287 */ /* 0x000fe4000d800000 */
[----:B------:R-:W-:Y:S02]  /*1570*/  @UP2 USHF.R.U32.HI UR6, URZ, UR9, UR16 ;  /* 0x00000009ff062299 */ /* 0x000fe40008011610 */
[----:B------:R-:W-:Y:S02]  /*1580*/  UIMAD UR7, UR7, UR19, URZ ;  /* 0x00000013070772a4 */ /* 0x000fe4000f8e02ff */
[----:B------:R-:W-:Y:S02]  /*1590*/  UIMAD UR12, UR6, UR19, URZ ;  /* 0x00000013060c72a4 */ /* 0x000fe4000f8e02ff */
[----:B------:R-:W-:-:S02]  /*15a0*/  UISETP.GE.AND UP0, UPT, UR4, UR7, UPT ;  /* 0x000000070400728c */ /* 0x000fc4000bf06270 */
[----:B------:R-:W-:Y:S02]  /*15b0*/  UIMAD.WIDE.U32 UR10, UR4, UR8, URZ ;  /* 0x00000008040a72a5 */ /* 0x000fe4000f8e00ff */
[----:B------:R-:W-:Y:S02]  /*15c0*/  UISETP.GE.OR UP0, UPT, UR5, UR12, UP0 ;  /* 0x0000000c0500728c */ /* 0x000fe40008706670 */
[----:B------:R-:W-:Y:S02]  /*15d0*/  UIMAD.WIDE.U32 UR12, UR5, UR8, URZ ;  /* 0x00000008050c72a5 */ /* 0x000fe4000f8e00ff */
[----:B------:R-:W-:Y:S01]  /*15e0*/  UIADD3 UR10, UPT, UPT, -UR4, URZ, URZ ;  /* 0x000000ff040a7290 */ /* 0x000fe2000fffe1ff */
[----:B------:R-:W-:Y:S01]  /*15f0*/  UMOV UR8, UR11 ;  /* 0x0000000b00087c82 */ /* 0x000fe20008000000 */
[----:B------:R-:W-:Y:S02]  /*1600*/  UIADD3 UR11, UPT, UPT, -UR5, URZ, URZ ;  /* 0x000000ff050b7290 */ /* 0x000fe4000fffe1ff */
[----:B------:R-:W-:-:S03]  /*1610*/  USHF.R.U32.HI UR8, URZ, UR9, UR8 ;  /* 0x00000009ff087299 */ /* 0x000fc60008011608 */
[----:B------:R-:W-:Y:S01]  /*1620*/  @!UP0 UMOV UR7, UR13 ;  /* 0x0000000d00078c82 */ /* 0x000fe20008000000 */
[----:B------:R-:W-:Y:S02]  /*1630*/  UIMAD UR30, UR14, UR10, UR30 ;  /* 0x0000000a0e1e72a4 */ /* 0x000fe4000f8e021e */
[----:B------:R-:W-:Y:S02]  /*1640*/  USEL UR8, UR4, UR8, !UP2 ;  /* 0x0000000804087287 */ /* 0x000fe4000d000000 */
[----:B------:R-:W-:Y:S02]  /*1650*/  @!UP0 USHF.R.U32.HI UR7, URZ, UR9, UR7 ;  /* 0x00000009ff078299 */ /* 0x000fe40008011607 */
[----:B------:R-:W-:Y:S02]  /*1660*/  UIADD3 UR9, UPT, UPT, -UR8, URZ, URZ ;  /* 0x000000ff08097290 */ /* 0x000fe4000fffe1ff */
[----:B------:R-:W-:Y:S02]  /*1670*/  @!UP0 USEL UR7, UR5, UR7, !UP2 ;  /* 0x0000000705078287 */ /* 0x000fe4000d000000 */
[----:B------:R-:W-:-:S02]  /*1680*/  UIMAD UR9, UR19, UR9, UR4 ;  /* 0x00000009130972a4 */ /* 0x000fc4000f8e0204 */
[----:B------:R-:W-:Y:S02]  /*1690*/  @!UP0 UIADD3 UR8, UPT, UPT, UR8, -UR7, URZ ;  /* 0x8000000708088290 */ /* 0x000fe4000fffe0ff */
[----:B------:R-:W-:Y:S02]  /*16a0*/  @!UP0 UIMAD UR6, UR9, UR6, UR7 ;  /* 0x00000006090682a4 */ /* 0x000fe4000f8e0207 */
[----:B------:R-:W-:Y:S02]  /*16b0*/  @!UP0 UIMAD UR4, UR8, UR19, UR5 ;  /* 0x00000013080482a4 */ /* 0x000fe4000f8e0205 */
[----:B------:R-:W-:Y:S02]  /*16c0*/  UIMAD UR31, UR20, UR11, UR31 ;  /* 0x0000000b141f72a4 */ /* 0x000fe4000f8e021f */
[----:B------:R-:W-:Y:S01]  /*16d0*/  UIMAD UR30, UR4, UR14, UR30 ;  /* 0x0000000e041e72a4 */ /* 0x000fe2000f8e021e */
[----:B------:R-:W-:Y:S02]  /*16e0*/  @!UP0 UMOV UR5, UR6 ;  /* 0x0000000600058c82 */ /* 0x000fe40008000000 */
[----:B------:R-:W-:-:S12]  /*16f0*/  UIMAD UR31, UR5, UR20, UR31 ;  /* 0x00000014051f72a4 */ /* 0x000fd8000f8e021f */
.L_x_19:
[----:B------:R-:W-:Y:S02]  /*1700*/  UISETP.NE.AND UP2, UPT, UR23, 0x1, UPT ;  /* 0x000000011700788c */ /* 0x000fe4000bf45270 */
[----:B------:R-:W-:Y:S02]  /*1710*/  ULOP3.LUT UR21, UR21, 0xffff, URZ, 0xc0, !UPT ;  /* 0x0000ffff15157892 */ /* 0x000fe4000f8ec0ff */
[----:B------:R-:W-:Y:S02]  /*1720*/  UISETP.NE.AND UP0, UPT, UR18, 0x2, UPT ;  /* 0x000000021200788c */ /* 0x000fe4000bf05270 */
[----:B------:R-:W-:Y:S02]  /*1730*/  ULOP3.LUT UR24, UR24, 0xc00, URZ, 0xc0, !UPT ;  /* 0x00000c0018187892 */ /* 0x000fe4000f8ec0ff */
[----:B------:R-:W-:Y:S02]  /*1740*/  ULOP3.LUT UR46, UR46, 0x80, URZ, 0xc0, !UPT ;  /* 0x000000802e2e7892 */ /* 0x000fe4000f8ec0ff */
[----:B------:R-:W-:Y:S01]  /*1750*/  USHF.L.U32 UR21, UR25, UR21, URZ ;  /* 0x0000001519157299 */ /* 0x000fe200080006ff */
[----:B------:R-:W-:Y:S11]  /*1760*/  BRA.U UP2, `(.L_x_20) ;  /* 0x0000000102407547 */ /* 0x000ff6000b800000 */
[----:B------:R-:W2:Y:S01]  /*1770*/  LDCU.128 UR8, c[0x0][0xb10] ;  /* 0x00016200ff0877ac */ /* 0x000ea20008000c00 */
[----:B------:R-:W3:Y:S01]  /*1780*/  LDCU UR12, c[0x0][0xb0c] ;  /* 0x00016180ff0c77ac */ /* 0x000ee20008000800 */
[----:B------:R-:W4:Y:S01]  /*1790*/  LDCU UR13, c[0x0][0xb20] ;  /* 0x00016400ff0d77ac */ /* 0x000f220008000800 */
[----:B--2---:R-:W-:Y:S02]  /*17a0*/  UIMAD.WIDE.U32 UR4, UR31, UR8, URZ ;  /* 0x000000081f0472a5 */ /* 0x004fe4000f8e00ff */
[----:B------:R-:W-:Y:S02]  /*17b0*/  UIMAD.WIDE.U32 UR6, UR30, UR11, URZ ;  /* 0x0000000b1e0672a5 */ /* 0x000fe4000f8e00ff */
[----:B---3--:R-:W-:Y:S02]  /*17c0*/  UISETP.NE.AND UP2, UPT, UR12, 0x1, UPT ;  /* 0x000000010c00788c */ /* 0x008fe4000bf45270 */
[----:B------:R-:W-:-:S03]  /*17d0*/  USHF.R.U32.HI UR5, URZ, UR9, UR5 ;  /* 0x00000009ff057299 */ /* 0x000fc60008011605 */
[----:B------:R-:W-:Y:S01]  /*17e0*/  UMOV UR4, UR7 ;  /* 0x0000000700047c82 */ /* 0x000fe20008000000 */
[----:B------:R-:W-:Y:S02]  /*17f0*/  USEL UR5, UR31, UR5, !UP2 ;  /* 0x000000051f057287 */ /* 0x000fe4000d000000 */
[----:B------:R-:W-:Y:S02]  /*1800*/  UISETP.NE.AND UP2, UPT, UR10, 0x1, UPT ;  /* 0x000000010a00788c */ /* 0x000fe4000bf45270 */
[----:B----4-:R-:W-:-:S04]  /*1810*/  USHF.R.U32.HI UR4, URZ, UR13, UR4 ;  /* 0x0000000dff047299 */ /* 0x010fc80008011604 */
[----:B------:R-:W-:-:S04]  /*1820*/  USEL UR4, UR30, UR4, !UP2 ;  /* 0x000000041e047287 */ /* 0x000fc8000d000000 */
[----:B------:R-:W-:Y:S02]  /*1830*/  UIADD3 UR6, UPT, UPT, UR5, -UR4, URZ ;  /* 0x8000000405067290 */ /* 0x000fe4000fffe0ff */
[----:B------:R-:W-:Y:S02]  /*1840*/  UIADD3 UR4, UPT, UPT, -UR5, UR4, URZ ;  /* 0x0000000405047290 */ /* 0x000fe4000fffe1ff */
[----:B------:R-:W-:Y:S02]  /*1850*/  UIMAD UR30, UR6, UR10, UR30 ;  /* 0x0000000a061e72a4 */ /* 0x000fe4000f8e021e */
[----:B------:R-:W-:-:S12]  /*1860*/  UIMAD UR31, UR4, UR12, UR31 ;  /* 0x0000000c041f72a4 */ /* 0x000fd8000f8e021f */
.L_x_20:
[----:B------:R-:W-:Y:S05]  /*1870*/  BRA.U !UP6, `(.L_x_21) ;  /* 0x000000010e0c7547 */ /* 0x000fea000b800000 */
[----:B------:R-:W-:Y:S01]  /*1880*/  UCGABAR_WAIT ;  /* 0x0000000000007dc7 */ /* 0x000fe20008000000 */
[----:B------:R-:W-:Y:S01]  /*1890*/  CCTL.IVALL ;  /* 0x00000000ff00798f */ /* 0x000fe20002000000 */
[----:B------:R-:W-:Y:S05]  /*18a0*/  BRA `(.L_x_22) ;  /* 0x0000000000047947 */ /* 0x000fea0003800000 */
.L_x_21:
[----:B------:R-:W-:Y:S06]  /*18b0*/  BAR.SYNC.DEFER_BLOCKING 0x0 ;  /* 0x0000000000007b1d */ /* 0x000fec0000010000 */
.L_x_22:
[----:B------:R-:W-:Y:S05]  /*18c0*/  BRA.U UP0, `(.L_x_23) ;  /* 0x0000001500b87547 */ /* 0x000fea000b800000 */
[----:B------:R-:W2:Y:S01]  /*18d0*/  LDCU UR6, c[0x0][0x38c] ;  /* 0x00007180ff0677ac */ /* 0x000ea20008000800 */
[----:B------:R-:W-:Y:S01]  /*18e0*/  PLOP3.LUT P1, PT, PT, PT, UP4, 0x80, 0x8 ;  /* 0x000000000008781c */ /* 0x000fe20003f2f048 */
[----:B------:R-:W-:Y:S01]  /*18f0*/  IMAD.MOV.U32 R12, RZ, RZ, 0x1 ;  /* 0x00000001ff0c7424 */ /* 0x000fe200078e00ff */
[----:B------:R-:W-:Y:S02]  /*1900*/  ISETP.NE.AND P2, PT, R0, RZ, P3 ;  /* 0x000000ff0000720c */ /* 0x000fe40001f45270 */
[----:B------:R-:W-:Y:S02]  /*1910*/  CS2R R10, SRZ ;  /* 0x00000000000a7805 */ /* 0x000fe4000001ff00 */
[----:B------:R-:W-:Y:S01]  /*1920*/  PLOP3.LUT P1, PT, P1, PT, PT, 0x8, 0x80 ;  /* 0x000000000080781c */ /* 0x000fe20000f2e170 */
[----:B------:R-:W-:Y:S01]  /*1930*/  IMAD.MOV.U32 R9, RZ, RZ, RZ ;  /* 0x000000ffff097224 */ /* 0x000fe200078e00ff */
[----:B------:R-:W3:Y:S01]  /*1940*/  LDCU UR39, c[0x0][0x370] ;  /* 0x00006e00ff2777ac */ /* 0x000ee20008000800 */
[----:B------:R-:W-:Y:S01]  /*1950*/  IMAD.MOV.U32 R8, RZ, RZ, 0x1 ;  /* 0x00000001ff087424 */ /* 0x000fe200078e00ff */
[----:B------:R-:W4:Y:S01]  /*1960*/  LDCU.64 UR26, c[0x0][0x348] ;  /* 0x00006900ff1a77ac */ /* 0x000f220008000a00 */
[----:B------:R-:W-:Y:S01]  /*1970*/  ULEA.HI UR44, UR24, UR46, URZ, 0x1b ;  /* 0x0000002e182c7291 */ /* 0x000fe2000f8fd8ff */
[----:B------:R-:W1:Y:S01]  /*1980*/  LDCU UR38, c[0x0][0x374] ;  /* 0x00006e80ff2677ac */ /* 0x000e620008000800 */
[----:B--2---:R-:W-:-:S02]  /*1990*/  UIADD3 UR5, UPT, UPT, UR6, 0x1f, URZ ;  /* 0x0000001f06057890 */ /* 0x004fc4000fffe0ff */
[----:B------:R-:W-:Y:S02]  /*19a0*/  UIADD3 UR48, UPT, UPT, UR6, 0x3e, URZ ;  /* 0x0000003e06307890 */ /* 0x000fe4000fffe0ff */
[----:B------:R-:W-:-:S04]  /*19b0*/  USHF.R.S32.HI UR4, URZ, 0x1f, UR5 ;  /* 0x0000001fff047899 */ /* 0x000fc80008011405 */
[----:B------:R-:W-:Y:S02]  /*19c0*/  ULEA.HI UR4, UR4, UR5, URZ, 0x5 ;  /* 0x0000000504047291 */ /* 0x000fe4000f8f28ff */
[----:B------:R-:W-:Y:S02]  /*19d0*/  UIADD3 UR5, UPT, UPT, UR6, -0x1, URZ ;  /* 0xffffffff06057890 */ /* 0x000fe4000fffe0ff */
[----:B------:R-:W-:Y:S02]  /*19e0*/  USHF.R.S32.HI UR41, URZ, 0x5, UR4 ;  /* 0x00000005ff297899 */ /* 0x000fe40008011404 */
[----:B------:R-:W-:Y:S02]  /*19f0*/  UISETP.GE.U32.AND UP1, UPT, UR5, -0x3f, UPT ;  /* 0xffffffc10500788c */ /* 0x000fe4000bf26070 */
[----:B------:R-:W-:Y:S01]  /*1a00*/  UISETP.LT.U32.AND UP0, UPT, UR41, 0xa, UPT ;  /* 0x0000000a2900788c */ /* 0x000fe2000bf01070 */
[----:B------:R-:W-:-:S03]  /*1a10*/  UMOV UR5, URZ ;  /* 0x000000ff00057c82 */ /* 0x000fc60008000000 */
[----:B------:R-:W-:Y:S02]  /*1a20*/  USEL UR40, UR41, 0xa, UP0 ;  /* 0x0000000a29287887 */ /* 0x000fe40008000000 */
[----:B------:R-:W-:Y:S02]  /*1a30*/  UISETP.NE.AND UP0, UPT, UR18, URZ, UPT ;  /* 0x000000ff1200728c */ /* 0x000fe4000bf05270 */
[----:B------:R-:W-:Y:S02]  /*1a40*/  UIADD3 UR4, UPT, UPT, UR40, -0x1, URZ ;  /* 0xffffffff28047890 */ /* 0x000fe4000fffe0ff */
[----:B------:R-:W-:Y:S02]  /*1a50*/  @UP1 UIADD3 UR4, UPT, UPT, UR40, URZ, URZ ;  /* 0x000000ff28041290 */ /* 0x000fe4000fffe0ff */
[----:B------:R-:W-:Y:S02]  /*1a60*/  USEL UR25, UR45, 0x2, UP0 ;  /* 0x000000022d197887 */ /* 0x000fe40008000000 */
[----:B------:R-:W-:-:S02]  /*1a70*/  UIADD3 UR45, UPT, UPT, UR41, -UR40, URZ ;  /* 0x80000028292d7290 */ /* 0x000fc4000fffe0ff */
[----:B------:R-:W-:Y:S02]  /*1a80*/  UIADD3 UR28, UPT, UPT, UR4, 0x1, URZ ;  /* 0x00000001041c7890 */ /* 0x000fe4000fffe0ff */
[----:B-1-34-:R-:W-:-:S12]  /*1a90*/  UIADD3 UR43, UPT, UPT, -UR4, URZ, URZ ;  /* 0x000000ff042b7290 */ /* 0x01afd8000fffe1ff */
.L_x_43:
[----:B------:R-:W-:Y:S01]  /*1aa0*/  UISETP.NE.AND UP0, UPT, UR47, URZ, UPT ;  /* 0x000000ff2f00728c */ /* 0x000fe2000bf05270 */
[----:B-1----:R-:W1:Y:S08]  /*1ab0*/  S2UR UR47, SR_CgaCtaId ;  /* 0x00000000002f79c3 */ /* 0x002e700000008800 */
[----:B------:R-:W-:Y:S05]  /*1ac0*/  BRA.U UP0, `(.L_x_24) ;  /* 0x0000000100347547 */ /* 0x000fea000b800000 */
[----:B------:R-:W2:Y:S01]  /*1ad0*/  S2R R0, SR_CgaCtaId ;  /* 0x0000000000007919 */ /* 0x000ea20000008800 */
[----:B------:R-:W-:Y:S02]  /*1ae0*/  MOV R3, 0x400 ;  /* 0x0000040000037802 */ /* 0x000fe40000000f00 */
[----:B------:R-:W-:Y:S02]  /*1af0*/  SHF.L.U32 R2, R8, 0x1f, RZ ;  /* 0x0000001f08027819 */ /* 0x000fe400000006ff */
[----:B--2---:R-:W-:-:S05]  /*1b00*/  LEA R0, R0, R3, 0x18 ;  /* 0x0000000300007211 */ /* 0x004fca00078ec0ff */
[----:B------:R-:W-:-:S04]  /*1b10*/  IMAD R3, R9, 0x8, R0 ;  /* 0x0000000809037824 */ /* 0x000fc800078e0200 */
[----:B------:R-:W2:Y:S02]  /*1b20*/  SYNCS.PHASECHK.TRANS64.TRYWAIT P0, [R3+URZ+0x140], R2 ;  /* 0x00014002030075a7 */ /* 0x000ea400080011ff */
[----:B--2---:R-:W-:Y:S05]  /*1b30*/  @!P0 BRA `(.L_x_25) ;  /* 0x000000a000b88947 */ /* 0x004fea0003800000 */
.L_x_154:
[----:B------:R-:W-:Y:S01]  /*1b40*/  VIADD R9, R9, 0x1 ;  /* 0x0000000109097836 */ /* 0x000fe20000000000 */
[----:B------:R2:W-:Y:S04]  /*1b50*/  SYNCS.ARRIVE.TRANS64.A1T0 RZ, [R3+URZ+0x130], RZ ;  /* 0x000130ff03ff79a7 */ /* 0x0005e800081000ff */
[----:B------:R-:W-:-:S04]  /*1b60*/  ISETP.NE.AND P0, PT, R9, 0x2, PT ;  /* 0x000000020900780c */ /* 0x000fc80003f05270 */
[----:B------:R-:W-:Y:S02]  /*1b70*/  SEL R9, R9, RZ, P0 ;  /* 0x000000ff09097207 */ /* 0x000fe40000000000 */
[----:B--2---:R-:W-:-:S04]  /*1b80*/  SEL R3, RZ, 0x1, P0 ;  /* 0x00000001ff037807 */ /* 0x004fc80000000000 */
[----:B------:R-:W-:-:S07]  /*1b90*/  LOP3.LUT R8, R8, R3, RZ, 0x3c, !PT ;  /* 0x0000000308087212 */ /* 0x000fce00078e3cff */
.L_x_24:
[----:B------:R-:W-:Y:S01]  /*1ba0*/  UMOV UR6, 0x400 ;  /* 0x0000040000067882 */ /* 0x000fe20000000000 */
[----:B------:R-:W-:Y:S01]  /*1bb0*/  UISETP.GE.U32.AND UP0, UPT, UR48, 0x3f, UPT ;  /* 0x0000003f3000788c */ /* 0x000fe2000bf06070 */
[----:B------:R-:W-:Y:S01]  /*1bc0*/  SHF.L.U32 R0, R12, 0x1f, RZ ;  /* 0x0000001f0c007819 */ /* 0x000fe200000006ff */
[----:B-1----:R-:W-:Y:S02]  /*1bd0*/  ULEA UR6, UR47, UR6, 0x18 ;  /* 0x000000062f067291 */ /* 0x002fe4000f8ec0ff */
[----:B------:R-:W-:Y:S02]  /*1be0*/  ULEA UR11, UR30, UR44, 0x8 ;  /* 0x0000002c1e0b7291 */ /* 0x000fe4000f8e40ff */
[----:B------:R-:W-:Y:S01]  /*1bf0*/  ULEA UR4, UR5, UR6, 0x3 ;  /* 0x0000000605047291 */ /* 0x000fe2000f8e18ff */
[----:B------:R-:W-:-:S08]  /*1c00*/  UMOV UR7, URZ ;  /* 0x000000ff00077c82 */ /* 0x000fd00008000000 */
[----:B------:R1:W2:Y:S01]  /*1c10*/  SYNCS.PHASECHK.TRANS64.TRYWAIT P0, [UR4+0x50], R0 ;  /* 0x00005000ff0075a7 */ /* 0x0002a20008001104 */
[----:B------:R-:W-:-:S04]  /*1c20*/  ULEA.HI UR4, UR31, UR31, URZ, 0x1 ;  /* 0x0000001f1f047291 */ /* 0x000fc8000f8f08ff */
[----:B------:R-:W-:-:S04]  /*1c30*/  USHF.L.U32 UR4, UR4, 0x7, URZ ;  /* 0x0000000704047899 */ /* 0x000fc800080006ff */
[----:B------:R-:W-:Y:S01]  /*1c40*/  ULOP3.LUT UR35, UR46, 0xffffff00, UR4, 0xf8, !UPT ;  /* 0xffffff002e237892 */ /* 0x000fe2000f8ef804 */
[----:B------:R-:W-:Y:S11]  /*1c50*/  BRA.U !UP0, `(.L_x_26) ;  /* 0x0000000108c87547 */ /* 0x000ff6000b800000 */
[----:B------:R-:W-:Y:S01]  /*1c60*/  UMOV UR13, UR43 ;  /* 0x0000002b000d7c82 */ /* 0x000fe20008000000 */
[----:B------:R-:W-:Y:S01]  /*1c70*/  UMOV UR4, UR5 ;  /* 0x0000000500047c82 */ /* 0x000fe20008000000 */
[----:B------:R-:W-:-:S05]  /*1c80*/  UMOV UR34, URZ ;  /* 0x000000ff00227c82 */ /* 0x000fca0008000000 */
.L_x_32:
[----:B------:R-:W-:Y:S01]  /*1c90*/  ULEA UR33, UR4, UR6, 0x3 ;  /* 0x0000000604217291 */ /* 0x000fe2000f8e18ff */
[----:B------:R-:W-:Y:S01]  /*1ca0*/  @P3 MOV R2, 0x8000 ;  /* 0x0000800000023802 */ /* 0x000fe20000000f00 */
[----:B--234-:R-:W-:Y:S10]  /*1cb0*/  @P0 BRA `(.L_x_27) ;  /* 0x00000000000c0947 */ /* 0x01cff40003800000 */
[----:B------:R-:W-:-:S04]  /*1cc0*/  SHF.L.U32 R3, R12, 0x1f, RZ ;  /* 0x0000001f0c037819 */ /* 0x000fc800000006ff */
[----:B------:R-:W2:Y:S02]  /*1cd0*/  SYNCS.PHASECHK.TRANS64.TRYWAIT P0, [UR33+0x50], R3 ;  /* 0x00005003ff0075a7 */ /* 0x000ea40008001121 */
[----:B--2---:R-:W-:Y:S05]  /*1ce0*/  @!P0 BRA `(.L_x_28) ;  /* 0x000000a000608947 */ /* 0x004fea0003800000 */
.L_x_27:
[----:B------:R2:W-:Y:S01]  /*1cf0*/  @P3 SYNCS.ARRIVE.TRANS64 RZ, [UR33], R2 ;  /* 0x00000002ffff39a7 */ /* 0x0005e20008000021 */
[----:B------:R-:W-:Y:S02]  /*1d00*/  ULOP3.LUT UR5, UR25, 0x2, URZ, 0xfc, !UPT ;  /* 0x0000000219057892 */ /* 0x000fe4000f8efcff */
[----:B------:R-:W-:Y:S02]  /*1d10*/  UIADD3 UR13, UPT, UPT, UR13, 0x1, URZ ;  /* 0x000000010d0d7890 */ /* 0x000fe4000fffe0ff */
[----:B------:R-:W-:Y:S02]  /*1d20*/  UISETP.NE.AND UP0, UPT, UR5, 0x2, UPT ;  /* 0x000000020500788c */ /* 0x000fe4000bf05270 */
[----:B------:R-:W-:-:S07]  /*1d30*/  UISETP.NE.AND UP2, UPT, UR13, 0x1, UPT ;  /* 0x000000010d00788c */ /* 0x000fce000bf45270 */
[----:B------:R-:W-:Y:S05]  /*1d40*/  BRA.U UP0, `(.L_x_29) ;  /* 0x0000000100047547 */ /* 0x000fea000b800000 */
[----:B------:R-:W-:Y:S05]  /*1d50*/  BPT.TRAP 0x1 ;  /* 0x000000040000795c */ /* 0x000fea0000300000 */
.L_x_29:
[----:B------:R-:W-:Y:S04]  /*1d60*/  BSSY.RECONVERGENT B0, `(.L_x_30) ;  /* 0x0000003000007945 */ /* 0x000fe80003800200 */
[----:B------:R-:W-:Y:S05]  /*1d70*/  @!P2 BRA `(.L_x_31) ;  /* 0x000000000004a947 */ /* 0x000fea0003800000 */
[----:B------:R-:W-:Y:S05]  /*1d80*/  BPT.TRAP 0x1 ;  /* 0x000000040000795c */ /* 0x000fea0000300000 */
.L_x_31:
[----:B------:R-:W-:Y:S05]  /*1d90*/  BSYNC.RECONVERGENT B0 ;  /* 0x0000000000007941 */ /* 0x000fea0003800200 */
.L_x_30:
[----:B------:R-:W-:Y:S02]  /*1da0*/  UIADD3 UR5, UPT, UPT, UR4, 0x1, URZ ;  /* 0x0000000104057890 */ /* 0x000fe4000fffe0ff */
[----:B------:R-:W-:Y:S02]  /*1db0*/  ULEA UR32, UR4, UR6, 0xd ;  /* 0x0000000604207291 */ /* 0x000fe4000f8e68ff */
[----:B------:R-:W-:Y:S02]  /*1dc0*/  UISETP.NE.AND UP0, UPT, UR5, 0xa, UPT ;  /* 0x0000000a0500788c */ /* 0x000fe4000bf05270 */
[----:B------:R-:W-:Y:S02]  /*1dd0*/  ULEA UR4, UR4, UR24, 0xc ;  /* 0x0000001804047291 */ /* 0x000fe4000f8e60ff */
[----:B------:R-:W-:Y:S02]  /*1de0*/  USEL UR8, URZ, 0x1, UP0 ;  /* 0x00000001ff087887 */ /* 0x000fe40008000000 */
[----:B------:R-:W-:-:S02]  /*1df0*/  USEL UR5, UR5, URZ, UP0 ;  /* 0x000000ff05057287 */ /* 0x000fc40008000000 */
[----:B------:R-:W-:Y:S02]  /*1e00*/  UIADD3 UR16, UP1, UPT, UR26, 0x80, URZ ;  /* 0x000000801a107890 */ /* 0x000fe4000ff3e0ff */
[----:B------:R-:W-:Y:S01]  /*1e10*/  ULEA UR4, UR4, UR6, 0x1 ;  /* 0x0000000604047291 */ /* 0x000fe2000f8e08ff */
[----:B------:R-:W-:Y:S01]  /*1e20*/  LOP3.LUT R12, R12, UR8, RZ, 0x3c, !PT ;  /* 0x000000080c0c7c12 */ /* 0x000fe2000f8e3cff */
[----:B------:R-:W-:Y:S02]  /*1e30*/  UIADD3 UR14, UP0, UPT, UR26, 0x180, URZ ;  /* 0x000001801a0e7890 */ /* 0x000fe4000ff1e0ff */
[----:B------:R-:W-:Y:S01]  /*1e40*/  ULEA UR7, UR5, UR6, 0x3 ;  /* 0x0000000605077291 */ /* 0x000fe2000f8e18ff */
[----:B-1----:R-:W-:Y:S01]  /*1e50*/  SHF.L.U32 R0, R12, 0x1f, RZ ;  /* 0x0000001f0c007819 */ /* 0x002fe200000006ff */
[----:B------:R-:W-:Y:S02]  /*1e60*/  ULOP3.LUT UR33, UR33, 0xfefffff8, URZ, 0xc0, !UPT ;  /* 0xfefffff821217892 */ /* 0x000fe4000f8ec0ff */
[----:B------:R-:W-:-:S02]  /*1e70*/  UIADD3.X UR17, UPT, UPT, URZ, UR27, URZ, UP1, !UPT ;  /* 0x0000001bff117290 */ /* 0x000fc40008ffe4ff */
[----:B------:R-:W-:Y:S02]  /*1e80*/  UIADD3 UR32, UPT, UPT, UR32, 0x10800, URZ ;  /* 0x0001080020207890 */ /* 0x000fe4000fffe0ff */
[----:B------:R-:W-:Y:S01]  /*1e90*/  UIADD3 UR8, UPT, UPT, UR4, 0x24800, URZ ;  /* 0x0002480004087890 */ /* 0x000fe2000fffe0ff */
[----:B------:R3:W4:Y:S01]  /*1ea0*/  SYNCS.PHASECHK.TRANS64.TRYWAIT P0, [UR7+0x50], R0 ;  /* 0x00005000ff0075a7 */ /* 0x0007220008001107 */
[----:B------:R-:W-:Y:S02]  /*1eb0*/  UIADD3.X UR15, UPT, UPT, URZ, UR27, URZ, UP0, !UPT ;  /* 0x0000001bff0f7290 */ /* 0x000fe400087fe4ff */
[----:B------:R-:W-:Y:S01]  /*1ec0*/  UPRMT UR4, URZ, 0x5410, UR21 ;  /* 0x00005410ff047896 */ /* 0x000fe20008000015 */
[----:B------:R-:W-:Y:S01]  /*1ed0*/  UMOV UR18, 0x0 ;  /* 0x0000000000127882 */ /* 0x000fe20000000000 */
[----:B------:R-:W-:Y:S01]  /*1ee0*/  UMOV UR19, 0x10000000 ;  /* 0x1000000000137882 */ /* 0x000fe20000000000 */
[----:B------:R-:W-:Y:S01]  /*1ef0*/  UMOV UR10, UR34 ;  /* 0x00000022000a7c82 */ /* 0x000fe20008000000 */
[----:B------:R-:W-:Y:S01]  /*1f00*/  UMOV UR12, UR36 ;  /* 0x00000024000c7c82 */ /* 0x000fe20008000000 */
[----:B------:R-:W-:Y:S01]  /*1f10*/  UMOV UR9, UR33 ;  /* 0x0000002100097c82 */ /* 0x000fe20008000000 */
[----:B------:R1:W-:Y:S01]  /*1f20*/  UTMALDG.3D.2CTA [UR32], [UR16], desc[UR18] ;  /* 0x00001220100075b4 */ /* 0x0003e20008211000 */
[----:B------:R-:W-:-:S02]  /*1f30*/  UMOV UR7, UR28 ;  /* 0x0000001c00077c82 */ /* 0x000fc40008000000 */
[----:B------:R2:W-:Y:S01]  /*1f40*/  UTMALDG.3D.MULTICAST.2CTA [UR8], [UR14], UR4, desc[UR18] ;  /* 0x000012080e0073b4 */ /* 0x0005e20008211804 */
[----:B-1----:R-:W-:Y:S01]  /*1f50*/  UIADD3 UR34, UPT, UPT, UR34, 0x20, URZ ;  /* 0x0000002022227890 */ /* 0x002fe2000fffe0ff */
[----:B--2---:R-:W-:Y:S01]  /*1f60*/  UMOV UR4, UR5 ;  /* 0x0000000500047c82 */ /* 0x004fe20008000000 */
[----:B------:R-:W-:Y:S10]  /*1f70*/  BRA.U UP2, `(.L_x_32) ;  /* 0xfffffffd02447547 */ /* 0x000ff4000b83ffff */
.L_x_26:
[----:B------:R-:W-:Y:S01]  /*1f80*/  ULEA UR4, UR5, UR6, 0x3 ;  /* 0x0000000605047291 */ /* 0x000fe2000f8e18ff */
[----:B-1-3--:R-:W-:Y:S01]  /*1f90*/  SHF.L.U32 R0, R12, 0x1f, RZ ;  /* 0x0000001f0c007819 */ /* 0x00afe200000006ff */
[----:B------:R-:W-:Y:S01]  /*1fa0*/  @!P1 SYNCS.ARRIVE.TRANS64.A1T0 RZ, [UR6+0xe8], RZ ;  /* 0x0000e8ffffff99a7 */ /* 0x000fe20008100006 */
[----:B------:R-:W-:-:S06]  /*1fb0*/  UISETP.GT.AND UP0, UPT, UR41, UR40, UPT ;  /* 0x000000282900728c */ /* 0x000fcc000bf04270 */
[----:B--2-4-:R1:W2:Y:S03]  /*1fc0*/  SYNCS.PHASECHK.TRANS64.TRYWAIT P0, [UR4+0x50], R0 ;  /* 0x00005000ff0075a7 */ /* 0x0142a60008001104 */
[----:B------:R-:W-:Y:S05]  /*1fd0*/  BRA.U !UP0, `(.L_x_33) ;  /* 0x0000000108c87547 */ /* 0x000fea000b800000 */
[----:B------:R-:W-:Y:S01]  /*1fe0*/  UIADD3 UR13, UPT, UPT, UR45, UR7, URZ ;  /* 0x000000072d0d7290 */ /* 0x000fe2000fffe0ff */
[----:B------:R-:W-:-:S11]  /*1ff0*/  UMOV UR4, UR5 ;  /* 0x0000000500047c82 */ /* 0x000fd60008000000 */
.L_x_39:
[----:B------:R-:W-:Y:S01]  /*2000*/  ULEA UR17, UR4, UR6, 0x3 ;  /* 0x0000000604117291 */ /* 0x000fe2000f8e18ff */
[----:B--2---:R-:W-:Y:S01]  /*2010*/  @P3 MOV R2, 0x8000 ;  /* 0x0000800000023802 */ /* 0x004fe20000000f00 */
[----:B--2-4-:R-:W-:Y:S10]  /*2020*/  @P0 BRA `(.L_x_34) ;  /* 0x00000000000c0947 */ /* 0x014ff40003800000 */
[----:B------:R-:W-:-:S04]  /*2030*/  SHF.L.U32 R3, R12, 0x1f, RZ ;  /* 0x0000001f0c037819 */ /* 0x000fc800000006ff */
[----:B------:R-:W2:Y:S02]  /*2040*/  SYNCS.PHASECHK.TRANS64.TRYWAIT P0, [UR17+0x50], R3 ;  /* 0x00005003ff0075a7 */ /* 0x000ea40008001111 */
[----:B--2---:R-:W-:Y:S05]  /*2050*/  @!P0 BRA `(.L_x_35) ;  /* 0x0000009c009c8947 */ /* 0x004fea0003800000 */
.L_x_34:
[----:B------:R2:W-:Y:S01]  /*2060*/  @P3 SYNCS.ARRIVE.TRANS64 RZ, [UR17], R2 ;  /* 0x00000002ffff39a7 */ /* 0x0005e20008000011 */
[----:B------:R-:W-:-:S04]  /*2070*/  ULOP3.LUT UR5, UR25, 0x2, URZ, 0xfc, !UPT ;  /* 0x0000000219057892 */ /* 0x000fc8000f8efcff */
[----:B------:R-:W-:-:S09]  /*2080*/  UISETP.NE.AND UP0, UPT, UR5, 0x2, UPT ;  /* 0x000000020500788c */ /* 0x000fd2000bf05270 */
[----:B------:R-:W-:Y:S05]  /*2090*/  BRA.U UP0, `(.L_x_36) ;  /* 0x0000000100047547 */ /* 0x000fea000b800000 */
[----:B------:R-:W-:Y:S05]  /*20a0*/  BPT.TRAP 0x1 ;  /* 0x000000040000795c */ /* 0x000fea0000300000 */
.L_x_36:
[----:B------:R-:W-:Y:S04]  /*20b0*/  BSSY.RECONVERGENT B0, `(.L_x_37) ;  /* 0x0000003000007945 */ /* 0x000fe80003800200 */
[----:B------:R-:W-:Y:S05]  /*20c0*/  @!P2 BRA `(.L_x_38) ;  /* 0x000000000004a947 */ /* 0x000fea0003800000 */
[----:B------:R-:W-:Y:S05]  /*20d0*/  BPT.TRAP 0x1 ;  /* 0x000000040000795c */ /* 0x000fea0000300000 */
.L_x_38:
[----:B------:R-:W-:Y:S05]  /*20e0*/  BSYNC.RECONVERGENT B0 ;  /* 0x0000000000007941 */ /* 0x000fea0003800200 */
.L_x_37:
        /* <DEDUP_REMOVED lines=9> */
[----:B------:R-:W-:Y:S02]  /*2180*/  USHF.L.U32 UR18, UR7, 0x5, URZ ;  /* 0x0000000507127899 */ /* 0x000fe400080006ff */
[----:B------:R-:W-:Y:S01]  /*2190*/  UIADD3 UR7, UPT, UPT, UR7, 0x1, URZ ;  /* 0x0000000107077890 */ /* 0x000fe2000fffe0ff */
[----:B-1----:R-:W-:Y:S01]  /*21a0*/  SHF.L.U32 R0, R12, 0x1f, RZ ;  /* 0x0000001f0c007819 */ /* 0x002fe200000006ff */
[----:B------:R-:W-:Y:S02]  /*21b0*/  UIADD3 UR22, UP1, UPT, UR26, 0x80, URZ ;  /* 0x000000801a167890 */ /* 0x000fe4000ff3e0ff */
[----:B------:R-:W-:Y:S01]  /*21c0*/  ULEA UR4, UR4, UR6, 0x1 ;  /* 0x0000000604047291 */ /* 0x000fe2000f8e08ff */
[----:B------:R3:W4:Y:S01]  /*21d0*/  SYNCS.PHASECHK.TRANS64.TRYWAIT P0, [UR8+0x50], R0 ;  /* 0x00005000ff0075a7 */ /* 0x0007220008001108 */
[----:B------:R-:W-:-:S02]  /*21e0*/  UIADD3.X UR15, UPT, UPT, URZ, UR27, URZ, UP0, !UPT ;  /* 0x0000001bff0f7290 */ /* 0x000fc400087fe4ff */
[----:B------:R-:W-:Y:S02]  /*21f0*/  UISETP.NE.AND UP0, UPT, UR7, UR13, UPT ;  /* 0x0000000d0700728c */ /* 0x000fe4000bf05270 */
[----:B------:R-:W-:Y:S02]  /*2200*/  ULOP3.LUT UR17, UR17, 0xfefffff8, URZ, 0xc0, !UPT ;  /* 0xfefffff811117892 */ /* 0x000fe4000f8ec0ff */
[----:B------:R-:W-:Y:S02]  /*2210*/  UIADD3 UR16, UPT, UPT, UR16, 0x10800, URZ ;  /* 0x0001080010107890 */ /* 0x000fe4000fffe0ff */
[----:B------:R-:W-:Y:S02]  /*2220*/  UIADD3.X UR23, UPT, UPT, URZ, UR27, URZ, UP1, !UPT ;  /* 0x0000001bff177290 */ /* 0x000fe40008ffe4ff */
[----:B------:R-:W-:Y:S02]  /*2230*/  UIADD3 UR8, UPT, UPT, UR4, 0x24800, URZ ;  /* 0x0002480004087890 */ /* 0x000fe4000fffe0ff */
[----:B------:R-:W-:Y:S01]  /*2240*/  UPRMT UR4, URZ, 0x5410, UR21 ;  /* 0x00005410ff047896 */ /* 0x000fe20008000015 */
[----:B------:R-:W-:Y:S01]  /*2250*/  UMOV UR30, 0x0 ;  /* 0x00000000001e7882 */ /* 0x000fe20000000000 */
[----:B------:R-:W-:Y:S01]  /*2260*/  UMOV UR31, 0x10000000 ;  /* 0x10000000001f7882 */ /* 0x000fe20000000000 */
[----:B------:R-:W-:Y:S01]  /*2270*/  UMOV UR19, UR35 ;  /* 0x0000002300137c82 */ /* 0x000fe20008000000 */
[----:B------:R-:W-:Y:S01]  /*2280*/  UMOV UR20, UR36 ;  /* 0x0000002400147c82 */ /* 0x000fe20008000000 */
[----:B------:R-:W-:Y:S01]  /*2290*/  UMOV UR12, UR36 ;  /* 0x00000024000c7c82 */ /* 0x000fe20008000000 */
[----:B------:R-:W-:Y:S01]  /*22a0*/  UMOV UR9, UR17 ;  /* 0x0000001100097c82 */ /* 0x000fe20008000000 */
[----:B------:R-:W-:Y:S01]  /*22b0*/  UMOV UR10, UR18 ;  /* 0x00000012000a7c82 */ /* 0x000fe20008000000 */
[----:B------:R-:W-:Y:S01]  /*22c0*/  UTMALDG.3D.2CTA [UR16], [UR22], desc[UR30] ;  /* 0x00001e10160075b4 */ /* 0x000fe20008211000 */
[----:B------:R1:W-:Y:S02]  /*22d0*/  UTMALDG.3D.MULTICAST.2CTA [UR8], [UR14], UR4, desc[UR30] ;  /* 0x00001e080e0073b4 */ /* 0x0003e40008211804 */
[----:B-1----:R-:W-:Y:S01]  /*22e0*/  UMOV UR4, UR5 ;  /* 0x0000000500047c82 */ /* 0x002fe20008000000 */
[----:B---3--:R-:W-:Y:S05]  /*22f0*/  BRA.U UP0, `(.L_x_39) ;  /* 0xfffffffd00407547 */ /* 0x008fea000b83ffff */
.L_x_33:
[C---:B------:R-:W-:Y:S01]  /*2300*/  LEA R3, R11.reuse, UR6, 0x3 ;  /* 0x000000060b037c11 */ /* 0x040fe2000f8e18ff */
[----:B------:R-:W-:Y:S01]  /*2310*/  NOP ;  /* 0x0000000000007918 */ /* 0x000fe20000000000 */
[----:B-1----:R-:W-:Y:S02]  /*2320*/  SHF.L.U32 R0, R10, 0x1f, RZ ;  /* 0x0000001f0a007819 */ /* 0x002fe400000006ff */
[----:B------:R-:W-:Y:S02]  /*2330*/  LEA R5, R11, UR6, 0x4 ;  /* 0x000000060b057c11 */ /* 0x000fe4000f8e20ff */
[----:B--2-4-:R-:W1:Y:S02]  /*2340*/  SYNCS.PHASECHK.TRANS64.TRYWAIT P0, [R3+URZ+0xf0], R0 ;  /* 0x0000f000030075a7 */ /* 0x014e6400080011ff */
[----:B-1----:R-:W-:Y:S05]  /*2350*/  @!P0 BRA `(.L_x_40) ;  /* 0x0000009800f48947 */ /* 0x002fea0003800000 */
.L_x_157:
[----:B------:R-:W2:Y:S01]  /*2360*/  LDS.128 R4, [R5+0x160] ;  /* 0x0001600005047984 */ /* 0x000ea20000000c00 */
[----:B------:R-:W-:Y:S01]  /*2370*/  UISETP.GE.AND UP0, UPT, UR42, 0x1, UPT ;  /* 0x000000012a00788c */ /* 0x000fe2000bf06270 */
[----:B------:R-:W-:Y:S01]  /*2380*/  @!PT LDS RZ, [RZ] ;  /* 0x00000000fffff984 */ /* 0x000fe20000000800 */
[----:B------:R-:W-:Y:S01]  /*2390*/  @!PT LDS RZ, [RZ] ;  /* 0x00000000fffff984 */ /* 0x000fe20000000800 */
[----:B------:R-:W-:Y:S01]  /*23a0*/  @!PT LDS RZ, [RZ] ;  /* 0x00000000fffff984 */ /* 0x000fe20000000800 */
[----:B------:R-:W-:Y:S01]  /*23b0*/  @!PT LDS RZ, [RZ] ;  /* 0x00000000fffff984 */ /* 0x000fe20000000800 */
[----:B------:R3:W-:Y:S06]  /*23c0*/  MEMBAR.ALL.CTA ;  /* 0x0000000000007992 */ /* 0x0007ec0000008000 */
[----:B---3--:R-:W3:Y:S01]  /*23d0*/  FENCE.VIEW.ASYNC.S ;  /* 0x00000000000073c6 */ /* 0x008ee20000000000 */
[----:B--2---:R-:W-:-:S13]  /*23e0*/  LOP3.LUT P0, RZ, R6, 0x1, RZ, 0xc0, !PT ;  /* 0x0000000106ff7812 */ /* 0x004fda000780c0ff */
[----:B---3--:R-:W-:Y:S01]  /*23f0*/  VOTEU.ANY UP1, P0 ;  /* 0x0000000000ff7886 */ /* 0x008fe20000020100 */
[----:B------:R-:W-:-:S13]  /*2400*/  PLOP3.LUT P0, PT, PT, PT, UP1, 0x80, 0x8 ;  /* 0x000000000008781c */ /* 0x000fda0003f0f018 */
[----:B-1----:R-:W-:Y:S02]  /*2410*/  @P0 LOP3.LUT R0, R5, 0xffff, RZ, 0xc0, !PT ;  /* 0x0000ffff05000812 */ /* 0x002fe400078ec0ff */
[----:B------:R-:W-:Y:S02]  /*2420*/  @P0 MOV R2, R4 ;  /* 0x0000000400020202 */ /* 0x000fe40000000f00 */
[----:B------:R-:W-:Y:S01]  /*2430*/  @P0 R2UR UR7, R0 ;  /* 0x00000000000702ca */ /* 0x000fe200000e0000 */
[----:B------:R-:W-:Y:S01]  /*2440*/  VIADD R0, R3, 0x100 ;  /* 0x0000010003007836 */ /* 0x000fe20000000000 */
[----:B------:R-:W-:Y:S02]  /*2450*/  @P0 SHF.R.U32.HI R4, RZ, 0x10, R5 ;  /* 0x00000010ff040819 */ /* 0x000fe40000011605 */
[----:B------:R-:W-:Y:S02]  /*2460*/  @P0 R2UR UR8, R2 ;  /* 0x00000000020802ca */ /* 0x000fe400000e0000 */
[----:B------:R-:W-:-:S02]  /*2470*/  PRMT R0, RZ, 0x654, R0 ;  /* 0x00000654ff007816 */ /* 0x000fc40000000000 */
[----:B------:R-:W-:Y:S02]  /*2480*/  @P0 R2UR UR4, R4 ;  /* 0x00000000040402ca */ /* 0x000fe400000e0000 */
[----:B------:R1:W-:Y:S03]  /*2490*/  SYNCS.ARRIVE.TRANS64.RED.A1T0 RZ, [R0+URZ], RZ ;  /* 0x000000ff00ff79a7 */ /* 0x0003e600081004ff */
[----:B------:R-:W-:-:S04]  /*24a0*/  @UP1 UMOV UR29, UR7 ;  /* 0x00000007001d1c82 */ /* 0x000fc80008000000 */
[----:B------:R-:W-:-:S04]  /*24b0*/  @UP1 UMOV UR37, UR8 ;  /* 0x0000000800251c82 */ /* 0x000fc80008000000 */
[----:B------:R-:W-:Y:S01]  /*24c0*/  @UP1 UMOV UR36, UR4 ;  /* 0x0000000400241c82 */ /* 0x000fe20008000000 */
[----:B------:R-:W-:Y:S05]  /*24d0*/  BRA.U !UP0, `(.L_x_41) ;  /* 0x0000000108d47547 */ /* 0x000fea000b800000 */
[----:B------:R-:W2:Y:S01]  /*24e0*/  LDCU.128 UR12, c[0x0][0xb10] ;  /* 0x00016200ff0c77ac */ /* 0x000ea20008000c00 */
[----:B------:R-:W3:Y:S01]  /*24f0*/  LDCU UR30, c[0x0][0xb20] ;  /* 0x00016400ff1e77ac */ /* 0x000ee20008000800 */
[----:B------:R-:W4:Y:S01]  /*2500*/  LDCU UR20, c[0x0][0xb0c] ;  /* 0x00016180ff1477ac */ /* 0x000f220008000800 */
[----:B------:R-:W1:Y:S01]  /*2510*/  LDCU.64 UR10, c[0x0][0xb28] ;  /* 0x00016500ff0a77ac */ /* 0x000e620008000a00 */
[----:B------:R-:W-:Y:S02]  /*2520*/  UISETP.NE.AND UP3, UPT, UR42, 0x1, UPT ;  /* 0x000000012a00788c */ /* 0x000fe4000bf65270 */
[----:B--2---:R-:W-:Y:S02]  /*2530*/  UIMAD.WIDE.U32 UR16, UR38, UR15, URZ ;  /* 0x0000000f261072a5 */ /* 0x004fe4000f8e00ff */
[----:B------:R-:W-:Y:S02]  /*2540*/  UIMAD.WIDE.U32 UR8, UR39, UR12, URZ ;  /* 0x0000000c270872a5 */ /* 0x000fe4000f8e00ff */
[----:B------:R-:W-:-:S02]  /*2550*/  UISETP.NE.AND UP0, UPT, UR14, 0x1, UPT ;  /* 0x000000010e00788c */ /* 0x000fc4000bf05270 */
[----:B------:R-:W-:Y:S01]  /*2560*/  UIMAD.WIDE.U32 UR22, UR29, UR15, URZ ;  /* 0x0000000f1d1672a5 */ /* 0x000fe2000f8e00ff */
[----:B------:R-:W-:Y:S02]  /*2570*/  UMOV UR16, UR17 ;  /* 0x0000001100107c82 */ /* 0x000fe40008000000 */
[----:B------:R-:W-:Y:S01]  /*2580*/  UMOV UR8, UR9 ;  /* 0x0000000900087c82 */ /* 0x000fe20008000000 */
[----:B---3--:R-:W-:Y:S02]  /*2590*/  USHF.R.U32.HI UR16, URZ, UR30, UR16 ;  /* 0x0000001eff107299 */ /* 0x008fe40008011610 */
[----:B----4-:R-:W-:Y:S02]  /*25a0*/  UISETP.NE.AND UP2, UPT, UR20, 0x1, UPT ;  /* 0x000000011400788c */ /* 0x010fe4000bf45270 */
[----:B------:R-:W-:Y:S02]  /*25b0*/  USHF.R.U32.HI UR8, URZ, UR13, UR8 ;  /* 0x0000000dff087299 */ /* 0x000fe40008011608 */
[----:B------:R-:W-:-:S02]  /*25c0*/  USEL UR7, UR38, UR16, !UP0 ;  /* 0x0000001026077287 */ /* 0x000fc4000c000000 */
[----:B------:R-:W-:Y:S02]  /*25d0*/  USEL UR8, UR39, UR8, !UP2 ;  /* 0x0000000827087287 */ /* 0x000fe4000d000000 */
[----:B-1----:R-:W-:Y:S01]  /*25e0*/  UIMAD.WIDE.U32 UR16, UR7, UR10, URZ ;  /* 0x0000000a071072a5 */ /* 0x002fe2000f8e00ff */
[----:B------:R-:W-:Y:S01]  /*25f0*/  UMOV UR4, UR23 ;  /* 0x0000001700047c82 */ /* 0x000fe20008000000 */
[----:B------:R-:W-:Y:S02]  /*2600*/  UIMAD.WIDE.U32 UR18, UR37, UR12, URZ ;  /* 0x0000000c251272a5 */ /* 0x000fe4000f8e00ff */
[----:B------:R-:W-:-:S03]  /*2610*/  UIMAD.WIDE.U32 UR22, UR8, UR10, URZ ;  /* 0x0000000a081672a5 */ /* 0x000fc6000f8e00ff */
[----:B------:R-:W-:Y:S01]  /*2620*/  UMOV UR16, UR17 ;  /* 0x0000001100107c82 */ /* 0x000fe20008000000 */
[----:B------:R-:W-:Y:S02]  /*2630*/  USHF.R.U32.HI UR4, URZ, UR30, UR4 ;  /* 0x0000001eff047299 */ /* 0x000fe40008011604 */
[----:B------:R-:W-:Y:S01]  /*2640*/  @UP3 USHF.R.U32.HI UR7, URZ, UR11, UR16 ;  /* 0x0000000bff073299 */ /* 0x000fe20008011610 */
[----:B------:R-:W-:Y:S01]  /*2650*/  UMOV UR18, UR19 ;  /* 0x0000001300127c82 */ /* 0x000fe20008000000 */
[----:B------:R-:W-:Y:S01]  /*2660*/  UMOV UR22, UR23 ;  /* 0x0000001700167c82 */ /* 0x000fe20008000000 */
[----:B------:R-:W-:Y:S02]  /*2670*/  USHF.R.U32.HI UR13, URZ, UR13, UR18 ;  /* 0x0000000dff0d7299 */ /* 0x000fe40008011612 */
[----:B------:R-:W-:Y:S02]  /*2680*/  USEL UR4, UR29, UR4, !UP0 ;  /* 0x000000041d047287 */ /* 0x000fe4000c000000 */
[----:B------:R-:W-:-:S02]  /*2690*/  @UP3 USHF.R.U32.HI UR8, URZ, UR11, UR22 ;  /* 0x0000000bff083299 */ /* 0x000fc40008011616 */
[----:B------:R-:W-:Y:S02]  /*26a0*/  UIMAD UR9, UR42, UR7, URZ ;  /* 0x000000072a0972a4 */ /* 0x000fe4000f8e02ff */
[----:B------:R-:W-:Y:S02]  /*26b0*/  USEL UR7, UR37, UR13, !UP2 ;  /* 0x0000000d25077287 */ /* 0x000fe4000d000000 */
[----:B------:R-:W-:Y:S02]  /*26c0*/  UIMAD UR12, UR42, UR8, URZ ;  /* 0x000000082a0c72a4 */ /* 0x000fe4000f8e02ff */
[----:B------:R-:W-:Y:S02]  /*26d0*/  UISETP.GE.AND UP0, UPT, UR4, UR9, UPT ;  /* 0x000000090400728c */ /* 0x000fe4000bf06270 */
[----:B------:R-:W-:Y:S02]  /*26e0*/  UIMAD.WIDE.U32 UR16, UR4, UR10, URZ ;  /* 0x0000000a041072a5 */ /* 0x000fe4000f8e00ff */
[----:B------:R-:W-:-:S02]  /*26f0*/  UISETP.GE.OR UP0, UPT, UR7, UR12, UP0 ;  /* 0x0000000c0700728c */ /* 0x000fc40008706670 */
        /* <DEDUP_REMOVED lines=19> */
.L_x_41:
[----:B------:R-:W2:Y:S02]  /*2830*/  LDCU UR4, c[0x0][0xb30] ;  /* 0x00016600ff0477ac */ /* 0x000ea40008000800 */
[----:B--2---:R-:W-:-:S09]  /*2840*/  UISETP.NE.AND UP0, UPT, UR4, 0x1, UPT ;  /* 0x000000010400788c */ /* 0x004fd2000bf05270 */
[----:B------:R-:W-:Y:S05]  /*2850*/  BRA.U UP0, `(.L_x_42) ;  /* 0x0000000100447547 */ /* 0x000fea000b800000 */
[----:B------:R-:W2:Y:S01]  /*2860*/  LDCU.128 UR12, c[0x0][0xb10] ;  /* 0x00016200ff0c77ac */ /* 0x000ea20008000c00 */
[----:B------:R-:W3:Y:S01]  /*2870*/  LDCU UR16, c[0x0][0xb0c] ;  /* 0x00016180ff1077ac */ /* 0x000ee20008000800 */
[----:B------:R-:W4:Y:S01]  /*2880*/  LDCU UR17, c[0x0][0xb20] ;  /* 0x00016400ff1177ac */ /* 0x000f220008000800 */
[----:B--2---:R-:W-:Y:S02]  /*2890*/  UIMAD.WIDE.U32 UR10, UR37, UR12, URZ ;  /* 0x0000000c250a72a5 */ /* 0x004fe4000f8e00ff */
[----:B------:R-:W-:Y:S02]  /*28a0*/  UIMAD.WIDE.U32 UR8, UR29, UR15, URZ ;  /* 0x0000000f1d0872a5 */ /* 0x000fe4000f8e00ff */
[----:B---3--:R-:W-:Y:S02]  /*28b0*/  UISETP.NE.AND UP2, UPT, UR16, 0x1, UPT ;  /* 0x000000011000788c */ /* 0x008fe4000bf45270 */
[----:B------:R-:W-:Y:S01]  /*28c0*/  UISETP.NE.AND UP0, UPT, UR14, 0x1, UPT ;  /* 0x000000010e00788c */ /* 0x000fe2000bf05270 */
[----:B------:R-:W-:-:S02]  /*28d0*/  UMOV UR7, UR11 ;  /* 0x0000000b00077c82 */ /* 0x000fc40008000000 */
[----:B------:R-:W-:Y:S01]  /*28e0*/  UMOV UR4, UR9 ;  /* 0x0000000900047c82 */ /* 0x000fe20008000000 */
[----:B------:R-:W-:Y:S02]  /*28f0*/  USHF.R.U32.HI UR7, URZ, UR13, UR7 ;  /* 0x0000000dff077299 */ /* 0x000fe40008011607 */
[----:B----4-:R-:W-:Y:S02]  /*2900*/  USHF.R.U32.HI UR4, URZ, UR17, UR4 ;  /* 0x00000011ff047299 */ /* 0x010fe40008011604 */
[----:B------:R-:W-:Y:S02]  /*2910*/  USEL UR7, UR37, UR7, !UP2 ;  /* 0x0000000725077287 */ /* 0x000fe4000d000000 */
[----:B------:R-:W-:-:S04]  /*2920*/  USEL UR4, UR29, UR4, !UP0 ;  /* 0x000000041d047287 */ /* 0x000fc8000c000000 */
[----:B------:R-:W-:Y:S02]  /*2930*/  UIADD3 UR8, UPT, UPT, UR7, -UR4, URZ ;  /* 0x8000000407087290 */ /* 0x000fe4000fffe0ff */
[----:B------:R-:W-:Y:S02]  /*2940*/  UIADD3 UR4, UPT, UPT, -UR7, UR4, URZ ;  /* 0x0000000407047290 */ /* 0x000fe4000fffe1ff */
[----:B------:R-:W-:Y:S02]  /*2950*/  UIMAD UR29, UR8, UR14, UR29 ;  /* 0x0000000e081d72a4 */ /* 0x000fe4000f8e021d */
[----:B------:R-:W-:-:S12]  /*2960*/  UIMAD UR37, UR4, UR16, UR37 ;  /* 0x00000010042572a4 */ /* 0x000fd8000f8e0225 */
.L_x_42:
[----:B------:R-:W-:Y:S01]  /*2970*/  VIADD R11, R11, 0x1 ;  /* 0x000000010b0b7836 */ /* 0x000fe20000000000 */
[----:B------:R-:W-:Y:S01]  /*2980*/  R2UR UR4, R148 ;  /* 0x00000000940472ca */ /* 0x000fe200000e0000 */
[----:B------:R-:W-:Y:S01]  /*2990*/  UIADD3 UR31, UPT, UPT, UR37, UR63, URZ ;  /* 0x0000003f251f7290 */ /* 0x000fe2000fffe0ff */
[----:B------:R-:W-:Y:S02]  /*29a0*/  PLOP3.LUT P1, PT, PT, PT, PT, 0x80, 0x8 ;  /* 0x000000000008781c */ /* 0x000fe40003f2f070 */
[----:B------:R-:W-:-:S04]  /*29b0*/  ISETP.NE.AND P0, PT, R11, 0x2, PT ;  /* 0x000000020b00780c */ /* 0x000fc80003f05270 */
[----:B------:R-:W-:Y:S02]  /*29c0*/  SEL R3, RZ, 0x1, P0 ;  /* 0x00000001ff037807 */ /* 0x000fe40000000000 */
[----:B------:R-:W-:Y:S02]  /*29d0*/  SEL R11, R11, RZ, P0 ;  /* 0x000000ff0b0b7207 */ /* 0x000fe40000000000 */
[----:B------:R-:W-:Y:S01]  /*29e0*/  LOP3.LUT R10, R10, R3, RZ, 0x3c, !PT ;  /* 0x000000030a0a7212 */ /* 0x000fe200078e3cff */
[----:B------:R-:W-:Y:S01]  /*29f0*/  UIADD3 UR30, UPT, UPT, UR29, UR4, URZ ;  /* 0x000000041d1e7290 */ /* 0x000fe2000fffe0ff */
[----:B------:R-:W-:Y:S11]  /*2a00*/  BRA.U UP1, `(.L_x_43) ;  /* 0xfffffff101247547 */ /* 0x000ff6000b83ffff */
[----:B------:R-:W-:Y:S01]  /*2a10*/  UIADD3 UR7, UPT, UPT, UR6, 0x50, URZ ;  /* 0x0000005006077890 */ /* 0x000fe2000fffe0ff */
[----:B------:R-:W-:-:S03]  /*2a20*/  SHF.L.U32 R3, R12, 0x1f, RZ ;  /* 0x0000001f0c037819 */ /* 0x000fc600000006ff */
[----:B------:R-:W-:-:S09]  /*2a30*/  ULEA UR4, UR5, UR7, 0x3 ;  /* 0x0000000705047291 */ /* 0x000fd2000f8e18ff */
[----:B------:R-:W2:Y:S02]  /*2a40*/  SYNCS.PHASECHK.TRANS64.TRYWAIT P0, [UR4], R3 ;  /* 0x00000003ff0075a7 */ /* 0x000ea40008001104 */
[----:B--2---:R-:W-:Y:S05]  /*2a50*/  @!P0 BRA `(.L_x_44) ;  /* 0x0000009400488947 */ /* 0x004fea0003800000 */
.L_x_159:
[----:B------:R-:W-:-:S04]  /*2a60*/  UIADD3 UR4, UPT, UPT, UR5, 0x1, URZ ;  /* 0x0000000105047890 */ /* 0x000fc8000fffe0ff */
[----:B------:R-:W-:-:S04]  /*2a70*/  UISETP.NE.AND UP0, UPT, UR4, 0xa, UPT ;  /* 0x0000000a0400788c */ /* 0x000fc8000bf05270 */
[----:B------:R-:W-:Y:S02]  /*2a80*/  USEL UR6, URZ, 0x1, UP0 ;  /* 0x00000001ff067887 */ /* 0x000fe40008000000 */
[----:B------:R-:W-:-:S04]  /*2a90*/  USEL UR4, UR4, URZ, UP0 ;  /* 0x000000ff04047287 */ /* 0x000fc80008000000 */
[----:B------:R-:W-:Y:S01]  /*2aa0*/  ULEA UR5, UR4, UR7, 0x3 ;  /* 0x0000000704057291 */ /* 0x000fe2000f8e18ff */
[----:B------:R-:W-:-:S04]  /*2ab0*/  LOP3.LUT R2, R12, UR6, RZ, 0x3c, !PT ;  /* 0x000000060c027c12 */ /* 0x000fc8000f8e3cff */
[----:B-1----:R-:W-:-:S04]  /*2ac0*/  SHF.L.U32 R3, R2, 0x1f, RZ ;  /* 0x0000001f02037819 */ /* 0x002fc800000006ff */
[----:B------:R-:W1:Y:S02]  /*2ad0*/  SYNCS.PHASECHK.TRANS64.TRYWAIT P0, [UR5], R3 ;  /* 0x00000003ff0075a7 */ /* 0x000e640008001105 */
[----:B-1----:R-:W-:Y:S05]  /*2ae0*/  @!P0 BRA `(.L_x_45) ;  /* 0x00000094003c8947 */ /* 0x002fea0003800000 */
.L_x_161:
        /* <DEDUP_REMOVED lines=9> */
.L_x_163:
        /* <DEDUP_REMOVED lines=9> */
.L_x_165:
        /* <DEDUP_REMOVED lines=9> */
.L_x_167:
        /* <DEDUP_REMOVED lines=9> */
.L_x_169:
        /* <DEDUP_REMOVED lines=9> */
.L_x_171:
        /* <DEDUP_REMOVED lines=9> */
.L_x_173:
        /* <DEDUP_REMOVED lines=9> */
.L_x_175:
[----:B------:R-:W-:-:S04]  /*2ee0*/  UIADD3 UR4, UPT, UPT, UR4, 0x1, URZ ;  /* 0x0000000104047890 */ /* 0x000fc8000fffe0ff */
[----:B------:R-:W-:-:S04]  /*2ef0*/  UISETP.NE.AND UP0, UPT, UR4, 0xa, UPT ;  /* 0x0000000a0400788c */ /* 0x000fc8000bf05270 */
[----:B------:R-:W-:Y:S02]  /*2f00*/  USEL UR5, URZ, 0x1, UP0 ;  /* 0x00000001ff057887 */ /* 0x000fe40008000000 */
[----:B------:R-:W-:-:S04]  /*2f10*/  USEL UR4, UR4, URZ, UP0 ;  /* 0x000000ff04047287 */ /* 0x000fc80008000000 */
[----:B------:R-:W-:Y:S01]  /*2f20*/  ULEA UR4, UR4, UR7, 0x3 ;  /* 0x0000000704047291 */ /* 0x000fe2000f8e18ff */
[----:B-1----:R-:W-:-:S04]  /*2f30*/  LOP3.LUT R3, R2, UR5, RZ, 0x3c, !PT ;  /* 0x0000000502037c12 */ /* 0x002fc8000f8e3cff */
[----:B------:R-:W-:Y:S01]  /*2f40*/  SHF.L.U32 R3, R3, 0x1f, RZ ;  /* 0x0000001f03037819 */ /* 0x000fe200000006ff */
[----:B------:R-:W-:-:S07]  /*2f50*/  IMAD.U32 R0, RZ, RZ, UR4 ;  /* 0x00000004ff007e24 */ /* 0x000fce000f8e00ff */
.L_x_53:
[----:B-1----:R1:W2:Y:S02]  /*2f60*/  SYNCS.PHASECHK.TRANS64.TRYWAIT P0, [R0+URZ], R3 ;  /* 0x00000003000075a7 */ /* 0x0022a400080011ff */
[----:B--2---:R-:W-:Y:S05]  /*2f70*/  @!P0 NANOSLEEP.SYNCS 0x989680 ;  /* 0x009896800000895d */ /* 0x004fea0003900000 */
[----:B------:R-:W2:Y:S02]  /*2f80*/  @!P0 SYNCS.PHASECHK.TRANS64 P0, [R0+URZ], R3 ;  /* 0x00000003000085a7 */ /* 0x000ea400080010ff */
[----:B--2---:R-:W-:Y:S05]  /*2f90*/  @P0 EXIT ;  /* 0x000000000000094d */ /* 0x004fea0003800000 */
[----:B------:R-:W-:Y:S05]  /*2fa0*/  BRA `(.L_x_53) ;  /* 0xfffffffc00ec7947 */ /* 0x000fea000383ffff */
.L_x_23:
[----:B------:R-:W-:-:S04]  /*2fb0*/  UISETP.NE.AND UP0, UPT, UR47, URZ, UPT ;  /* 0x000000ff2f00728c */ /* 0x000fc8000bf05270 */
[----:B------:R-:W-:-:S09]  /*2fc0*/  UISETP.NE.OR UP0, UPT, UR18, 0x1, UP0 ;  /* 0x000000011200788c */ /* 0x000fd20008705670 */
[----:B------:R-:W-:Y:S05]  /*2fd0*/  BRA.U UP0, `(.L_x_54) ;  /* 0x0000000500487547 */ /* 0x000fea000b800000 */
[----:B------:R-:W-:Y:S01]  /*2fe0*/  ISETP.GE.U32.AND P2, PT, R0, 0x8, PT ;  /* 0x000000080000780c */ /* 0x000fe20003f46070 */
[----:B------:R-:W-:Y:S01]  /*2ff0*/  IMAD.MOV.U32 R12, RZ, RZ, 0x1 ;  /* 0x00000001ff0c7424 */ /* 0x000fe200078e00ff */
[----:B------:R-:W-:Y:S02]  /*3000*/  CS2R R10, SRZ ;  /* 0x00000000000a7805 */ /* 0x000fe4000001ff00 */
[----:B------:R-:W-:Y:S01]  /*3010*/  CS2R R8, SRZ ;  /* 0x0000000000087805 */ /* 0x000fe2000001ff00 */
[----:B------:R-:W-:Y:S01]  /*3020*/  UMOV UR6, 0x400 ;  /* 0x0000040000067882 */ /* 0x000fe20000000000 */
[----:B------:R-:W-:Y:S01]  /*3030*/  UMOV UR5, URZ ;  /* 0x000000ff00057c82 */ /* 0x000fe20008000000 */
[----:B------:R-:W-:-:S12]  /*3040*/  ULEA UR6, UR47, UR6, 0x18 ;  /* 0x000000062f067291 */ /* 0x000fd8000f8ec0ff */
.L_x_58:
[----:B------:R-:W-:Y:S02]  /*3050*/  LEA R2, R8, UR6, 0x3 ;  /* 0x0000000608027c11 */ /* 0x000fe4000f8e18ff */
[----:B------:R-:W-:-:S03]  /*3060*/  SHF.L.U32 R5, R9, 0x1f, RZ ;  /* 0x0000001f09057819 */ /* 0x000fc600000006ff */
[----:B------:R-:W-:Y:S01]  /*3070*/  VIADD R4, R2, 0x140 ;  /* 0x0000014002047836 */ /* 0x000fe20000000000 */
[----:B------:R-:W2:Y:S02]  /*3080*/  SYNCS.PHASECHK.TRANS64.TRYWAIT P0, [R2+URZ+0x130], R5 ;  /* 0x00013005020075a7 */ /* 0x000ea400080011ff */
[----:B--2---:R-:W-:Y:S05]  /*3090*/  @!P0 BRA `(.L_x_55) ;  /* 0x0000009000908947 */ /* 0x004fea0003800000 */
.L_x_176:
[----:B------:R-:W-:Y:S01]  /*30a0*/  ULEA UR4, UR5, UR6, 0x3 ;  /* 0x0000000605047291 */ /* 0x000fe2000f8e18ff */
[----:B------:R-:W-:Y:S02]  /*30b0*/  PRMT R4, RZ, 0x654, R4 ;  /* 0x00000654ff047816 */ /* 0x000fe40000000004 */
[----:B--2---:R-:W-:Y:S01]  /*30c0*/  SHF.L.U32 R5, R12, 0x1f, RZ ;  /* 0x0000001f0c057819 */ /* 0x004fe200000006ff */
[----:B------:R-:W-:Y:S01]  /*30d0*/  UIADD3 UR7, UPT, UPT, UR4, 0xf0, URZ ;  /* 0x000000f004077890 */ /* 0x000fe2000fffe0ff */
[----:B------:R2:W-:Y:S05]  /*30e0*/  SYNCS.ARRIVE.TRANS64.RED.A1T0 RZ, [R4+URZ], RZ ;  /* 0x000000ff04ff79a7 */ /* 0x0005ea00081004ff */
[----:B------:R-:W-:Y:S01]  /*30f0*/  IMAD.U32 R7, RZ, RZ, UR7 ;  /* 0x00000007ff077e24 */ /* 0x000fe2000f8e00ff */
[----:B------:R-:W3:Y:S04]  /*3100*/  SYNCS.PHASECHK.TRANS64.TRYWAIT P0, [UR4+0x100], R5 ;  /* 0x00010005ff0075a7 */ /* 0x000ee80008001104 */
[----:B------:R-:W-:Y:S01]  /*3110*/  PRMT R6, R0, 0x654, R7 ;  /* 0x0000065400067816 */ /* 0x000fe20000000007 */
[----:B--2---:R-:W-:Y:S01]  /*3120*/  @!P2 IMAD.MOV.U32 R4, RZ, RZ, 0x10 ;  /* 0x00000010ff04a424 */ /* 0x004fe200078e00ff */
[----:B---3--:R-:W-:Y:S06]  /*3130*/  @!P0 BRA `(.L_x_56) ;  /* 0x00000090007c8947 */ /* 0x008fec0003800000 */
.L_x_178:
[----:B------:R-:W-:Y:S01]  /*3140*/  ULEA UR8, UR5, UR6, 0x4 ;  /* 0x0000000605087291 */ /* 0x000fe2000f8e20ff */
[----:B------:R-:W-:Y:S01]  /*3150*/  SEL R3, R6, R3, !P2 ;  /* 0x0000000306037207 */ /* 0x000fe20005000000 */
[----:B------:R-:W-:Y:S01]  /*3160*/  UIADD3 UR9, UPT, UPT, UR4, 0xf0, URZ ;  /* 0x000000f004097890 */ /* 0x000fe2000fffe0ff */
[----:B--2---:R-:W-:Y:S01]  /*3170*/  LEA R2, R11, UR6, 0x3 ;  /* 0x000000060b027c11 */ /* 0x004fe2000f8e18ff */
[----:B------:R-:W-:Y:S01]  /*3180*/  UIADD3 UR8, UPT, UPT, UR8, 0x160, URZ ;  /* 0x0000016008087890 */ /* 0x000fe2000fffe0ff */
[----:B------:R-:W-:Y:S01]  /*3190*/  SHF.L.U32 R5, R10, 0x1f, RZ ;  /* 0x0000001f0a057819 */ /* 0x000fe200000006ff */
[----:B------:R2:W-:Y:S01]  /*31a0*/  @!P2 SYNCS.ARRIVE.TRANS64.RED RZ, [R3+URZ], R4 ;  /* 0x0000000403ffa9a7 */ /* 0x0005e200080004ff */
[----:B------:R-:W-:Y:S01]  /*31b0*/  UIADD3 UR4, UPT, UPT, UR5, 0x1, URZ ;  /* 0x0000000105047890 */ /* 0x000fe2000fffe0ff */
[----:B------:R-:W-:-:S03]  /*31c0*/  VIADD R8, R8, 0x1 ;  /* 0x0000000108087836 */ /* 0x000fc60000000000 */
[----:B------:R-:W-:Y:S02]  /*31d0*/  UISETP.NE.AND UP0, UPT, UR4, 0x2, UPT ;  /* 0x000000020400788c */ /* 0x000fe4000bf05270 */
[----:B------:R-:W-:Y:S06]  /*31e0*/  UGETNEXTWORKID.BROADCAST [UR8], [UR9] ;  /* 0x00000000080073ca */ /* 0x000fec0008000100 */
[----:B------:R-:W-:Y:S01]  /*31f0*/  USEL UR7, URZ, 0x1, UP0 ;  /* 0x00000001ff077887 */ /* 0x000fe20008000000 */
[----:B------:R-:W-:Y:S01]  /*3200*/  ISETP.NE.AND P0, PT, R8, 0x2, PT ;  /* 0x000000020800780c */ /* 0x000fe20003f05270 */
[----:B------:R-:W-:Y:S01]  /*3210*/  USEL UR5, UR4, URZ, UP0 ;  /* 0x000000ff04057287 */ /* 0x000fe20008000000 */
[----:B------:R-:W3:Y:S03]  /*3220*/  SYNCS.PHASECHK.TRANS64.TRYWAIT P1, [R2+URZ+0xf0], R5 ;  /* 0x0000f005020075a7 */ /* 0x000ee600080211ff */
[----:B------:R-:W-:Y:S01]  /*3230*/  LOP3.LUT R12, R12, UR7, RZ, 0x3c, !PT ;  /* 0x000000070c0c7c12 */ /* 0x000fe2000f8e3cff */
[----:B--23--:R-:W-:Y:S07]  /*3240*/  @!P1 BRA `(.L_x_57) ;  /* 0x0000009000509947 */ /* 0x00cfee0003800000 */
.L_x_179:
[C---:B------:R-:W-:Y:S01]  /*3250*/  LEA R4, R11.reuse, UR6, 0x4 ;  /* 0x000000060b047c11 */ /* 0x040fe2000f8e20ff */
[----:B--2---:R-:W-:Y:S01]  /*3260*/  VIADD R2, R2, 0x100 ;  /* 0x0000010002027836 */ /* 0x004fe20000000000 */
[----:B------:R-:W-:Y:S01]  /*3270*/  SEL R8, R8, RZ, P0 ;  /* 0x000000ff08087207 */ /* 0x000fe20000000000 */
[----:B------:R-:W-:-:S03]  /*3280*/  VIADD R11, R11, 0x1 ;  /* 0x000000010b0b7836 */ /* 0x000fc60000000000 */
[----:B------:R-:W2:Y:S01]  /*3290*/  LDS.128 R4, [R4+0x160] ;  /* 0x0001600004047984 */ /* 0x000ea20000000c00 */
[----:B------:R-:W-:Y:S02]  /*32a0*/  PRMT R2, RZ, 0x654, R2 ;  /* 0x00000654ff027816 */ /* 0x000fe40000000002 */
[C---:B------:R-:W-:Y:S01]  /*32b0*/  ISETP.NE.AND P1, PT, R11.reuse, 0x2, PT ;  /* 0x000000020b00780c */ /* 0x040fe20003f25270 */
[----:B------:R-:W-:Y:S01]  /*32c0*/  @!PT LDS RZ, [RZ] ;  /* 0x00000000fffff984 */ /* 0x000fe20000000800 */
[----:B------:R-:W-:Y:S01]  /*32d0*/  @!PT LDS RZ, [RZ] ;  /* 0x00000000fffff984 */ /* 0x000fe20000000800 */
[----:B------:R-:W-:Y:S01]  /*32e0*/  @!PT LDS RZ, [RZ] ;  /* 0x00000000fffff984 */ /* 0x000fe20000000800 */
[----:B------:R-:W-:Y:S01]  /*32f0*/  @!PT LDS RZ, [RZ] ;  /* 0x00000000fffff984 */ /* 0x000fe20000000800 */
[----:B------:R3:W-:Y:S06]  /*3300*/  MEMBAR.ALL.CTA ;  /* 0x0000000000007992 */ /* 0x0007ec0000008000 */
[----:B---3--:R-:W3:Y:S01]  /*3310*/  FENCE.VIEW.ASYNC.S ;  /* 0x00000000000073c6 */ /* 0x008ee20000000000 */
[----:B------:R-:W-:Y:S01]  /*3320*/  SEL R11, R11, RZ, P1 ;  /* 0x000000ff0b0b7207 */ /* 0x000fe20000800000 */
[----:B---3--:R3:W-:Y:S01]  /*3330*/  SYNCS.ARRIVE.TRANS64.RED.A1T0 RZ, [R2+URZ], RZ ;  /* 0x000000ff02ff79a7 */ /* 0x0087e200081004ff */
[----:B--2---:R-:W-:-:S02]  /*3340*/  LOP3.LUT P3, RZ, R6, 0x1, RZ, 0xc0, !PT ;  /* 0x0000000106ff7812 */ /* 0x004fc4000786c0ff */
[----:B------:R-:W-:-:S04]  /*3350*/  SEL R5, RZ, 0x1, P1 ;  /* 0x00000001ff057807 */ /* 0x000fc80000800000 */
[----:B------:R-:W-:Y:S02]  /*3360*/  LOP3.LUT R10, R10, R5, RZ, 0x3c, !PT ;  /* 0x000000050a0a7212 */ /* 0x000fe400078e3cff */
[----:B---3--:R-:W-:-:S04]  /*3370*/  SEL R2, RZ, 0x1, P0 ;  /* 0x00000001ff027807 */ /* 0x008fc80000000000 */
[----:B------:R-:W-:Y:S01]  /*3380*/  LOP3.LUT R9, R9, R2, RZ, 0x3c, !PT ;  /* 0x0000000209097212 */ /* 0x000fe200078e3cff */
[----:B------:R-:W-:Y:S06]  /*3390*/  @P3 BRA `(.L_x_58) ;  /* 0xfffffffc002c3947 */ /* 0x000fec000383ffff */
[----:B------:R-:W-:Y:S01]  /*33a0*/  ULEA UR4, UR5, UR6, 0x3 ;  /* 0x0000000605047291 */ /* 0x000fe2000f8e18ff */
[----:B------:R-:W-:-:S08]  /*33b0*/  SHF.L.U32 R3, R12, 0x1f, RZ ;  /* 0x0000001f0c037819 */ /* 0x000fd000000006ff */
[----:B------:R-:W2:Y:S02]  /*33c0*/  SYNCS.PHASECHK.TRANS64 P0, [UR4+0x100], R3 ;  /* 0x00010003ff0075a7 */ /* 0x000ea40008001004 */
[----:B--2---:R-:W-:Y:S05]  /*33d0*/  @P0 BRA `(.L_x_59) ;  /* 0x0000000000080947 */ /* 0x004fea0003800000 */
[----:B------:R-:W2:Y:S02]  /*33e0*/  SYNCS.PHASECHK.TRANS64.TRYWAIT P0, [UR4+0x100], R3 ;  /* 0x00010003ff0075a7 */ /* 0x000ea40008001104 */
[----:B--2---:R-:W-:Y:S05]  /*33f0*/  @!P0 BRA `(.L_x_60) ;  /* 0x0000008c00f88947 */ /* 0x004fea0003800000 */
.L_x_59:
[----:B------:R-:W-:-:S04]  /*3400*/  UIADD3 UR7, UPT, UPT, UR5, 0x1, URZ ;  /* 0x0000000105077890 */ /* 0x000fc8000fffe0ff */
[----:B------:R-:W-:-:S04]  /*3410*/  UISETP.NE.AND UP0, UPT, UR7, 0x2, UPT ;  /* 0x000000020700788c */ /* 0x000fc8000bf05270 */
[----:B------:R-:W-:Y:S02]  /*3420*/  USEL UR8, URZ, 0x1, UP0 ;  /* 0x00000001ff087887 */ /* 0x000fe40008000000 */
[----:B------:R-:W-:-:S04]  /*3430*/  USEL UR7, UR7, URZ, UP0 ;  /* 0x000000ff07077287 */ /* 0x000fc80008000000 */
[----:B------:R-:W-:Y:S01]  /*3440*/  ULEA UR7, UR7, UR6, 0x3 ;  /* 0x0000000607077291 */ /* 0x000fe2000f8e18ff */
[----:B--2---:R-:W-:-:S04]  /*3450*/  LOP3.LUT R3, R12, UR8, RZ, 0x3c, !PT ;  /* 0x000000080c037c12 */ /* 0x004fc8000f8e3cff */
[----:B------:R-:W-:-:S04]  /*3460*/  SHF.L.U32 R0, R3, 0x1f, RZ ;  /* 0x0000001f03007819 */ /* 0x000fc800000006ff */
[----:B------:R-:W2:Y:S02]  /*3470*/  SYNCS.PHASECHK.TRANS64 P0, [UR7+0x100], R0 ;  /* 0x00010000ff0075a7 */ /* 0x000ea40008001007 */
[----:B-12---:R-:W-:Y:S05]  /*3480*/  @P0 EXIT ;  /* 0x000000000000094d */ /* 0x006fea0003800000 */
[----:B------:R-:W-:Y:S02]  /*3490*/  SHF.L.U32 R3, R3, 0x1f, RZ ;  /* 0x0000001f03037819 */ /* 0x000fe400000006ff */
[----:B------:R-:W-:-:S07]  /*34a0*/  MOV R0, UR7 ;  /* 0x0000000700007c02 */ /* 0x000fce0008000f00 */
.L_x_61:
[----:B-1----:R1:W2:Y:S02]  /*34b0*/  SYNCS.PHASECHK.TRANS64.TRYWAIT P0, [R0+URZ+0x100], R3 ;  /* 0x00010003000075a7 */ /* 0x0022a400080011ff */
[----:B--2---:R-:W-:Y:S05]  /*34c0*/  @!P0 NANOSLEEP.SYNCS 0x989680 ;  /* 0x009896800000895d */ /* 0x004fea0003900000 */
[----:B------:R-:W2:Y:S02]  /*34d0*/  @!P0 SYNCS.PHASECHK.TRANS64 P0, [R0+URZ+0x100], R3 ;  /* 0x00010003000085a7 */ /* 0x000ea400080010ff */
[----:B--2---:R-:W-:Y:S05]  /*34e0*/  @P0 EXIT ;  /* 0x000000000000094d */ /* 0x004fea0003800000 */
[----:B------:R-:W-:Y:S05]  /*34f0*/  BRA `(.L_x_61) ;  /* 0xfffffffc00ec7947 */ /* 0x000fea000383ffff */
.L_x_54:
[----:B------:R-:W-:Y:S05]  /*3500*/  BRA.U UP5, `(.L_x_62) ;  /* 0x0000001105587547 */ /* 0x000fea000b800000 */
[----:B------:R-:W-:Y:S01]  /*3510*/  UMOV UR4, 0x40 ;  /* 0x0000004000047882 */ /* 0x000fe20000000000 */
[----:B------:R-:W-:Y:S01]  /*3520*/  NOP ;  /* 0x0000000000007918 */ /* 0x000fe20000000000 */
[----:B------:R-:W-:Y:S01]  /*3530*/  ULEA UR5, UR47, UR4, 0x18 ;  /* 0x000000042f057291 */ /* 0x000fe2000f8ec0ff */
[----:B------:R-:W-:Y:S02]  /*3540*/  UMOV UR6, 0x400 ;  /* 0x0000040000067882 */ /* 0x000fe40000000000 */
[----:B------:R-:W-:-:S06]  /*3550*/  ULEA UR6, UR47, UR6, 0x18 ;  /* 0x000000062f067291 */ /* 0x000fcc000f8ec0ff */
[----:B------:R-:W2:Y:S02]  /*3560*/  LDS.U8 R0, [UR5+0x1c] ;  /* 0x00001c05ff007984 */ /* 0x000ea40008000000 */
[----:B--2---:R-:W-:-:S13]  /*3570*/  ISETP.NE.AND P0, PT, R0, RZ, PT ;  /* 0x000000ff0000720c */ /* 0x004fda0003f05270 */
[----:B------:R-:W-:Y:S05]  /*3580*/  @P0 BRA `(.L_x_63) ;  /* 0x0000000400080947 */ /* 0x000fea0003800000 */
[----:B------:R-:W-:Y:S02]  /*3590*/  UISETP.NE.U32.AND UP1, UPT, UR33, 0x1, UPT ;  /* 0x000000012100788c */ /* 0x000fe4000bf25070 */
[----:B------:R-:W-:-:S07]  /*35a0*/  UIADD3 UR7, UPT, UPT, UR5, 0x8, URZ ;  /* 0x0000000805077890 */ /* 0x000fce000fffe0ff */
[----:B------:R-:W-:Y:S05]  /*35b0*/  BRA.U !UP1, `(.L_x_64) ;  /* 0x00000001099c7547 */ /* 0x000fea000b800000 */
[----:B------:R-:W-:Y:S01]  /*35c0*/  ELECT P0, URZ, PT ;  /* 0x0000000000ff782f */ /* 0x000fe20003800000 */
[----:B------:R-:W-:-:S12]  /*35d0*/  BSSY B0, `(.L_x_64) ;  /* 0x0000025000007945 */ /* 0x000fd80003800000 */
[----:B------:R-:W-:Y:S05]  /*35e0*/  @!P0 BRA `(.L_x_65) ;  /* 0x00000000008c8947 */ /* 0x000fea0003800000 */
[----:B------:R-:W-:-:S05]  /*35f0*/  UMOV UR4, 0x10 ;  /* 0x0000001000047882 */ /* 0x000fca0000000000 */
[----:B------:R-:W-:Y:S04]  /*3600*/  DEPBAR.LE SB2, 0x36 ;  /* 0x0000ad800000791a */ /* 0x000fe80000000000 */
[----:B------:R-:W2:Y:S02]  /*3610*/  UTCATOMSWS.2CTA.FIND_AND_SET.ALIGN UP0, UR4, UR4 ;  /* 0x00000004000475e3 */ /* 0x000ea40008200800 */
[----:B--2---:R-:W-:Y:S01]  /*3620*/  MOV R11, UR4 ;  /* 0x00000004000b7c02 */ /* 0x004fe20008000f00 */
[----:B------:R-:W-:Y:S06]  /*3630*/  BRA.U UP0, `(.L_x_66) ;  /* 0x0000000100187547 */ /* 0x000fec000b800000 */
.L_x_67:
[----:B------:R-:W-:Y:S05]  /*3640*/  NANOSLEEP 0x64 ;  /* 0x000000640000795d */ /* 0x000fea0003800000 */
[----:B------:R-:W-:-:S05]  /*3650*/  UMOV UR4, 0x10 ;  /* 0x0000001000047882 */ /* 0x000fca0000000000 */
[----:B------:R-:W-:Y:S04]  /*3660*/  DEPBAR.LE SB2, 0x36 ;  /* 0x0000ad800000791a */ /* 0x000fe80000000000 */
[----:B------:R-:W2:Y:S02]  /*3670*/  UTCATOMSWS.2CTA.FIND_AND_SET.ALIGN UP0, UR4, UR4 ;  /* 0x00000004000475e3 */ /* 0x000ea40008200800 */
[----:B--2---:R-:W-:Y:S01]  /*3680*/  MOV R11, UR4 ;  /* 0x00000004000b7c02 */ /* 0x004fe20008000f00 */
[----:B------:R-:W-:Y:S05]  /*3690*/  BRA.U !UP0, `(.L_x_67) ;  /* 0xfffffffd08e87547 */ /* 0x000fea000b83ffff */
.L_x_66:
[----:B------:R-:W2:Y:S01]  /*36a0*/  LDS R7, [UR5+0x10] ;  /* 0x00001005ff077984 */ /* 0x000ea20008000800 */
[----:B------:R-:W-:Y:S01]  /*36b0*/  IMAD.U32 R5, RZ, RZ, UR6 ;  /* 0x00000006ff057e24 */ /* 0x000fe2000f8e00ff */
[----:B------:R-:W-:-:S03]  /*36c0*/  MOV R4, UR34 ;  /* 0x0000002200047c02 */ /* 0x000fc60008000f00 */
[----:B------:R-:W-:Y:S01]  /*36d0*/  VIADD R5, R5, 0x180 ;  /* 0x0000018005057836 */ /* 0x000fe20000000000 */
[----:B--2---:R-:W-:-:S04]  /*36e0*/  SHF.L.U32 R7, R7, 0x1f, RZ ;  /* 0x0000001f07077819 */ /* 0x004fc800000006ff */
[----:B------:R-:W2:Y:S02]  /*36f0*/  SYNCS.PHASECHK.TRANS64.TRYWAIT P0, [UR5+0x8], R7 ;  /* 0x00000807ff0075a7 */ /* 0x000ea40008001105 */
[----:B--2---:R-:W-:Y:S05]  /*3700*/  @P0 BRA `(.L_x_68) ;  /* 0x0000000000080947 */ /* 0x004fea0003800000 */
[----:B------:R-:W2:Y:S02]  /*3710*/  SYNCS.PHASECHK.TRANS64.TRYWAIT P0, [UR5+0x8], R7 ;  /* 0x00000807ff0075a7 */ /* 0x000ea40008001105 */
[----:B--2---:R-:W-:Y:S05]  /*3720*/  @!P0 BRA `(.L_x_69) ;  /* 0x0000008c00448947 */ /* 0x004fea0003800000 */
.L_x_68:
[----:B--2---:R-:W-:Y:S01]  /*3730*/  HFMA2 R0, -RZ, RZ, 0, 5.9604644775390625e-08 ;  /* 0x00000001ff007431 */ /* 0x004fe200000001ff */
[----:B------:R-:W-:Y:S01]  /*3740*/  UPRMT UR4, UR34, 0x654, UR7 ;  /* 0x0000065422047896 */ /* 0x000fe20008000007 */
[----:B------:R-:W-:Y:S01]  /*3750*/  IMAD.MOV.U32 R8, RZ, RZ, 0xffff ;  /* 0x0000ffffff087424 */ /* 0x000fe200078e00ff */
[----:B------:R-:W-:Y:S01]  /*3760*/  PRMT R4, R4, 0x654, R5 ;  /* 0x0000065404047816 */ /* 0x000fe20000000005 */
[----:B------:R-:W-:Y:S02]  /*3770*/  IMAD.MOV.U32 R6, RZ, RZ, 0x4 ;  /* 0x00000004ff067424 */ /* 0x000fe400078e00ff */
[----:B------:R-:W-:Y:S01]  /*3780*/  IMAD.SHL.U32 R9, R11, 0x20, RZ ;  /* 0x000000200b097824 */ /* 0x000fe200078e00ff */
[----:B------:R-:W-:Y:S02]  /*3790*/  MOV R5, UR4 ;  /* 0x0000000400057c02 */ /* 0x000fe40008000f00 */
[-C--:B------:R-:W-:Y:S01]  /*37a0*/  SHF.L.U32 R8, R8, R11.reuse, RZ ;  /* 0x0000000b08087219 */ /* 0x080fe200000006ff */
[----:B------:R2:W-:Y:S01]  /*37b0*/  SYNCS.ARRIVE.TRANS64.RED RZ, [UR4], R6 ;  /* 0x00000006ffff79a7 */ /* 0x0005e20008000404 */
[----:B------:R-:W-:Y:S01]  /*37c0*/  SHF.L.U32 R7, R0, R11, RZ ;  /* 0x0000000b00077219 */ /* 0x000fe200000006ff */
[----:B------:R2:W-:Y:S04]  /*37d0*/  STS [UR6+0x180], R9 ;  /* 0x00018009ff007988 */ /* 0x0005e80008000806 */
[----:B------:R2:W-:Y:S04]  /*37e0*/  STAS [R4.64], R11 ;  /* 0x0000000b04007dbd */ /* 0x0005e8000c0008ff */
[----:B------:R2:W-:Y:S04]  /*37f0*/  ATOMS.OR RZ, [UR5+0x14], R8 ;  /* 0x00001408ffff798c */ /* 0x0005e8000b000005 */
[----:B------:R2:W-:Y:S04]  /*3800*/  ATOMS.OR RZ, [UR5+0x18], R7 ;  /* 0x00001807ffff798c */ /* 0x0005e8000b000005 */
[----:B------:R2:W-:Y:S02]  /*3810*/  ATOMS.XOR RZ, [UR5+0x10], R0 ;  /* 0x00001000ffff798c */ /* 0x0005e4000b800005 */
.L_x_65:
[----:B-1----:R-:W-:Y:S05]  /*3820*/  BSYNC B0 ;  /* 0x0000000000007941 */ /* 0x002fea0003800000 */
.L_x_64:
[----:B------:R-:W-:Y:S05]  /*3830*/  BRA.U UP1, `(.L_x_70) ;  /* 0x00000001016c7547 */ /* 0x000fea000b800000 */
[----:B------:R-:W-:-:S03]  /*3840*/  UMOV UR4, 0xffffffff ;  /* 0xffffffff00047882 */ /* 0x000fc60000000000 */
[----:B------:R-:W-:Y:S05]  /*3850*/  BRA.DIV UR4, `(.L_x_71) ;  /* 0x0000008e04107947 */ /* 0x000fea000b800000 */
[----:B------:R-:W-:-:S13]  /*3860*/  ELECT P6, URZ, PT ;  /* 0x0000000000ff782f */ /* 0x000fda00038c0000 */
.L_x_183:
[----:B------:R-:W-:Y:S05]  /*3870*/  @!P6 BRA `(.L_x_70) ;  /* 0x00000000005ce947 */ /* 0x000fea0003800000 */
[----:B--2---:R-:W2:Y:S02]  /*3880*/  LDS R5, [UR5+0x10] ;  /* 0x00001005ff057984 */ /* 0x004ea40008000800 */
[----:B--2---:R-:W-:-:S04]  /*3890*/  SHF.L.U32 R5, R5, 0x1f, RZ ;  /* 0x0000001f05057819 */ /* 0x004fc800000006ff */
[----:B------:R-:W2:Y:S02]  /*38a0*/  SYNCS.PHASECHK.TRANS64.TRYWAIT P0, [UR5+0x8], R5 ;  /* 0x00000805ff0075a7 */ /* 0x000ea40008001105 */
[----:B--2---:R-:W-:Y:S05]  /*38b0*/  @P0 BRA `(.L_x_72) ;  /* 0x0000000000080947 */ /* 0x004fea0003800000 */
[----:B------:R-:W2:Y:S02]  /*38c0*/  SYNCS.PHASECHK.TRANS64.TRYWAIT P0, [UR5+0x8], R5 ;  /* 0x00000805ff0075a7 */ /* 0x000ea40008001105 */
[----:B--2---:R-:W-:Y:S05]  /*38d0*/  @!P0 BRA `(.L_x_73) ;  /* 0x0000008c00108947 */ /* 0x004fea0003800000 */
.L_x_72:
[----:B------:R-:W3:Y:S01]  /*38e0*/  LDS R7, [UR6+0x180] ;  /* 0x00018006ff077984 */ /* 0x000ee20008000800 */
[----:B--2---:R-:W-:Y:S02]  /*38f0*/  HFMA2 R0, -RZ, RZ, 0, 5.9604644775390625e-08 ;  /* 0x00000001ff007431 */ /* 0x004fe400000001ff */
[----:B------:R-:W-:Y:S01]  /*3900*/  IMAD.MOV.U32 R4, RZ, RZ, 0xffff ;  /* 0x0000ffffff047424 */ /* 0x000fe200078e00ff */
[----:B------:R-:W-:Y:S01]  /*3910*/  UPRMT UR4, UR34, 0x654, UR7 ;  /* 0x0000065422047896 */ /* 0x000fe20008000007 */
[----:B---3--:R-:W-:-:S03]  /*3920*/  IMAD.SHL.U32 R5, R7, 0x20, RZ ;  /* 0x0000002007057824 */ /* 0x008fc600078e00ff */
[-C--:B------:R-:W-:Y:S02]  /*3930*/  SHF.L.U32 R4, R4, R7.reuse, RZ ;  /* 0x0000000704047219 */ /* 0x080fe400000006ff */
[----:B------:R-:W-:Y:S01]  /*3940*/  SHF.L.U32 R7, R0, R7, RZ ;  /* 0x0000000700077219 */ /* 0x000fe200000006ff */
[----:B------:R3:W-:Y:S04]  /*3950*/  STS [UR6+0x180], R5 ;  /* 0x00018005ff007988 */ /* 0x0007e80008000806 */
[----:B------:R3:W-:Y:S04]  /*3960*/  ATOMS.OR RZ, [UR5+0x14], R4 ;  /* 0x00001404ffff798c */ /* 0x0007e8000b000005 */
[----:B------:R3:W-:Y:S01]  /*3970*/  ATOMS.OR RZ, [UR5+0x18], R7 ;  /* 0x00001807ffff798c */ /* 0x0007e2000b000005 */
[----:B------:R-:W-:Y:S03]  /*3980*/  SYNCS.ARRIVE.TRANS64.RED.A1T0 RZ, [UR4], RZ ;  /* 0x000000ffffff79a7 */ /* 0x000fe60008100404 */
[----:B------:R3:W-:Y:S01]  /*3990*/  ATOMS.XOR RZ, [UR5+0x10], R0 ;  /* 0x00001000ffff798c */ /* 0x0007e2000b800005 */
[----:B------:R-:W-:Y:S05]  /*39a0*/  BRA `(.L_x_70) ;  /* 0x0000000000107947 */ /* 0x000fea0003800000 */
.L_x_63:
[----:B------:R-:W-:Y:S02]  /*39b0*/  MOV R0, 0xffffffff ;  /* 0xffffffff00007802 */ /* 0x000fe40000000f00 */
[----:B------:R-:W-:-:S03]  /*39c0*/  MOV R4, 0x39f0 ;  /* 0x000039f000047802 */ /* 0x000fc60000000f00 */
[----:B------:R2:W-:Y:S04]  /*39d0*/  STS [UR6+0x180], R0 ;  /* 0x00018000ff007988 */ /* 0x0005e80008000806 */
[----:B-12--5:R-:W-:Y:S05]  /*39e0*/  CALL.REL.NOINC `($__internal_1_$__cuda_sm10x_tcgen05_guardrail_trap_phase_invalid_during_alloc) ;  /* 0x0000009000b47944 */ /* 0x026fea0003c00000 */
.L_x_70:
[----:B------:R-:W-:Y:S05]  /*39f0*/  WARPSYNC.ALL ;  /* 0x0000000000007948 */ /* 0x000fea0003800000 */
[----:B------:R-:W4:Y:S01]  /*3a00*/  S2UR UR4, SR_CgaCtaId ;  /* 0x00000000000479c3 */ /* 0x000f220000008800 */
[----:B------:R-:W-:Y:S01]  /*3a10*/  UMOV UR17, 0x400 ;  /* 0x0000040000117882 */ /* 0x000fe20000000000 */
[----:B------:R-:W-:-:S06]  /*3a20*/  NOP ;  /* 0x0000000000007918 */ /* 0x000fcc0000000000 */
[----:B------:R-:W-:Y:S06]  /*3a30*/  BAR.ARV 0x6, 0xa0 ;  /* 0x0182800000007b1d */ /* 0x000fec0000002000 */
[----:B------:R-:W1:Y:S01]  /*3a40*/  LDCU UR6, c[0x0][0x38c] ;  /* 0x00007180ff0677ac */ /* 0x000e620008000800 */
[----:B------:R-:W-:Y:S01]  /*3a50*/  LOP3.LUT R3, R3, 0xffff, RZ, 0xc0, !PT ;  /* 0x0000ffff03037812 */ /* 0x000fe200078ec0ff */
[----:B--2---:R-:W-:Y:S01]  /*3a60*/  IMAD.MOV.U32 R9, RZ, RZ, 0x1 ;  /* 0x00000001ff097424 */ /* 0x004fe200078e00ff */
[----:B------:R-:W-:Y:S01]  /*3a70*/  LOP3.LUT R2, R2, 0xffff, RZ, 0xc0, !PT ;  /* 0x0000ffff02027812 */ /* 0x000fe200078ec0ff */
[----:B------:R-:W-:Y:S01]  /*3a80*/  IMAD.MOV.U32 R8, RZ, RZ, RZ ;  /* 0x000000ffff087224 */ /* 0x000fe200078e00ff */
[----:B------:R-:W-:Y:S01]  /*3a90*/  R2UR UR20, R3 ;  /* 0x00000000031472ca */ /* 0x000fe200000e0000 */
[----:B------:R-:W-:Y:S01]  /*3aa0*/  UMOV UR24, URZ ;  /* 0x000000ff00187c82 */ /* 0x000fe20008000000 */
[----:B------:R-:W-:-:S02]  /*3ab0*/  R2UR UR30, R2 ;  /* 0x00000000021e72ca */ /* 0x000fc400000e0000 */
[----:B------:R-:W-:Y:S01]  /*3ac0*/  CS2R R2, SRZ ;  /* 0x0000000000027805 */ /* 0x000fe2000001ff00 */
[----:B------:R-:W-:Y:S01]  /*3ad0*/  UMOV UR15, URZ ;  /* 0x000000ff000f7c82 */ /* 0x000fe20008000000 */
[----:B----4-:R-:W-:Y:S01]  /*3ae0*/  ULEA UR17, UR4, UR17, 0x18 ;  /* 0x0000001104117291 */ /* 0x010fe2000f8ec0ff */
[----:B------:R-:W-:Y:S01]  /*3af0*/  UMOV UR14, URZ ;  /* 0x000000ff000e7c82 */ /* 0x000fe20008000000 */
[----:B------:R-:W-:Y:S02]  /*3b00*/  UISETP.NE.AND UP3, UPT, UR33, URZ, UPT ;  /* 0x000000ff2100728c */ /* 0x000fe4000bf65270 */
[----:B------:R-:W-:Y:S02]  /*3b10*/  UIADD3 UR5, UPT, UPT, UR17, 0x10800, URZ ;  /* 0x0001080011057890 */ /* 0x000fe4000fffe0ff */
[----:B------:R-:W-:-:S03]  /*3b20*/  UIADD3 UR4, UPT, UPT, UR17, 0x24800, URZ ;  /* 0x0002480011047890 */ /* 0x000fc6000fffe0ff */
[----:B---3--:R-:W2:Y:S01]  /*3b30*/  LDS R0, [UR17+0x180] ;  /* 0x00018011ff007984 */ /* 0x008ea20008000800 */
[----:B-1----:R-:W-:Y:S02]  /*3b40*/  UIADD3 UR6, UPT, UPT, UR6, 0x1f, URZ ;  /* 0x0000001f06067890 */ /* 0x002fe4000fffe0ff */
[----:B------:R-:W-:Y:S02]  /*3b50*/  USHF.R.U32.HI UR5, URZ, 0x4, UR5 ;  /* 0x00000004ff057899 */ /* 0x000fe40008011605 */
[----:B------:R-:W-:Y:S02]  /*3b60*/  USHF.R.S32.HI UR25, URZ, 0x1f, UR6 ;  /* 0x0000001fff197899 */ /* 0x000fe40008011406 */
[----:B------:R-:W-:Y:S02]  /*3b70*/  USHF.R.U32.HI UR4, URZ, 0x4, UR4 ;  /* 0x00000004ff047899 */ /* 0x000fe40008011604 */
[----:B------:R-:W-:Y:S02]  /*3b80*/  ULEA.HI UR25, UR25, UR6, URZ, 0x5 ;  /* 0x0000000619197291 */ /* 0x000fe4000f8f28ff */
[----:B------:R-:W-:-:S02]  /*3b90*/  ULOP3.LUT UR5, UR5, 0x3fff, URZ, 0xc0, !UPT ;  /* 0x00003fff05057892 */ /* 0x000fc4000f8ec0ff */
[----:B------:R-:W-:Y:S02]  /*3ba0*/  USHF.R.S32.HI UR25, URZ, 0x5, UR25 ;  /* 0x00000005ff197899 */ /* 0x000fe40008011419 */
[----:B------:R-:W-:Y:S02]  /*3bb0*/  ULOP3.LUT UR22, UR4, 0x3fff, URZ, 0xc0, !UPT ;  /* 0x00003fff04167892 */ /* 0x000fe4000f8ec0ff */
[----:B------:R-:W-:Y:S02]  /*3bc0*/  UISETP.LT.AND UP0, UPT, UR25, 0x1, UPT ;  /* 0x000000011900788c */ /* 0x000fe4000bf01270 */
[----:B------:R-:W-:Y:S02]  /*3bd0*/  ULOP3.LUT UR21, UR5, 0x10000, URZ, 0xfc, !UPT ;  /* 0x0001000005157892 */ /* 0x000fe4000f8efcff */
[----:B------:R-:W-:Y:S02]  /*3be0*/  ULOP3.LUT UR22, UR22, 0x10000, URZ, 0xfc, !UPT ;  /* 0x0001000016167892 */ /* 0x000fe4000f8efcff */
[----:B------:R-:W-:Y:S01]  /*3bf0*/  USEL UR31, UR25, 0x1, !UP0 ;  /* 0x00000001191f7887 */ /* 0x000fe2000c000000 */
[----:B------:R-:W-:Y:S01]  /*3c00*/  UMOV UR28, 0x0 ;  /* 0x00000000001c7882 */ /* 0x000fe20000000000 */
[----:B------:R-:W-:Y:S01]  /*3c10*/  UMOV UR29, 0x10400490 ;  /* 0x10400490001d7882 */ /* 0x000fe20000000000 */
[----:B------:R-:W-:Y:S01]  /*3c20*/  UMOV UR26, 0x0 ;  /* 0x00000000001a7882 */ /* 0x000fe20000000000 */
[----:B------:R-:W-:Y:S01]  /*3c30*/  UMOV UR27, 0x10400490 ;  /* 0x10400490001b7882 */ /* 0x000fe20000000000 */
[----:B--2---:R-:W-:-:S15]  /*3c40*/  R2UR UR32, R0 ;  /* 0x00000000002072ca */ /* 0x004fde00000e0000 */
.L_x_81:
[C---:B------:R-:W-:Y:S02]  /*3c50*/  LEA R0, R8.reuse, UR17, 0x3 ;  /* 0x0000001108007c11 */ /* 0x040fe4000f8e18ff */
[----:B------:R-:W-:Y:S02]  /*3c60*/  SHF.L.U32 R5, R3, 0x1f, RZ ;  /* 0x0000001f03057819 */ /* 0x000fe400000006ff */
[----:B------:R-:W-:Y:S02]  /*3c70*/  LEA R4, R8, UR17, 0x4 ;  /* 0x0000001108047c11 */ /* 0x000fe4000f8e20ff */
[----:B------:R-:W1:Y:S02]  /*3c80*/  SYNCS.PHASECHK.TRANS64.TRYWAIT P0, [R0+URZ+0xf0], R5 ;  /* 0x0000f005000075a7 */ /* 0x000e6400080011ff */
[----:B-1-3--:R-:W-:Y:S05]  /*3c90*/  @!P0 BRA `(.L_x_74) ;  /* 0x0000008800388947 */ /* 0x00afea0003800000 */
.L_x_184:
[----:B-1----:R-:W1:Y:S01]  /*3ca0*/  LDS.128 R4, [R4+0x160] ;  /* 0x0001600004047984 */ /* 0x002e620000000c00 */
[----:B------:R-:W-:Y:S02]  /*3cb0*/  VIADD R0, R0, 0x100 ;  /* 0x0000010000007836 */ /* 0x000fe40000000000 */
[----:B------:R-:W-:Y:S01]  /*3cc0*/  VIADD R8, R8, 0x1 ;  /* 0x0000000108087836 */ /* 0x000fe20000000000 */
[----:B------:R-:W-:Y:S01]  /*3cd0*/  @!PT LDS RZ, [RZ] ;  /* 0x00000000fffff984 */ /* 0x000fe20000000800 */
[----:B------:R-:W-:Y:S01]  /*3ce0*/  @!PT LDS RZ, [RZ] ;  /* 0x00000000fffff984 */ /* 0x000fe20000000800 */
[----:B------:R-:W-:Y:S01]  /*3cf0*/  @!PT LDS RZ, [RZ] ;  /* 0x00000000fffff984 */ /* 0x000fe20000000800 */
[----:B------:R-:W-:Y:S01]  /*3d00*/  @!PT LDS RZ, [RZ] ;  /* 0x00000000fffff984 */ /* 0x000fe20000000800 */
[----:B------:R2:W-:Y:S06]  /*3d10*/  MEMBAR.ALL.CTA ;  /* 0x0000000000007992 */ /* 0x0005ec0000008000 */
[----:B--2---:R-:W2:Y:S01]  /*3d20*/  FENCE.VIEW.ASYNC.S ;  /* 0x00000000000073c6 */ /* 0x004ea20000000000 */
[----:B------:R-:W-:-:S04]  /*3d30*/  PRMT R0, RZ, 0x654, R0 ;  /* 0x00000654ff007816 */ /* 0x000fc80000000000 */
[----:B--2---:R2:W-:Y:S01]  /*3d40*/  SYNCS.ARRIVE.TRANS64.RED.A1T0 RZ, [R0+URZ], RZ ;  /* 0x000000ff00ff79a7 */ /* 0x0045e200081004ff */
[----:B-1----:R-:W-:Y:S01]  /*3d50*/  LOP3.LUT P1, RZ, R6, 0x1, RZ, 0xc0, !PT ;  /* 0x0000000106ff7812 */ /* 0x002fe2000782c0ff */
[----:B--2---:R-:W-:-:S12]  /*3d60*/  BRA.U UP3, `(.L_x_75) ;  /* 0x0000000103e07547 */ /* 0x004fd8000b800000 */
[----:B------:R-:W1:Y:S01]  /*3d70*/  LDCU UR4, c[0x0][0x38c] ;  /* 0x00007180ff0477ac */ /* 0x000e620008000800 */
[----:B------:R-:W-:Y:S02]  /*3d80*/  PLOP3.LUT P2, PT, PT, PT, PT, 0x80, 0x8 ;  /* 0x000000000008781c */ /* 0x000fe40003f4f070 */
[----:B------:R-:W-:Y:S01]  /*3d90*/  SHF.L.U32 R5, R9, 0x1f, RZ ;  /* 0x0000001f09057819 */ /* 0x000fe200000006ff */
[----:B------:R-:W-:Y:S02]  /*3da0*/  ULEA UR23, UR24, UR17, 0x3 ;  /* 0x0000001118177291 */ /* 0x000fe4000f8e18ff */
[----:B------:R-:W-:Y:S02]  /*3db0*/  ULEA UR18, UR24, UR32, 0x8 ;  /* 0x0000002018127291 */ /* 0x000fe4000f8e40ff */
[----:B-1----:R-:W-:-:S06]  /*3dc0*/  UISETP.GE.AND UP0, UPT, UR4, 0x1, UPT ;  /* 0x000000010400788c */ /* 0x002fcc000bf06270 */
[----:B------:R-:W-:-:S05]  /*3dd0*/  PLOP3.LUT P0, PT, PT, PT, UP0, 0x80, 0x8 ;  /* 0x000000000008781c */ /* 0x000fca0003f0f008 */
[----:B------:R-:W-:-:S08]  /*3de0*/  @UP0 ULEA UR4, UR15, UR17, 0x3 ;  /* 0x000000110f040291 */ /* 0x000fd0000f8e18ff */
[----:B------:R-:W-:-:S04]  /*3df0*/  @P0 SHF.L.U32 R0, R2, 0x1f, RZ ;  /* 0x0000001f02000819 */ /* 0x000fc800000006ff */
[----:B------:R1:W2:Y:S01]  /*3e00*/  @P0 SYNCS.PHASECHK.TRANS64.TRYWAIT P2, [UR4], R0 ;  /* 0x00000000ff0005a7 */ /* 0x0002a20008041104 */
[----:B------:R-:W3:Y:S02]  /*3e10*/  SYNCS.PHASECHK.TRANS64.TRYWAIT P0, [UR23+0x120], R5 ;  /* 0x00012005ff0075a7 */ /* 0x000ee40008001117 */
[----:B-123--:R-:W-:Y:S05]  /*3e20*/  @!P0 BRA `(.L_x_76) ;  /* 0x0000008400e88947 */ /* 0x00efea0003800000 */
.L_x_186:
[----:B------:R-:W-:Y:S01]  /*3e30*/  UMOV UR19, UR14 ;  /* 0x0000000e00137c82 */ /* 0x000fe20008000000 */
[----:B------:R-:W-:Y:S05]  /*3e40*/  BRA.U !UP0, `(.L_x_77) ;  /* 0x0000000108987547 */ /* 0x000fea000b800000 */
[----:B------:R-:W-:Y:S02]  /*3e50*/  UIADD3 UR19, UPT, UPT, UR31, UR14, URZ ;  /* 0x0000000e1f137290 */ /* 0x000fe4000fffe0ff */
[----:B------:R-:W-:Y:S01]  /*3e60*/  UPLOP3.LUT UP2, UPT, UPT, UPT, UPT, 0x40, 0x4 ;  /* 0x000000000004789c */ /* 0x000fe20003f4e870 */
[----:B------:R-:W-:Y:S01]  /*3e70*/  UMOV UR16, UR25 ;  /* 0x0000001900107c82 */ /* 0x000fe20008000000 */
[----:B------:R-:W-:-:S09]  /*3e80*/  UMOV UR6, UR15 ;  /* 0x0000000f00067c82 */ /* 0x000fd20008000000 */
.L_x_80:
[----:B--2---:R-:W-:Y:S01]  /*3e90*/  ULEA UR5, UR6, UR17, 0x3 ;  /* 0x0000001106057291 */ /* 0x004fe2000f8e18ff */
[----:B---3--:R-:W-:Y:S11]  /*3ea0*/  @P2 BRA `(.L_x_78) ;  /* 0x00000000000c2947 */ /* 0x008ff60003800000 */
[----:B-1----:R-:W-:Y:S04]  /*3eb0*/  SHF.L.U32 R5, R2, 0x1f, RZ ;  /* 0x0000001f02057819 */ /* 0x002fe800000006ff */
[----:B------:R-:W1:Y:S02]  /*3ec0*/  SYNCS.PHASECHK.TRANS64.TRYWAIT P0, [UR5], R5 ;  /* 0x00000005ff0075a7 */ /* 0x000e640008001105 */
[----:B-1----:R-:W-:Y:S05]  /*3ed0*/  @!P0 BRA `(.L_x_79) ;  /* 0x0000008400d48947 */ /* 0x002fea0003800000 */
.L_x_78:
[----:B------:R-:W-:Y:S01]  /*3ee0*/  UISETP.NE.AND UP0, UPT, UR16, 0x1, UPT ;  /* 0x000000011000788c */ /* 0x000fe2000bf05270 */
[----:B------:R-:W-:Y:S01]  /*3ef0*/  PLOP3.LUT P2, PT, PT, PT, PT, 0x80, 0x8 ;  /* 0x000000000008781c */ /* 0x000fe20003f4f070 */
[----:B------:R-:W-:Y:S02]  /*3f00*/  UIADD3 UR4, UPT, UPT, UR6, 0x1, URZ ;  /* 0x0000000106047890 */ /* 0x000fe4000fffe0ff */
[----:B------:R-:W-:Y:S02]  /*3f10*/  ULEA UR12, UR6, UR22, 0x9 ;  /* 0x00000016060c7291 */ /* 0x000fe4000f8e48ff */
[----:B------:R-:W-:Y:S01]  /*3f20*/  UISETP.NE.AND UP1, UPT, UR4, 0xa, UPT ;  /* 0x0000000a0400788c */ /* 0x000fe2000bf25270 */
[----:B------:R-:W-:Y:S01]  /*3f30*/  PLOP3.LUT P0, PT, PT, PT, UP0, 0x80, 0x8 ;  /* 0x000000000008781c */ /* 0x000fe20003f0f008 */
[----:B------:R-:W-:Y:S02]  /*3f40*/  UIADD3 UR10, UPT, UPT, UR12, 0x2, URZ ;  /* 0x000000020c0a7890 */ /* 0x000fe4000fffe0ff */
[----:B------:R-:W-:Y:S02]  /*3f50*/  USEL UR7, URZ, 0x1, UP1 ;  /* 0x00000001ff077887 */ /* 0x000fe40008800000 */
[----:B------:R-:W-:Y:S02]  /*3f60*/  USEL UR15, UR4, URZ, UP1 ;  /* 0x000000ff040f7287 */ /* 0x000fe40008800000 */
[----:B------:R-:W-:Y:S02]  /*3f70*/  UIADD3 UR14, UPT, UPT, UR14, 0x1, URZ ;  /* 0x000000010e0e7890 */ /* 0x000fe4000fffe0ff */
[----:B------:R-:W-:Y:S01]  /*3f80*/  @UP0 ULEA UR4, UR15, UR17, 0x3 ;  /* 0x000000110f040291 */ /* 0x000fe2000f8e18ff */
[----:B------:R-:W-:Y:S01]  /*3f90*/  LOP3.LUT R2, R2, UR7, RZ, 0x3c, !PT ;  /* 0x0000000702027c12 */ /* 0x000fe2000f8e3cff */
[----:B------:R-:W-:Y:S01]  /*3fa0*/  UIADD3 UR7, UPT, UPT, UR5, 0x50, URZ ;  /* 0x0000005005077890 */ /* 0x000fe2000fffe0ff */
[----:B------:R-:W-:Y:S02]  /*3fb0*/  UMOV UR13, 0x80004020 ;  /* 0x80004020000d7882 */ /* 0x000fe40000000000 */
[----:B-1----:R-:W-:Y:S01]  /*3fc0*/  @P0 SHF.L.U32 R0, R2, 0x1f, RZ ;  /* 0x0000001f02000819 */ /* 0x002fe200000006ff */
[----:B------:R-:W-:Y:S01]  /*3fd0*/  UMOV UR5, 0x80004020 ;  /* 0x8000402000057882 */ /* 0x000fe20000000000 */
[----:B------:R-:W-:Y:S01]  /*3fe0*/  UMOV UR11, 0x80004020 ;  /* 0x80004020000b7882 */ /* 0x000fe20000000000 */
[----:B------:R-:W-:Y:S01]  /*3ff0*/  UMOV UR9, 0x80004020 ;  /* 0x8000402000097882 */ /* 0x000fe20000000000 */
[----:B------:R2:W3:Y:S01]  /*4000*/  @P0 SYNCS.PHASECHK.TRANS64.TRYWAIT P2, [UR4], R0 ;  /* 0x00000000ff0005a7 */ /* 0x0004e20008041104 */
[----:B------:R-:W-:Y:S02]  /*4010*/  ULEA UR4, UR6, UR21, 0x9 ;  /* 0x0000001506047291 */ /* 0x000fe4000f8e48ff */
[----:B------:R-:W-:Y:S02]  /*4020*/  UISETP.NE.AND UP0, UPT, UR14, UR19, UPT ;  /* 0x000000130e00728c */ /* 0x000fe4000bf05270 */
[----:B------:R-:W-:Y:S02]  /*4030*/  UIADD3 UR8, UPT, UPT, UR4, 0x2, URZ ;  /* 0x0000000204087890 */ /* 0x000fe4000fffe0ff */
[----:B------:R-:W-:Y:S01]  /*4040*/  UIADD3 UR16, UPT, UPT, UR16, -0x1, URZ ;  /* 0xffffffff10107890 */ /* 0x000fe2000fffe0ff */
[----:B------:R-:W-:Y:S02]  /*4050*/  UMOV UR6, UR15 ;  /* 0x0000000f00067c82 */ /* 0x000fe40008000000 */
[----:B------:R2:W-:Y:S01]  /*4060*/  UTCHMMA.2CTA gdesc[UR4], gdesc[UR12], tmem[UR18], tmem[UR28], idesc[UR29], UP2 ;  /* 0x00ff1c0c040075ea */ /* 0x0005e20009200012 */
[----:B------:R-:W-:Y:S03]  /*4070*/  UPLOP3.LUT UP2, UPT, UPT, UPT, UPT, 0x80, 0x8 ;  /* 0x000000000008789c */ /* 0x000fe60003f4f070 */
[----:B------:R2:W-:Y:S01]  /*4080*/  UTCHMMA.2CTA gdesc[UR8], gdesc[UR10], tmem[UR18], tmem[UR26], idesc[UR27], UPT ;  /* 0x00ff1a0a080075ea */ /* 0x0005e2000ba00012 */
[----:B------:R2:W-:Y:S01]  /*4090*/  UTCBAR.2CTA.MULTICAST [UR7], URZ, UR20 ;  /* 0x000000ff070073e9 */ /* 0x0005e20008200814 */
[----:B------:R-:W-:Y:S06]  /*40a0*/  BRA.U UP0, `(.L_x_80) ;  /* 0xfffffffd00787547 */ /* 0x000fec000b83ffff */
.L_x_77:
[----:B--2---:R-:W-:Y:S01]  /*40b0*/  UIADD3 UR4, UPT, UPT, UR23, 0x110, URZ ;  /* 0x0000011017047890 */ /* 0x004fe2000fffe0ff */
[----:B------:R-:W-:-:S08]  /*40c0*/  UMOV UR14, UR19 ;  /* 0x00000013000e7c82 */ /* 0x000fd00008000000 */
[----:B------:R2:W-:Y:S01]  /*40d0*/  UTCBAR.2CTA.MULTICAST [UR4], URZ, UR30 ;  /* 0x000000ff040073e9 */ /* 0x0005e2000820081e */
[----:B------:R-:W-:Y:S02]  /*40e0*/  NOP ;  /* 0x0000000000007918 */ /* 0x000fe40000000000 */
.L_x_75:
[----:B--2---:R-:W-:Y:S01]  /*40f0*/  UIADD3 UR4, UPT, UPT, UR24, 0x1, URZ ;  /* 0x0000000118047890 */ /* 0x004fe2000fffe0ff */
[----:B------:R-:W-:-:S03]  /*4100*/  ISETP.NE.AND P0, PT, R8, 0x2, PT ;  /* 0x000000020800780c */ /* 0x000fc60003f05270 */
[----:B------:R-:W-:Y:S01]  /*4110*/  UISETP.NE.AND UP0, UPT, UR4, 0x2, UPT ;  /* 0x000000020400788c */ /* 0x000fe2000bf05270 */
[----:B-1----:R-:W-:Y:S02]  /*4120*/  SEL R0, RZ, 0x1, P0 ;  /* 0x00000001ff007807 */ /* 0x002fe40000000000 */
[----:B------:R-:W-:Y:S01]  /*4130*/  SEL R8, R8, RZ, P0 ;  /* 0x000000ff08087207 */ /* 0x000fe20000000000 */
[----:B------:R-:W-:Y:S01]  /*4140*/  USEL UR5, URZ, 0x1, UP0 ;  /* 0x00000001ff057887 */ /* 0x000fe20008000000 */
[----:B------:R-:W-:Y:S01]  /*4150*/  LOP3.LUT R3, R3, R0, RZ, 0x3c, !PT ;  /* 0x0000000003037212 */ /* 0x000fe200078e3cff */
[----:B------:R-:W-:-:S04]  /*4160*/  USEL UR24, UR4, URZ, UP0 ;  /* 0x000000ff04187287 */ /* 0x000fc80008000000 */
[----:B------:R-:W-:Y:S01]  /*4170*/  LOP3.LUT R9, R9, UR5, RZ, 0x3c, !PT ;  /* 0x0000000509097c12 */ /* 0x000fe2000f8e3cff */
[----:B------:R-:W-:Y:S07]  /*4180*/  @P1 BRA `(.L_x_81) ;  /* 0xfffffff800b01947 */ /* 0x000fee000383ffff */
[----:B------:R-:W1:Y:S01]  /*4190*/  S2UR UR8, SR_CgaCtaId ;  /* 0x00000000000879c3 */ /* 0x000e620000008800 */
[----:B------:R-:W-:Y:S01]  /*41a0*/  ELECT P0, URZ, PT ;  /* 0x0000000000ff782f */ /* 0x000fe20003800000 */
[----:B------:R-:W-:Y:S01]  /*41b0*/  HFMA2 R0, -RZ, RZ, 0, 5.9604644775390625e-08 ;  /* 0x00000001ff007431 */ /* 0x000fe200000001ff */
[----:B------:R-:W-:-:S05]  /*41c0*/  UMOV UR4, 0x40 ;  /* 0x0000004000047882 */ /* 0x000fca0000000000 */
[----:B------:R-:W-:Y:S01]  /*41d0*/  UVIRTCOUNT.DEALLOC.SMPOOL 0x80 ;  /* 0x000000800000784c */ /* 0x000fe20000000000 */
[----:B------:R-:W-:Y:S02]  /*41e0*/  UISETP.NE.AND UP0, UPT, UR33, URZ, UPT ;  /* 0x000000ff2100728c */ /* 0x000fe4000bf05270 */
[----:B-1----:R-:W-:-:S09]  /*41f0*/  ULEA UR8, UR8, UR4, 0x18 ;  /* 0x0000000408087291 */ /* 0x002fd2000f8ec0ff */
[----:B------:R1:W-:Y:S01]  /*4200*/  @P0 STS.U8 [UR8+0x1c], R0 ;  /* 0x00001c00ff000988 */ /* 0x0003e20008000008 */
[----:B------:R-:W-:Y:S05]  /*4210*/  BRA.U UP0, `(.L_x_82) ;  /* 0x0000000100587547 */ /* 0x000fea000b800000 */
[----:B------:R-:W-:Y:S01]  /*4220*/  UIADD3 UR5, UPT, UPT, UR17, 0x120, URZ ;  /* 0x0000012011057890 */ /* 0x000fe2000fffe0ff */
[----:B------:R-:W-:-:S03]  /*4230*/  SHF.L.U32 R3, R9, 0x1f, RZ ;  /* 0x0000001f09037819 */ /* 0x000fc600000006ff */
[----:B------:R-:W-:-:S09]  /*4240*/  ULEA UR4, UR24, UR5, 0x3 ;  /* 0x0000000518047291 */ /* 0x000fd2000f8e18ff */
[----:B------:R-:W2:Y:S02]  /*4250*/  SYNCS.PHASECHK.TRANS64.TRYWAIT P0, [UR4], R3 ;  /* 0x00000003ff0075a7 */ /* 0x000ea40008001104 */
[----:B--2---:R-:W-:Y:S05]  /*4260*/  @!P0 BRA `(.L_x_83) ;  /* 0x0000008400088947 */ /* 0x004fea0003800000 */
.L_x_189:
[----:B------:R-:W-:-:S04]  /*4270*/  UIADD3 UR4, UPT, UPT, UR24, 0x1, URZ ;  /* 0x0000000118047890 */ /* 0x000fc8000fffe0ff */
[----:B------:R-:W-:-:S04]  /*4280*/  UISETP.NE.AND UP1, UPT, UR4, 0x2, UPT ;  /* 0x000000020400788c */ /* 0x000fc8000bf25270 */
[----:B------:R-:W-:Y:S02]  /*4290*/  USEL UR6, URZ, 0x1, UP1 ;  /* 0x00000001ff067887 */ /* 0x000fe40008800000 */
[----:B------:R-:W-:-:S04]  /*42a0*/  USEL UR4, UR4, URZ, UP1 ;  /* 0x000000ff04047287 */ /* 0x000fc80008800000 */
[----:B------:R-:W-:Y:S01]  /*42b0*/  ULEA UR4, UR4, UR5, 0x3 ;  /* 0x0000000504047291 */ /* 0x000fe2000f8e18ff */
[----:B-1----:R-:W-:-:S04]  /*42c0*/  LOP3.LUT R3, R9, UR6, RZ, 0x3c, !PT ;  /* 0x0000000609037c12 */ /* 0x002fc8000f8e3cff */
[----:B------:R-:W-:Y:S01]  /*42d0*/  SHF.L.U32 R3, R3, 0x1f, RZ ;  /* 0x0000001f03037819 */ /* 0x000fe200000006ff */
[----:B------:R-:W-:-:S04]  /*42e0*/  IMAD.U32 R0, RZ, RZ, UR4 ;  /* 0x00000004ff007e24 */ /* 0x000fc8000f8e00ff */
[----:B------:R1:W2:Y:S03]  /*42f0*/  SYNCS.PHASECHK.TRANS64.TRYWAIT P0, [R0+URZ], R3 ;  /* 0x00000003000075a7 */ /* 0x0002a600080011ff */
[----:B--2---:R-:W-:Y:S05]  /*4300*/  @!P0 NANOSLEEP.SYNCS 0x989680 ;  /* 0x009896800000895d */ /* 0x004fea0003900000 */
[----:B------:R-:W2:Y:S02]  /*4310*/  @!P0 SYNCS.PHASECHK.TRANS64 P0, [R0+URZ], R3 ;  /* 0x00000003000085a7 */ /* 0x000ea400080010ff */
[----:B--2---:R-:W-:Y:S05]  /*4320*/  @P0 BRA `(.L_x_84) ;  /* 0x0000000000200947 */ /* 0x004fea0003800000 */
.L_x_85:
[----:B--2---:R2:W4:Y:S02]  /*4330*/  SYNCS.PHASECHK.TRANS64.TRYWAIT P0, [R0+URZ], R3 ;  /* 0x00000003000075a7 */ /* 0x00452400080011ff */
[----:B----4-:R-:W-:Y:S05]  /*4340*/  @!P0 NANOSLEEP.SYNCS 0x989680 ;  /* 0x009896800000895d */ /* 0x010fea0003900000 */
[----:B------:R-:W4:Y:S02]  /*4350*/  @!P0 SYNCS.PHASECHK.TRANS64 P0, [R0+URZ], R3 ;  /* 0x00000003000085a7 */ /* 0x000f2400080010ff */
[----:B----4-:R-:W-:Y:S05]  /*4360*/  @!P0 BRA `(.L_x_85) ;  /* 0xfffffffc00f08947 */ /* 0x010fea000383ffff */
[----:B------:R-:W-:Y:S05]  /*4370*/  BRA `(.L_x_84) ;  /* 0x00000000000c7947 */ /* 0x000fea0003800000 */
.L_x_82:
[----:B------:R-:W-:-:S04]  /*4380*/  UIADD3 UR4, UPT, UPT, UR17, 0x150, URZ ;  /* 0x0000015011047890 */ /* 0x000fc8000fffe0ff */
[----:B------:R-:W-:-:S09]  /*4390*/  UPRMT UR4, UR34, 0x654, UR4 ;  /* 0x0000065422047896 */ /* 0x000fd20008000004 */
[----:B------:R-:W-:Y:S03]  /*43a0*/  SYNCS.ARRIVE.TRANS64.RED.A1T0 RZ, [UR4], RZ ;  /* 0x000000ffffff79a7 */ /* 0x000fe60008100404 */
.L_x_84:
[----:B-12---:R-:W-:Y:S01]  /*43b0*/  SHF.L.U32 R3, RZ, 0x1f, RZ ;  /* 0x0000001fff037819 */ /* 0x006fe200000006ff */
[----:B------:R-:W-:Y:S01]  /*43c0*/  UIADD3 UR4, UPT, UPT, UR17, 0x150, URZ ;  /* 0x0000015011047890 */ /* 0x000fe2000fffe0ff */
[----:B------:R-:W-:Y:S02]  /*43d0*/  PLOP3.LUT P0, PT, PT, PT, UP0, 0x80, 0x8 ;  /* 0x000000000008781c */ /* 0x000fe40003f0f008 */
[----:B------:R-:W1:Y:S02]  /*43e0*/  SYNCS.PHASECHK.TRANS64.TRYWAIT P1, [UR17+0x150], R3 ;  /* 0x00015003ff0075a7 */ /* 0x000e640008021111 */
[----:B-1----:R-:W-:Y:S09]  /*43f0*/  @!P1 BRA `(.L_x_86) ;  /* 0x0000008000bc9947 */ /* 0x002ff20003800000 */
.L_x_191:
[----:B------:R-:W-:Y:S01]  /*4400*/  @!UP0 UPRMT UR4, UR34, 0x654, UR4 ;  /* 0x0000065422048896 */ /* 0x000fe20008000004 */
[----:B------:R-:W-:Y:S01]  /*4410*/  UMOV UR5, 0xffff ;  /* 0x0000ffff00057882 */ /* 0x000fe20000000000 */
[----:B------:R-:W-:-:S07]  /*4420*/  UMOV UR6, 0x1 ;  /* 0x0000000100067882 */ /* 0x000fce0000000000 */
[----:B------:R-:W-:Y:S01]  /*4430*/  @!P0 SYNCS.ARRIVE.TRANS64.RED.A1T0 RZ, [UR4], RZ ;  /* 0x000000ffffff89a7 */ /* 0x000fe20008100404 */
[----:B------:R-:W-:Y:S01]  /*4440*/  NOP ;  /* 0x0000000000007918 */ /* 0x000fe20000000000 */
[----:B-1----:R-:W1:Y:S01]  /*4450*/  LDS R0, [UR8+0x14] ;  /* 0x00001408ff007984 */ /* 0x002e620008000800 */
[----:B------:R-:W-:-:S04]  /*4460*/  ULOP3.LUT UR4, UR32, 0xffff, URZ, 0xc0, !UPT ;  /* 0x0000ffff20047892 */ /* 0x000fc8000f8ec0ff */
[----:B------:R-:W-:-:S04]  /*4470*/  USHF.R.U32.HI UR4, URZ, 0x5, UR4 ;  /* 0x00000005ff047899 */ /* 0x000fc80008011604 */
[----:B------:R-:W-:Y:S02]  /*4480*/  USHF.L.U32 UR5, UR5, UR4, URZ ;  /* 0x0000000405057299 */ /* 0x000fe400080006ff */
[----:B------:R-:W-:-:S04]  /*4490*/  USHF.L.U32 UR4, UR6, UR4, URZ ;  /* 0x0000000406047299 */ /* 0x000fc800080006ff */
[----:B-1----:R-:W-:-:S04]  /*44a0*/  LOP3.LUT R0, R0, UR5, RZ, 0xc0, !PT ;  /* 0x0000000500007c12 */ /* 0x002fc8000f8ec0ff */
[----:B------:R-:W-:-:S13]  /*44b0*/  ISETP.NE.AND P0, PT, R0, UR5, PT ;  /* 0x0000000500007c0c */ /* 0x000fda000bf05270 */
[----:B------:R-:W-:Y:S05]  /*44c0*/  @P0 BRA `(.L_x_87) ;  /* 0x0000000000580947 */ /* 0x000fea0003800000 */
[----:B------:R-:W1:Y:S02]  /*44d0*/  LDS R0, [UR8+0x18] ;  /* 0x00001808ff007984 */ /* 0x000e640008000800 */
[----:B-1----:R-:W-:-:S04]  /*44e0*/  LOP3.LUT R0, R0, UR4, RZ, 0xc0, !PT ;  /* 0x0000000400007c12 */ /* 0x002fc8000f8ec0ff */
[----:B------:R-:W-:-:S13]  /*44f0*/  ISETP.NE.AND P0, PT, R0, UR4, PT ;  /* 0x0000000400007c0c */ /* 0x000fda000bf05270 */
[----:B------:R-:W-:Y:S05]  /*4500*/  @P0 BRA `(.L_x_88) ;  /* 0x00000000003c0947 */ /* 0x000fea0003800000 */
[----:B------:R-:W1:Y:S01]  /*4510*/  S2R R2, SR_LANEID ;  /* 0x0000000000027919 */ /* 0x000e620000000000 */
[----:B------:R-:W-:Y:S01]  /*4520*/  ULOP3.LUT UR5, URZ, UR5, URZ, 0x33, !UPT ;  /* 0x00000005ff057292 */ /* 0x000fe2000f8e33ff */
[----:B------:R-:W-:Y:S01]  /*4530*/  LOP3.LUT R4, RZ, UR4, RZ, 0x33, !PT ;  /* 0x00000004ff047c12 */ /* 0x000fe2000f8e33ff */
[----:B------:R-:W-:Y:S02]  /*4540*/  VOTEU.ANY UR4, UPT, PT ;  /* 0x0000000000047886 */ /* 0x000fe400038e0100 */
[----:B------:R-:W-:Y:S01]  /*4550*/  UFLO.U32 UR4, UR4 ;  /* 0x00000004000472bd */ /* 0x000fe200080e0000 */
[----:B------:R-:W2:Y:S01]  /*4560*/  REDUX UR6, R4 ;  /* 0x00000000040673c4 */ /* 0x000ea20000000000 */
[----:B------:R-:W-:-:S06]  /*4570*/  IMAD.U32 R0, RZ, RZ, UR5 ;  /* 0x00000005ff007e24 */ /* 0x000fcc000f8e00ff */
[----:B------:R4:W-:Y:S01]  /*4580*/  UTCATOMSWS.AND URZ, UR5 ;  /* 0x0000000500ff79e3 */ /* 0x0009e20008000000 */
[----:B------:R-:W3:Y:S01]  /*4590*/  REDUX UR7, R0 ;  /* 0x00000000000773c4 */ /* 0x000ee20000000000 */
[----:B-1----:R-:W-:Y:S01]  /*45a0*/  ISETP.EQ.U32.AND P0, PT, R2, UR4, PT ;  /* 0x0000000402007c0c */ /* 0x002fe2000bf02070 */
[----:B--2---:R-:W-:Y:S01]  /*45b0*/  IMAD.U32 R2, RZ, RZ, UR6 ;  /* 0x00000006ff027e24 */ /* 0x004fe2000f8e00ff */
[----:B---3--:R-:W-:-:S11]  /*45c0*/  MOV R3, UR7 ;  /* 0x0000000700037c02 */ /* 0x008fd60008000f00 */
[----:B------:R4:W-:Y:S04]  /*45d0*/  @P0 ATOMS.AND RZ, [UR8+0x14], R3 ;  /* 0x00001403ffff098c */ /* 0x0009e8000a800008 */
[----:B------:R4:W-:Y:S01]  /*45e0*/  @P0 ATOMS.AND RZ, [UR8+0x18], R2 ;  /* 0x00001802ffff098c */ /* 0x0009e2000a800008 */
[----:B------:R-:W-:Y:S05]  /*45f0*/  BRA `(.L_x_89) ;  /* 0x0000000000147947 */ /* 0x000fea0003800000 */
.L_x_88:
[----:B------:R-:W-:Y:S02]  /*4600*/  MOV R2, 0x4620 ;  /* 0x0000462000027802 */ /* 0x000fe40000000f00 */
[----:B---3-5:R-:W-:Y:S05]  /*4610*/  CALL.REL.NOINC `($__internal_0_$__cuda_sm10x_tcgen05_guardrail_trap_col_being_dealloced_not_returned_by_alloc) ;  /* 0x00000084009c7944 */ /* 0x028fea0003c00000 */
[----:B------:R-:W-:Y:S05]  /*4620*/  BRA `(.L_x_89) ;  /* 0x0000000000087947 */ /* 0x000fea0003800000 */
.L_x_87:
[----:B------:R-:W-:Y:S02]  /*4630*/  MOV R2, 0x4650 ;  /* 0x0000465000027802 */ /* 0x000fe40000000f00 */
[----:B---3-5:R-:W-:Y:S05]  /*4640*/  CALL.REL.NOINC `($__internal_2_$__cuda_sm10x_tcgen05_guardrail_trap_unallocated_columns_being_dealloced) ;  /* 0x0000008400a87944 */ /* 0x028fea0003c00000 */
.L_x_89:
[----:B------:R-:W-:Y:S01]  /*4650*/  NOP ;  /* 0x0000000000007918 */ /* 0x000fe20000000000 */
[----:B----4-:R-:W-:Y:S05]  /*4660*/  EXIT ;  /* 0x000000000000794d */ /* 0x010fea0003800000 */
.L_x_62:
[----:B------:R-:W-:-:S09]  /*4670*/  UISETP.NE.OR UP0, UPT, UR18, 0x3, !UP4 ;  /* 0x000000031200788c */ /* 0x000fd2000e705670 */
[----:B------:R-:W-:Y:S05]  /*4680*/  BRA.U UP0, `(.L_x_90) ;  /* 0x00000011007c7547 */ /* 0x000fea000b800000 */
[----:B------:R-:W2:Y:S01]  /*4690*/  LDCU.64 UR4, c[0x0][0x888] ;  /* 0x00011100ff0477ac */ /* 0x000ea20008000a00 */
[----:B------:R-:W3:Y:S01]  /*46a0*/  LDC.64 R12, c[0x0][0x348] ;  /* 0x0000d200ff0c7b82 */ /* 0x000ee20000000a00 */
[----:B------:R-:W-:Y:S02]  /*46b0*/  HFMA2 R9, -RZ, RZ, 0, 0 ;  /* 0x00000000ff097431 */ /* 0x000fe400000001ff */
[----:B------:R-:W-:Y:S01]  /*46c0*/  IMAD.MOV.U32 R11, RZ, RZ, 0x1 ;  /* 0x00000001ff0b7424 */ /* 0x000fe200078e00ff */
[----:B------:R-:W4:Y:S01]  /*46d0*/  LDCU UR40, c[0x0][0x370] ;  /* 0x00006e00ff2877ac */ /* 0x000f220008000800 */
[----:B------:R-:W-:Y:S01]  /*46e0*/  IMAD.MOV.U32 R10, RZ, RZ, RZ ;  /* 0x000000ffff0a7224 */ /* 0x000fe200078e00ff */
[----:B------:R-:W-:Y:S01]  /*46f0*/  MOV R3, 0x4000 ;  /* 0x0000400000037802 */ /* 0x000fe20000000f00 */
[----:B------:R-:W4:Y:S01]  /*4700*/  LDCU.128 UR48, c[0x0][0xb10] ;  /* 0x00016200ff3077ac */ /* 0x000f220008000c00 */
[----:B------:R-:W1:Y:S01]  /*4710*/  LDCU UR37, c[0x0][0x374] ;  /* 0x00006e80ff2577ac */ /* 0x000e620008000800 */
[----:B------:R-:W1:Y:S01]  /*4720*/  LDCU.64 UR38, c[0x0][0x890] ;  /* 0x00011200ff2677ac */ /* 0x000e620008000a00 */
[----:B------:R-:W1:Y:S01]  /*4730*/  LDCU UR15, c[0x0][0xb0c] ;  /* 0x00016180ff0f77ac */ /* 0x000e620008000800 */
[----:B--2---:R-:W-:Y:S01]  /*4740*/  UISETP.NE.U32.AND UP0, UPT, UR4, URZ, UPT ;  /* 0x000000ff0400728c */ /* 0x004fe2000bf05070 */
[----:B------:R-:W2:Y:S01]  /*4750*/  LDCU UR46, c[0x0][0xb20] ;  /* 0x00016400ff2e77ac */ /* 0x000ea20008000800 */
[----:B------:R-:W2:Y:S01]  /*4760*/  LDCU UR4, c[0x0][0xb30] ;  /* 0x00016600ff0477ac */ /* 0x000ea20008000800 */
[----:B------:R-:W-:Y:S01]  /*4770*/  UMOV UR21, 0x400 ;  /* 0x0000040000157882 */ /* 0x000fe20000000000 */
[----:B----4-:R-:W-:-:S02]  /*4780*/  UIMAD.WIDE.U32 UR6, UR40, UR48, URZ ;  /* 0x00000030280672a5 */ /* 0x010fc4000f8e00ff */
[----:B-1----:R-:W-:Y:S02]  /*4790*/  UIMAD.WIDE.U32 UR8, UR37, UR51, URZ ;  /* 0x00000033250872a5 */ /* 0x002fe4000f8e00ff */
[----:B------:R-:W-:Y:S02]  /*47a0*/  ULEA UR21, UR47, UR21, 0x18 ;  /* 0x000000152f157291 */ /* 0x000fe4000f8ec0ff */
[----:B------:R-:W-:Y:S02]  /*47b0*/  UISETP.NE.U32.AND UP6, UPT, UR38, URZ, UPT ;  /* 0x000000ff2600728c */ /* 0x000fe4000bfc5070 */
[----:B------:R-:W-:Y:S02]  /*47c0*/  UIADD3 UR41, UPT, UPT, UR21, 0xb8, URZ ;  /* 0x000000b815297890 */ /* 0x000fe4000fffe0ff */
[----:B------:R-:W-:Y:S02]  /*47d0*/  UISETP.NE.AND.EX UP5, UPT, UR5, URZ, UPT, UP0 ;  /* 0x000000ff0500728c */ /* 0x000fe4000bfa5300 */
[----:B------:R-:W-:Y:S01]  /*47e0*/  UISETP.NE.AND UP0, UPT, UR42, 0x1, UPT ;  /* 0x000000012a00788c */ /* 0x000fe2000bf05270 */
[----:B------:R-:W-:Y:S01]  /*47f0*/  UMOV UR6, UR7 ;  /* 0x0000000700067c82 */ /* 0x000fe20008000000 */
[----:B------:R-:W-:Y:S01]  /*4800*/  UMOV UR43, UR9 ;  /* 0x00000009002b7c82 */ /* 0x000fe20008000000 */
[----:B------:R-:W-:-:S02]  /*4810*/  UISETP.NE.AND UP0, UPT, UR15, 0x1, UPT ;  /* 0x000000010f00788c */ /* 0x000fc4000bf05270 */
[----:B------:R-:W-:Y:S02]  /*4820*/  UPLOP3.LUT UP4, UPT, UPT, UPT, UPT, 0x40, 0x4 ;  /* 0x000000000004789c */ /* 0x000fe40003f8e870 */
[----:B------:R-:W-:Y:S01]  /*4830*/  UISETP.GE.AND UP2, UPT, UR42, 0x1, UPT ;  /* 0x000000012a00788c */ /* 0x000fe2000bf46270 */
[----:B------:R-:W1:Y:S01]  /*4840*/  LDCU.64 UR22, c[0x0][0xb28] ;  /* 0x00016500ff1677ac */ /* 0x000e620008000a00 */
[----:B------:R-:W-:Y:S02]  /*4850*/  UISETP.NE.AND.EX UP6, UPT, UR39, URZ, UPT, UP6 ;  /* 0x000000ff2700728c */ /* 0x000fe4000bfc5360 */
[----:B------:R-:W-:Y:S02]  /*4860*/  UIADD3 UR33, UPT, UPT, UR21, 0xa0, URZ ;  /* 0x000000a015217890 */ /* 0x000fe4000fffe0ff */
[----:B------:R-:W-:Y:S02]  /*4870*/  UIADD3 UR25, UPT, UPT, UR21, 0xa8, URZ ;  /* 0x000000a815197890 */ /* 0x000fe4000fffe0ff */
[----:B------:R-:W-:-:S02]  /*4880*/  UIADD3 UR17, UPT, UPT, UR21, 0xb0, URZ ;  /* 0x000000b015117890 */ /* 0x000fc4000fffe0ff */
[----:B------:R-:W-:Y:S02]  /*4890*/  UPRMT UR41, UR47, 0x654, UR41 ;  /* 0x000006542f297896 */ /* 0x000fe40008000029 */
[----:B------:R-:W-:Y:S02]  /*48a0*/  USHF.R.U32.HI UR44, URZ, UR49, UR6 ;  /* 0x00000031ff2c7299 */ /* 0x000fe40008011606 */
[----:B--2---:R-:W-:Y:S02]  /*48b0*/  USHF.R.U32.HI UR43, URZ, UR46, UR43 ;  /* 0x0000002eff2b7299 */ /* 0x004fe4000801162b */
[----:B------:R-:W-:Y:S02]  /*48c0*/  UISETP.NE.AND UP0, UPT, UR50, 0x1, UPT ;  /* 0x000000013200788c */ /* 0x000fe4000bf05270 */
[----:B---3--:R-:W-:-:S11]  /*48d0*/  UISETP.NE.AND UP3, UPT, UR4, 0x1, UPT ;  /* 0x000000010400788c */ /* 0x008fd6000bf65270 */
.L_x_101:
[C---:B------:R-:W-:Y:S02]  /*48e0*/  LEA R8, R10.reuse, UR21, 0x3 ;  /* 0x000000150a087c11 */ /* 0x040fe4000f8e18ff */
[----:B------:R-:W-:Y:S02]  /*48f0*/  SHF.L.U32 R5, R9, 0x1f, RZ ;  /* 0x0000001f09057819 */ /* 0x000fe400000006ff */
[----:B------:R-:W-:Y:S02]  /*4900*/  LEA R6, R10, UR21, 0x4 ;  /* 0x000000150a067c11 */ /* 0x000fe4000f8e20ff */
[----:B--2---:R-:W2:Y:S02]  /*4910*/  SYNCS.PHASECHK.TRANS64.TRYWAIT P0, [R8+URZ+0xf0], R5 ;  /* 0x0000f005080075a7 */ /* 0x004ea400080011ff */
[----:B--2---:R-:W-:Y:S05]  /*4920*/  @!P0 BRA `(.L_x_91) ;  /* 0x0000007c00888947 */ /* 0x004fea0003800000 */
.L_x_192:
[----:B--2---:R-:W2:Y:S01]  /*4930*/  LDS.128 R4, [R6+0x160] ;  /* 0x0001600006047984 */ /* 0x004ea20000000c00 */
[----:B------:R-:W-:Y:S01]  /*4940*/  UISETP.GE.AND UP0, UPT, UR42, 0x1, UPT ;  /* 0x000000012a00788c */ /* 0x000fe2000bf06270 */
[----:B------:R-:W-:Y:S01]  /*4950*/  @!PT LDS RZ, [RZ] ;  /* 0x00000000fffff984 */ /* 0x000fe20000000800 */
[----:B------:R-:W-:Y:S01]  /*4960*/  @!PT LDS RZ, [RZ] ;  /* 0x00000000fffff984 */ /* 0x000fe20000000800 */
[----:B------:R-:W-:Y:S01]  /*4970*/  @!PT LDS RZ, [RZ] ;  /* 0x00000000fffff984 */ /* 0x000fe20000000800 */
[----:B------:R-:W-:Y:S01]  /*4980*/  @!PT LDS RZ, [RZ] ;  /* 0x00000000fffff984 */ /* 0x000fe20000000800 */
[----:B------:R3:W-:Y:S06]  /*4990*/  MEMBAR.ALL.CTA ;  /* 0x0000000000007992 */ /* 0x0007ec0000008000 */
[----:B---3--:R-:W3:Y:S01]  /*49a0*/  FENCE.VIEW.ASYNC.S ;  /* 0x00000000000073c6 */ /* 0x008ee20000000000 */
[----:B--2---:R-:W-:Y:S11]  /*49b0*/  LOP3.LUT P0, RZ, R6, 0x1, RZ, 0xc0, !PT ;  /* 0x0000000106ff7812 */ /* 0x004ff6000780c0ff */
[----:B------:R-:W-:Y:S02]  /*49c0*/  @!UPT UIADD3 URZ, UPT, UPT, URZ, URZ, URZ ;  /* 0x000000fffffff290 */ /* 0x000fe4000fffe0ff */
[----:B---3--:R-:W-:Y:S01]  /*49d0*/  VOTEU.ANY UP2, P0 ;  /* 0x0000000000ff7886 */ /* 0x008fe20000040100 */
[----:B------:R-:W-:Y:S11]  /*49e0*/  PLOP3.LUT P0, PT, PT, PT, UP2, 0x80, 0x8 ;  /* 0x000000000008781c */ /* 0x000ff60003f0f028 */
[----:B------:R-:W-:Y:S02]  /*49f0*/  @!UPT UIADD3 URZ, UPT, UPT, URZ, URZ, URZ ;  /* 0x000000fffffff290 */ /* 0x000fe4000fffe0ff */
[----:B------:R-:W-:Y:S02]  /*4a00*/  @P0 SHF.R.U32.HI R0, RZ, 0x10, R5 ;  /* 0x00000010ff000819 */ /* 0x000fe40000011605 */
[----:B------:R-:W-:Y:S02]  /*4a10*/  @P0 MOV R2, R4 ;  /* 0x0000000400020202 */ /* 0x000fe40000000f00 */
[----:B------:R-:W-:Y:S01]  /*4a20*/  @P0 R2UR UR4, R0 ;  /* 0x00000000000402ca */ /* 0x000fe200000e0000 */
[----:B------:R-:W-:Y:S01]  /*4a30*/  VIADD R0, R8, 0x100 ;  /* 0x0000010008007836 */ /* 0x000fe20000000000 */
[----:B------:R-:W-:Y:S02]  /*4a40*/  @P0 LOP3.LUT R4, R5, 0xffff, RZ, 0xc0, !PT ;  /* 0x0000ffff05040812 */ /* 0x000fe400078ec0ff */
[----:B------:R-:W-:Y:S02]  /*4a50*/  @P0 R2UR UR6, R2 ;  /* 0x00000000020602ca */ /* 0x000fe400000e0000 */
[----:B------:R-:W-:Y:S02]  /*4a60*/  PRMT R0, RZ, 0x654, R0 ;  /* 0x00000654ff007816 */ /* 0x000fe40000000000 */
[----:B------:R-:W-:Y:S02]  /*4a70*/  @P0 R2UR UR5, R4 ;  /* 0x00000000040502ca */ /* 0x000fe400000e0000 */
[----:B------:R2:W-:Y:S03]  /*4a80*/  SYNCS.ARRIVE.TRANS64.RED.A1T0 RZ, [R0+URZ], RZ ;  /* 0x000000ff00ff79a7 */ /* 0x0005e600081004ff */
[----:B------:R-:W-:Y:S04]  /*4a90*/  @UP2 UMOV UR29, UR4 ;  /* 0x00000004001d2c82 */ /* 0x000fe80008000000 */
[----:B------:R-:W-:Y:S04]  /*4aa0*/  @UP2 UMOV UR14, UR6 ;  /* 0x00000006000e2c82 */ /* 0x000fe80008000000 */
[----:B------:R-:W-:Y:S01]  /*4ab0*/  @UP2 UMOV UR13, UR5 ;  /* 0x00000005000d2c82 */ /* 0x000fe20008000000 */
[----:B------:R-:W-:Y:S05]  /*4ac0*/  BRA.U !UP0, `(.L_x_92) ;  /* 0x0000000108c07547 */ /* 0x000fea000b800000 */
[----:B------:R-:W-:Y:S02]  /*4ad0*/  UIMAD.WIDE.U32 UR18, UR13, UR51, URZ ;  /* 0x000000330d1272a5 */ /* 0x000fe4000f8e00ff */
[----:B------:R-:W-:Y:S02]  /*4ae0*/  UP2UR UR16, UPR, URZ, 0x4 ;  /* 0x00000004ff107883 */ /* 0x000fe40008000000 */
[----:B------:R-:W-:Y:S02]  /*4af0*/  UISETP.NE.AND UP2, UPT, UR50, 0x1, UPT ;  /* 0x000000013200788c */ /* 0x000fe4000bf45270 */
[----:B------:R-:W-:Y:S02]  /*4b00*/  UIMAD.WIDE.U32 UR26, UR14, UR48, URZ ;  /* 0x000000300e1a72a5 */ /* 0x000fe4000f8e00ff */
[----:B------:R-:W-:Y:S02]  /*4b10*/  USEL UR4, UR37, UR43, !UP2 ;  /* 0x0000002b25047287 */ /* 0x000fe4000d000000 */
[----:B------:R-:W-:Y:S02]  /*4b20*/  UISETP.NE.AND UP0, UPT, UR15, 0x1, UPT ;  /* 0x000000010f00788c */ /* 0x000fe4000bf05270 */
[----:B------:R-:W-:Y:S02]  /*4b30*/  UP2UR UR20, UPR, URZ, 0x2 ;  /* 0x00000002ff147883 */ /* 0x000fe40008000000 */
[----:B------:R-:W-:Y:S02]  /*4b40*/  UISETP.NE.AND UP1, UPT, UR42, 0x1, UPT ;  /* 0x000000012a00788c */ /* 0x000fe4000bf25270 */
[----:B-1----:R-:W-:Y:S02]  /*4b50*/  UIMAD.WIDE.U32 UR8, UR4, UR22, URZ ;  /* 0x00000016040872a5 */ /* 0x002fe4000f8e00ff */
[----:B------:R-:W-:Y:S01]  /*4b60*/  USEL UR7, UR40, UR44, !UP0 ;  /* 0x0000002c28077287 */ /* 0x000fe2000c000000 */
[----:B------:R-:W-:Y:S02]  /*4b70*/  UMOV UR5, UR19 ;  /* 0x0000001300057c82 */ /* 0x000fe40008000000 */
[----:B------:R-:W-:Y:S02]  /*4b80*/  USHF.R.U32.HI UR6, URZ, UR46, UR5 ;  /* 0x0000002eff067299 */ /* 0x000fe40008011605 */
[----:B------:R-:W-:Y:S02]  /*4b90*/  UIMAD.WIDE.U32 UR10, UR7, UR22, URZ ;  /* 0x00000016070a72a5 */ /* 0x000fe4000f8e00ff */
[----:B------:R-:W-:Y:S02]  /*4ba0*/  USEL UR6, UR13, UR6, !UP2 ;  /* 0x000000060d067287 */ /* 0x000fe4000d000000 */
[----:B------:R-:W-:Y:S01]  /*4bb0*/  UISETP.NE.AND UP2, UPT, UR16, URZ, UPT ;  /* 0x000000ff1000728c */ /* 0x000fe2000bf45270 */
[----:B------:R-:W-:Y:S02]  /*4bc0*/  UMOV UR5, UR27 ;  /* 0x0000001b00057c82 */ /* 0x000fe40008000000 */
[----:B------:R-:W-:Y:S03]  /*4bd0*/  USHF.R.U32.HI UR12, URZ, UR49, UR5 ;  /* 0x00000031ff0c7299 */ /* 0x000fe60008011605 */
[----:B------:R-:W-:Y:S02]  /*4be0*/  UMOV UR5, UR9 ;  /* 0x0000000900057c82 */ /* 0x000fe40008000000 */
[----:B------:R-:W-:Y:S03]  /*4bf0*/  @UP1 USHF.R.U32.HI UR4, URZ, UR23, UR5 ;  /* 0x00000017ff041299 */ /* 0x000fe60008011605 */
[----:B------:R-:W-:Y:S01]  /*4c00*/  UMOV UR5, UR11 ;  /* 0x0000000b00057c82 */ /* 0x000fe20008000000 */
[----:B------:R-:W-:Y:S02]  /*4c10*/  UIMAD UR4, UR42, UR4, URZ ;  /* 0x000000042a0472a4 */ /* 0x000fe4000f8e02ff */
[----:B------:R-:W-:Y:S02]  /*4c20*/  @UP1 USHF.R.U32.HI UR7, URZ, UR23, UR5 ;  /* 0x00000017ff071299 */ /* 0x000fe40008011605 */
[----:B------:R-:W-:Y:S02]  /*4c30*/  USEL UR5, UR14, UR12, !UP0 ;  /* 0x0000000c0e057287 */ /* 0x000fe4000c000000 */
[----:B------:R-:W-:Y:S02]  /*4c40*/  UIMAD.WIDE.U32 UR10, UR6, UR22, URZ ;  /* 0x00000016060a72a5 */ /* 0x000fe4000f8e00ff */
[----:B------:R-:W-:Y:S02]  /*4c50*/  UIMAD UR8, UR42, UR7, URZ ;  /* 0x000000072a0872a4 */ /* 0x000fe4000f8e02ff */
[----:B------:R-:W-:Y:S03]  /*4c60*/  UISETP.GE.AND UP0, UPT, UR6, UR4, UPT ;  /* 0x000000040600728c */ /* 0x000fe6000bf06270 */
[----:B------:R-:W-:Y:S01]  /*4c70*/  UMOV UR4, UR11 ;  /* 0x0000000b00047c82 */ /* 0x000fe20008000000 */
[----:B------:R-:W-:Y:S02]  /*4c80*/  UISETP.GE.OR UP0, UPT, UR5, UR8, UP0 ;  /* 0x000000080500728c */ /* 0x000fe40008706670 */
[----:B------:R-:W-:Y:S02]  /*4c90*/  USHF.R.U32.HI UR4, URZ, UR23, UR4 ;  /* 0x00000017ff047299 */ /* 0x000fe40008011604 */
[----:B------:R-:W-:Y:S02]  /*4ca0*/  UIMAD.WIDE.U32 UR8, UR5, UR22, URZ ;  /* 0x00000016050872a5 */ /* 0x000fe4000f8e00ff */
[----:B------:R-:W-:Y:S04]  /*4cb0*/  USEL UR10, UR6, UR4, !UP1 ;  /* 0x00000004060a7287 */ /* 0x000fe8000c800000 */
[----:B------:R-:W-:Y:S01]  /*4cc0*/  UIADD3 UR11, UPT, UPT, -UR10, URZ, URZ ;  /* 0x000000ff0a0b7290 */ /* 0x000fe2000fffe1ff */
[----:B------:R-:W-:Y:S02]  /*4cd0*/  @!UP0 UMOV UR4, UR9 ;  /* 0x0000000900048c82 */ /* 0x000fe40008000000 */
[----:B------:R-:W-:Y:S02]  /*4ce0*/  @!UP0 USHF.R.U32.HI UR4, URZ, UR23, UR4 ;  /* 0x00000017ff048299 */ /* 0x000fe40008011604 */
[----:B------:R-:W-:Y:S02]  /*4cf0*/  UIMAD UR8, UR42, UR11, UR6 ;  /* 0x0000000b2a0872a4 */ /* 0x000fe4000f8e0206 */
[----:B------:R-:W-:Y:S02]  /*4d00*/  @!UP0 USEL UR4, UR5, UR4, !UP1 ;  /* 0x0000000405048287 */ /* 0x000fe4000c800000 */
[----:B------:R-:W-:Y:S02]  /*4d10*/  UISETP.NE.AND UP1, UPT, UR20, URZ, UPT ;  /* 0x000000ff1400728c */ /* 0x000fe4000bf25270 */
[----:B------:R-:W-:Y:S02]  /*4d20*/  @!UP0 UIMAD UR8, UR7, UR8, UR4 ;  /* 0x00000008070882a4 */ /* 0x000fe4000f8e0204 */
[----:B------:R-:W-:Y:S02]  /*4d30*/  @!UP0 UIADD3 UR9, UPT, UPT, UR10, -UR4, URZ ;  /* 0x800000040a098290 */ /* 0x000fe4000fffe0ff */
[----:B------:R-:W-:Y:S02]  /*4d40*/  UIADD3 UR4, UPT, UPT, -UR5, URZ, URZ ;  /* 0x000000ff05047290 */ /* 0x000fe4000fffe1ff */
[----:B------:R-:W-:Y:S02]  /*4d50*/  UIADD3 UR7, UPT, UPT, -UR6, URZ, URZ ;  /* 0x000000ff06077290 */ /* 0x000fe4000fffe1ff */
[----:B------:R-:W-:Y:S02]  /*4d60*/  @!UP0 UIMAD UR6, UR9, UR42, UR5 ;  /* 0x0000002a090682a4 */ /* 0x000fe4000f8e0205 */
[----:B------:R-:W-:Y:S02]  /*4d70*/  UIMAD UR14, UR15, UR4, UR14 ;  /* 0x000000040f0e72a4 */ /* 0x000fe4000f8e020e */
[----:B------:R-:W-:Y:S01]  /*4d80*/  UIMAD UR13, UR50, UR7, UR13 ;  /* 0x00000007320d72a4 */ /* 0x000fe2000f8e020d */
[----:B------:R-:W-:Y:S02]  /*4d90*/  @!UP0 UMOV UR5, UR8 ;  /* 0x0000000800058c82 */ /* 0x000fe40008000000 */
[----:B------:R-:W-:Y:S02]  /*4da0*/  UIMAD UR14, UR5, UR15, UR14 ;  /* 0x0000000f050e72a4 */ /* 0x000fe4000f8e020e */
[----:B------:R-:W-:Y:S11]  /*4db0*/  UIMAD UR13, UR6, UR50, UR13 ;  /* 0x00000032060d72a4 */ /* 0x000ff6000f8e020d */
[----:B------:R-:W-:Y:S01]  /*4dc0*/  @!UPT UIADD3 URZ, UPT, UPT, URZ, URZ, URZ ;  /* 0x000000fffffff290 */ /* 0x000fe2000fffe0ff */
.L_x_92:
[----:B------:R-:W3:Y:S01]  /*4dd0*/  @!UP3 LDCU.128 UR8, c[0x0][0xb10] ;  /* 0x00016200ff08b7ac */ /* 0x000ee20008000c00 */
[----:B------:R-:W-:Y:S02]  /*4de0*/  ISETP.NE.U32.AND P0, PT, RZ, UR38, PT ;  /* 0x00000026ff007c0c */ /* 0x000fe4000bf05070 */
[----:B------:R-:W-:Y:S02]  /*4df0*/  SHF.L.U32 R4, R11, 0x1f, RZ ;  /* 0x0000001f0b047819 */ /* 0x000fe400000006ff */
[----:B------:R-:W-:Y:S01]  /*4e00*/  ISETP.NE.AND.EX P0, PT, RZ, UR39, PT, P0 ;  /* 0x00000027ff007c0c */ /* 0x000fe2000bf05300 */
[----:B------:R-:W4:Y:S01]  /*4e10*/  @!UP3 LDCU UR5, c[0x0][0xb0c] ;  /* 0x00016180ff05b7ac */ /* 0x000f220008000800 */
[----:B------:R-:W-:Y:S02]  /*4e20*/  USHF.L.U32 UR35, UR31, 0x7, URZ ;  /* 0x000000071f237899 */ /* 0x000fe400080006ff */
[----:B------:R-:W-:Y:S02]  /*4e30*/  USHF.L.U32 UR34, UR30, 0x8, URZ ;  /* 0x000000081e227899 */ /* 0x000fe400080006ff */
[----:B---3--:R-:W-:Y:S07]  /*4e40*/  UIMAD.WIDE.U32 UR6, UR14, UR8, URZ ;  /* 0x000000080e0672a5 */ /* 0x008fee000f8e00ff */
[----:B------:R-:W-:Y:S01]  /*4e50*/  @!UP3 UMOV UR4, UR7 ;  /* 0x000000070004bc82 */ /* 0x000fe20008000000 */
[----:B----4-:R-:W-:Y:S02]  /*4e60*/  @!UP3 UISETP.NE.AND UP0, UPT, UR5, 0x1, UPT ;  /* 0x000000010500b88c */ /* 0x010fe4000bf05270 */
[----:B------:R-:W-:Y:S02]  /*4e70*/  @!UP3 USHF.R.U32.HI UR4, URZ, UR9, UR4 ;  /* 0x00000009ff04b299 */ /* 0x000fe40008011604 */
[----:B------:R-:W-:Y:S02]  /*4e80*/  UIMAD.WIDE.U32 UR6, UR13, UR11, URZ ;  /* 0x0000000b0d0672a5 */ /* 0x000fe4000f8e00ff */
[----:B------:R-:W-:Y:S02]  /*4e90*/  @!UP3 USEL UR8, UR14, UR4, !UP0 ;  /* 0x000000040e08b287 */ /* 0x000fe4000c000000 */
[----:B------:R-:W-:Y:S03]  /*4ea0*/  @!UP3 UISETP.NE.AND UP0, UPT, UR10, 0x1, UPT ;  /* 0x000000010a00b88c */ /* 0x000fe6000bf05270 */
[----:B------:R-:W-:Y:S02]  /*4eb0*/  @!UP3 UMOV UR6, UR7 ;  /* 0x000000070006bc82 */ /* 0x000fe40008000000 */
[----:B------:R-:W3:Y:S02]  /*4ec0*/  @!UP3 LDCU UR4, c[0x0][0xb20] ;  /* 0x00016400ff04b7ac */ /* 0x000ee40008000800 */
[----:B---3--:R-:W-:Y:S04]  /*4ed0*/  @!UP3 USHF.R.U32.HI UR6, URZ, UR4, UR6 ;  /* 0x00000004ff06b299 */ /* 0x008fe80008011606 */
[----:B------:R-:W-:Y:S04]  /*4ee0*/  @!UP3 USEL UR6, UR13, UR6, !UP0 ;  /* 0x000000060d06b287 */ /* 0x000fe8000c000000 */
[----:B------:R-:W-:Y:S02]  /*4ef0*/  @!UP3 UIADD3 UR4, UPT, UPT, -UR8, UR6, URZ ;  /* 0x000000060804b290 */ /* 0x000fe4000fffe1ff */
[----:B------:R-:W-:Y:S02]  /*4f00*/  @!UP3 UIADD3 UR6, UPT, UPT, UR8, -UR6, URZ ;  /* 0x800000060806b290 */ /* 0x000fe4000fffe0ff */
[----:B------:R-:W-:Y:S02]  /*4f10*/  @!UP3 UIMAD UR14, UR4, UR5, UR14 ;  /* 0x00000005040eb2a4 */ /* 0x000fe4000f8e020e */
[----:B------:R-:W-:Y:S01]  /*4f20*/  @!UP3 UIMAD UR13, UR6, UR10, UR13 ;  /* 0x0000000a060db2a4 */ /* 0x000fe2000f8e020d */
[----:B------:R-:W-:Y:S11]  /*4f30*/  BRA.U UP4, `(.L_x_93) ;  /* 0x0000000104107547 */ /* 0x000ff6000b800000 */
[----:B--2---:R-:W-:Y:S04]  /*4f40*/  MOV R0, UR45 ;  /* 0x0000002d00007c02 */ /* 0x004fe80008000f00 */
[----:B------:R-:W-:Y:S04]  /*4f50*/  SHF.L.U32 R5, R0, 0x1f, RZ ;  /* 0x0000001f00057819 */ /* 0x000fe800000006ff */
[----:B------:R-:W2:Y:S02]  /*4f60*/  SYNCS.PHASECHK.TRANS64.TRYWAIT P1, [UR21+0xe8], R5 ;  /* 0x0000e805ff0075a7 */ /* 0x000ea40008021115 */
[----:B--2---:R-:W-:Y:S05]  /*4f70*/  @!P1 BRA `(.L_x_94) ;  /* 0x0000007800089947 */ /* 0x004fea0003800000 */
.L_x_93:
[----:B------:R-:W-:Y:S05]  /*4f80*/  BRA.U !UP6, `(.L_x_95) ;  /* 0x000000010e387547 */ /* 0x000fea000b800000 */
[----:B------:R-:W-:Y:S01]  /*4f90*/  UPLOP3.LUT UP1, UPT, UPT, UPT, UP5, 0x80, 0x8 ;  /* 0x000000000008789c */ /* 0x000fe20003f2f050 */
[----:B--2---:R-:W-:Y:S01]  /*4fa0*/  HFMA2 R0, -RZ, RZ, 0, 5.9604644775390625e-08 ;  /* 0x00000001ff007431 */ /* 0x004fe200000001ff */
[----:B------:R-:W2:Y:S01]  /*4fb0*/  LDCU.64 UR8, c[0x0][0x358] ;  /* 0x00006b00ff0877ac */ /* 0x000ea20008000a00 */
[----:B------:R-:W-:Y:S03]  /*4fc0*/  IMAD.MOV.U32 R146, RZ, RZ, 0x1 ;  /* 0x00000001ff927424 */ /* 0x000fe600078e00ff */
[----:B------:R-:W-:Y:S05]  /*4fd0*/  PLOP3.LUT P1, PT, PT, PT, UP1, 0x80, 0x8 ;  /* 0x000000000008781c */ /* 0x000fea0003f2f018 */
[----:B------:R-:W3:Y:S01]  /*4fe0*/  @UP1 LDCU.64 UR4, c[0x0][0x888] ;  /* 0x00011100ff0417ac */ /* 0x000ee20008000a00 */
[----:B------:R-:W-:Y:S07]  /*4ff0*/  @UP1 UIMAD UR6, UR36, UR38, URZ ;  /* 0x00000026240612a4 */ /* 0x000fee000f8e02ff */
[----:B------:R-:W-:Y:S01]  /*5000*/  @!P1 PRMT R146, R0, 0x7610, R146 ;  /* 0x0000761000929816 */ /* 0x000fe20000000092 */
[----:B---3--:R-:W-:Y:S06]  /*5010*/  @UP1 UIMAD.WIDE UR4, UR6, 0x4, UR4 ;  /* 0x00000004060418a5 */ /* 0x008fec000f8e0204 */
[----:B------:R-:W-:Y:S01]  /*5020*/  IMAD.U32 R6, RZ, RZ, UR4 ;  /* 0x00000004ff067e24 */ /* 0x000fe2000f8e00ff */
[----:B------:R-:W-:Y:S04]  /*5030*/  MOV R7, UR5 ;  /* 0x0000000500077c02 */ /* 0x000fe80008000f00 */
[----:B------:R-:W3:Y:S01]  /*5040*/  @!UP1 LDCU UR4, c[0x0][0x880] ;  /* 0x00011000ff0497ac */ /* 0x000ee20008000800 */
[----:B--2--5:R4:W5:Y:S02]  /*5050*/  @P1 LDG.E R73, desc[UR8][R6.64] ;  /* 0x0000000806491981 */ /* 0x024964000c1e1900 */
[----:B---34-:R-:W-:Y:S07]  /*5060*/  @!P1 IMAD.U32 R73, RZ, RZ, UR4 ;  /* 0x00000004ff499e24 */ /* 0x018fee000f8e00ff */
.L_x_95:
[----:B-----5:R-:W-:Y:S01]  /*5070*/  @!P0 FSETP.EQ.AND P2, PT, R73, RZ, PT ;  /* 0x000000ff4900820b */ /* 0x020fe20003f42000 */
[----:B------:R-:W-:Y:S01]  /*5080*/  @!UPT UIADD3 URZ, UPT, UPT, URZ, URZ, URZ ;  /* 0x000000fffffff290 */ /* 0x000fe2000fffe0ff */
[----:B------:R-:W-:Y:S11]  /*5090*/  @!P0 BRA `(.L_x_96) ;  /* 0x0000000000148947 */ /* 0x000ff60003800000 */
[----:B------:R-:W-:Y:S02]  /*50a0*/  LOP3.LUT P0, RZ, R146, 0xff, RZ, 0xc0, !PT ;  /* 0x000000ff92ff7812 */ /* 0x000fe4000780c0ff */
[----:B------:R-:W-:Y:S04]  /*50b0*/  PLOP3.LUT P2, PT, PT, PT, UP1, 0x80, 0x8 ;  /* 0x000000000008781c */ /* 0x000fe80003f4f018 */
[----:B------:R-:W-:Y:S07]  /*50c0*/  PLOP3.LUT P2, PT, P2, PT, PT, 0x8, 0x80 ;  /* 0x000000000080781c */ /* 0x000fee000174e170 */
[----:B------:R-:W-:Y:S11]  /*50d0*/  @P0 FSETP.EQ.AND P2, PT, R73, RZ, PT ;  /* 0x000000ff4900020b */ /* 0x000ff60003f42000 */
[----:B------:R-:W-:Y:S02]  /*50e0*/  @!UPT UIADD3 URZ, UPT, UPT, URZ, URZ, URZ ;  /* 0x000000fffffff290 */ /* 0x000fe4000fffe0ff */
.L_x_96:
[----:B------:R-:W3:Y:S01]  /*50f0*/  SYNCS.PHASECHK.TRANS64.TRYWAIT P0, [UR21+0xc0], R4 ;  /* 0x0000c004ff0075a7 */ /* 0x000ee20008001115 */
[----:B------:R-:W-:Y:S04]  /*5100*/  ELECT P1, URZ, PT ;  /* 0x0000000000ff782f */ /* 0x000fe80003820000 */
[----:B------:R-:W-:Y:S01]  /*5110*/  PLOP3.LUT P1, PT, P2, P1, PT, 0xf2, 0x2f ;  /* 0x00000000002f781c */ /* 0x000fe20001723e72 */
[----:B------:R-:W-:Y:S01]  /*5120*/  @!UPT UIADD3 URZ, UPT, UPT, URZ, URZ, URZ ;  /* 0x000000fffffff290 */ /* 0x000fe2000fffe0ff */
[----:B---3--:R-:W-:Y:S11]  /*5130*/  @!P0 BRA `(.L_x_97) ;  /* 0x0000007400b08947 */ /* 0x008ff60003800000 */
.L_x_195:
[----:B------:R-:W-:Y:S01]  /*5140*/  @!P1 IADD3 R2, P0, PT, R12, 0x580, RZ ;  /* 0x000005800c029810 */ /* 0x000fe20007f1e0ff */
[----:B------:R-:W-:Y:S01]  /*5150*/  VOTEU.ALL UP0, P1 ;  /* 0x0000000000ff7886 */ /* 0x000fe20000800000 */
[----:B------:R-:W-:Y:S01]  /*5160*/  UMOV UR6, 0x0 ;  /* 0x0000000000067882 */ /* 0x000fe20000000000 */
[----:B------:R-:W-:Y:S01]  /*5170*/  UMOV UR7, 0x10000000 ;  /* 0x1000000000077882 */ /* 0x000fe20000000000 */
[----:B------:R-:W-:Y:S01]  /*5180*/  @!P1 R2UR UR5, R2 ;  /* 0x00000000020592ca */ /* 0x000fe200000e0000 */
[----:B--2---:R-:W-:Y:S01]  /*5190*/  @!P1 IMAD.X R0, RZ, RZ, R13, P0 ;  /* 0x000000ffff009224 */ /* 0x004fe200000e060d */
[----:B------:R-:W-:Y:S01]  /*51a0*/  @!UP0 UIADD3 UR32, UPT, UPT, UR21, 0x400, URZ ;  /* 0x0000040015208890 */ /* 0x000fe2000fffe0ff */
[----:B------:R-:W-:Y:S03]  /*51b0*/  VOTEU.ALL UP0, P1 ;  /* 0x0000000000ff7886 */ /* 0x000fe60000800000 */
[----:B------:R-:W-:Y:S01]  /*51c0*/  @!P1 R2UR UR4, R0 ;  /* 0x00000000000492ca */ /* 0x000fe200000e0000 */
[----:B------:R-:W-:Y:S06]  /*51d0*/  @!P1 IMAD.MOV.U32 R0, RZ, RZ, 0x4000 ;  /* 0x00004000ff009424 */ /* 0x000fec00078e00ff */
[----:B------:R-:W-:Y:S06]  /*51e0*/  IMAD.U32 R6, RZ, RZ, UR5 ;  /* 0x00000005ff067e24 */ /* 0x000fec000f8e00ff */
[----:B------:R-:W-:Y:S01]  /*51f0*/  IMAD.U32 R7, RZ, RZ, UR4 ;  /* 0x00000004ff077e24 */ /* 0x000fe2000f8e00ff */
[----:B------:R-:W-:Y:S04]  /*5200*/  @!P1 R2UR UR4, R6 ;  /* 0x00000000060492ca */ /* 0x000fe800000e0000 */
[----:B------:R-:W-:Y:S11]  /*5210*/  @!P1 R2UR UR5, R7 ;  /* 0x00000000070592ca */ /* 0x000ff600000e0000 */
[----:B------:R-:W-:Y:S02]  /*5220*/  @!UPT UIADD3 URZ, UPT, UPT, URZ, URZ, URZ ;  /* 0x000000fffffff290 */ /* 0x000fe4000fffe0ff */
[----:B------:R2:W-:Y:S01]  /*5230*/  @!UP0 UTMALDG.3D [UR32], [UR4], desc[UR6] ;  /* 0x00000620040085b4 */ /* 0x0005e20008011000 */
[----:B------:R3:W-:Y:S01]  /*5240*/  @!P1 SYNCS.ARRIVE.TRANS64.RED.A0TR RZ, [UR21+0xa0], R0 ;  /* 0x0000a000ffff99a7 */ /* 0x0007e20008300415 */
[----:B--2---:R-:W-:Y:S09]  /*5250*/  UPRMT UR4, UR47, 0x654, UR33 ;  /* 0x000006542f047896 */ /* 0x004ff20008000021 */
[----:B------:R-:W-:Y:S01]  /*5260*/  SYNCS.ARRIVE.TRANS64.RED.A1T0 RZ, [UR4], RZ ;  /* 0x000000ffffff79a7 */ /* 0x000fe20008100404 */
[----:B------:R-:W2:Y:S02]  /*5270*/  SYNCS.PHASECHK.TRANS64.TRYWAIT P0, [UR21+0xc8], R4 ;  /* 0x0000c804ff0075a7 */ /* 0x000ea40008001115 */
[----:B--23--:R-:W-:Y:S05]  /*5280*/  @!P0 BRA `(.L_x_98) ;  /* 0x0000007400748947 */ /* 0x00cfea0003800000 */
.L_x_197:
[----:B------:R-:W-:Y:S01]  /*5290*/  @!P1 IADD3 R2, P0, PT, R12, 0x580, RZ ;  /* 0x000005800c029810 */ /* 0x000fe20007f1e0ff */
[----:B------:R-:W-:Y:S01]  /*52a0*/  VOTEU.ALL UP0, P1 ;  /* 0x0000000000ff7886 */ /* 0x000fe20000800000 */
[----:B------:R-:W-:Y:S01]  /*52b0*/  UMOV UR6, 0x0 ;  /* 0x0000000000067882 */ /* 0x000fe20000000000 */
[----:B------:R-:W-:Y:S01]  /*52c0*/  UMOV UR7, 0x10000000 ;  /* 0x1000000000077882 */ /* 0x000fe20000000000 */
[----:B------:R-:W-:Y:S01]  /*52d0*/  @!P1 R2UR UR5, R2 ;  /* 0x00000000020592ca */ /* 0x000fe200000e0000 */
[----:B------:R-:W-:Y:S01]  /*52e0*/  @!P1 IMAD.X R0, RZ, RZ, R13, P0 ;  /* 0x000000ffff009224 */ /* 0x000fe200000e060d */
[----:B------:R-:W-:Y:S02]  /*52f0*/  @!UP0 UIADD3 UR26, UPT, UPT, UR34, 0x40, URZ ;  /* 0x00000040221a8890 */ /* 0x000fe4000fffe0ff */
[----:B------:R-:W-:Y:S02]  /*5300*/  @!UP0 UIADD3 UR24, UPT, UPT, UR21, 0x4400, URZ ;  /* 0x0000440015188890 */ /* 0x000fe4000fffe0ff */
[----:B------:R-:W-:Y:S01]  /*5310*/  @!P1 R2UR UR4, R0 ;  /* 0x00000000000492ca */ /* 0x000fe200000e0000 */
[----:B------:R-:W-:Y:S01]  /*5320*/  VOTEU.ALL UP0, P1 ;  /* 0x0000000000ff7886 */ /* 0x000fe20000800000 */
[----:B------:R-:W-:Y:S01]  /*5330*/  UMOV UR27, UR35 ;  /* 0x00000023001b7c82 */ /* 0x000fe20008000000 */
[----:B------:R-:W-:Y:S01]  /*5340*/  UMOV UR28, UR36 ;  /* 0x00000024001c7c82 */ /* 0x000fe20008000000 */
[----:B------:R-:W-:Y:S03]  /*5350*/  @!P1 IMAD.MOV.U32 R0, RZ, RZ, 0x4000 ;  /* 0x00004000ff009424 */ /* 0x000fe600078e00ff */
[----:B------:R-:W-:Y:S06]  /*5360*/  IMAD.U32 R6, RZ, RZ, UR5 ;  /* 0x00000005ff067e24 */ /* 0x000fec000f8e00ff */
[----:B------:R-:W-:Y:S01]  /*5370*/  IMAD.U32 R7, RZ, RZ, UR4 ;  /* 0x00000004ff077e24 */ /* 0x000fe2000f8e00ff */
[----:B------:R-:W-:Y:S04]  /*5380*/  @!P1 R2UR UR4, R6 ;  /* 0x00000000060492ca */ /* 0x000fe800000e0000 */
[----:B------:R-:W-:Y:S11]  /*5390*/  @!P1 R2UR UR5, R7 ;  /* 0x00000000070592ca */ /* 0x000ff600000e0000 */
[----:B------:R-:W-:Y:S02]  /*53a0*/  @!UPT UIADD3 URZ, UPT, UPT, URZ, URZ, URZ ;  /* 0x000000fffffff290 */ /* 0x000fe4000fffe0ff */
[----:B------:R3:W-:Y:S01]  /*53b0*/  @!UP0 UTMALDG.3D [UR24], [UR4], desc[UR6] ;  /* 0x00000618040085b4 */ /* 0x0007e20008011000 */
[----:B------:R4:W-:Y:S01]  /*53c0*/  @!P1 SYNCS.ARRIVE.TRANS64.RED.A0TR RZ, [UR21+0xa8], R0 ;  /* 0x0000a800ffff99a7 */ /* 0x0009e20008300415 */
[----:B---3--:R-:W-:Y:S09]  /*53d0*/  UPRMT UR4, UR47, 0x654, UR25 ;  /* 0x000006542f047896 */ /* 0x008ff20008000019 */
[----:B------:R-:W-:Y:S01]  /*53e0*/  SYNCS.ARRIVE.TRANS64.RED.A1T0 RZ, [UR4], RZ ;  /* 0x000000ffffff79a7 */ /* 0x000fe20008100404 */
[----:B------:R-:W3:Y:S02]  /*53f0*/  SYNCS.PHASECHK.TRANS64.TRYWAIT P0, [UR21+0xd0], R4 ;  /* 0x0000d004ff0075a7 */ /* 0x000ee40008001115 */
[----:B---34-:R-:W-:Y:S05]  /*5400*/  @!P0 BRA `(.L_x_99) ;  /* 0x00000074002c8947 */ /* 0x018fea0003800000 */
.L_x_199:
[----:B------:R-:W-:Y:S01]  /*5410*/  @!P1 IADD3 R2, P0, PT, R12, 0x580, RZ ;  /* 0x000005800c029810 */ /* 0x000fe20007f1e0ff */
[----:B------:R-:W-:Y:S01]  /*5420*/  VOTEU.ALL UP0, P1 ;  /* 0x0000000000ff7886 */ /* 0x000fe20000800000 */
[----:B------:R-:W-:Y:S01]  /*5430*/  UMOV UR6, 0x0 ;  /* 0x0000000000067882 */ /* 0x000fe20000000000 */
[----:B------:R-:W-:Y:S01]  /*5440*/  UMOV UR7, 0x10000000 ;  /* 0x1000000000077882 */ /* 0x000fe20000000000 */
[----:B------:R-:W-:Y:S01]  /*5450*/  @!P1 R2UR UR5, R2 ;  /* 0x00000000020592ca */ /* 0x000fe200000e0000 */
[----:B------:R-:W-:Y:S01]  /*5460*/  @!P1 IMAD.X R0, RZ, RZ, R13, P0 ;  /* 0x000000ffff009224 */ /* 0x000fe200000e060d */
[----:B------:R-:W-:Y:S01]  /*5470*/  @!UP0 UIADD3 UR18, UPT, UPT, UR34, 0x80, URZ ;  /* 0x0000008022128890 */ /* 0x000fe2000fffe0ff */
[----:B------:R-:W-:Y:S01]  /*5480*/  VIADD R10, R10, 0x1 ;  /* 0x000000010a0a7836 */ /* 0x000fe20000000000 */
        /* <DEDUP_REMOVED lines=17> */
.L_x_201:
[----:B------:R-:W-:Y:S01]  /*55a0*/  @!P1 IADD3 R2, P0, PT, R12, 0x580, RZ ;  /* 0x000005800c029810 */ /* 0x000fe20007f1e0ff */
[----:B------:R-:W-:Y:S01]  /*55b0*/  VOTEU.ALL UP0, P1 ;  /* 0x0000000000ff7886 */ /* 0x000fe20000800000 */
[----:B------:R-:W-:Y:S01]  /*55c0*/  UMOV UR6, 0x0 ;  /* 0x0000000000067882 */ /* 0x000fe20000000000 */
[----:B------:R-:W-:Y:S01]  /*55d0*/  UMOV UR7, 0x10000000 ;  /* 0x1000000000077882 */ /* 0x000fe20000000000 */
[----:B------:R-:W-:Y:S01]  /*55e0*/  @!P1 R2UR UR5, R2 ;  /* 0x00000000020592ca */ /* 0x000fe200000e0000 */
[----:B------:R-:W-:Y:S01]  /*55f0*/  @!P1 IMAD.X R0, RZ, RZ, R13, P0 ;  /* 0x000000ffff009224 */ /* 0x000fe200000e060d */
[----:B------:R-:W-:Y:S01]  /*5600*/  @!UP0 UIADD3 UR10, UPT, UPT, UR34, 0xc0, URZ ;  /* 0x000000c0220a8890 */ /* 0x000fe2000fffe0ff */
[----:B------:R-:W-:Y:S01]  /*5610*/  R2UR UR16, R148 ;  /* 0x00000000941072ca */ /* 0x000fe200000e0000 */
[----:B------:R-:W-:Y:S01]  /*5620*/  @!UP0 UIADD3 UR8, UPT, UPT, UR21, 0xc400, URZ ;  /* 0x0000c40015088890 */ /* 0x000fe2000fffe0ff */
[----:B------:R-:W-:Y:S01]  /*5630*/  ISETP.NE.AND P0, PT, R10, 0x2, PT ;  /* 0x000000020a00780c */ /* 0x000fe20003f05270 */
[----:B------:R-:W-:Y:S01]  /*5640*/  @!UP0 UIADD3 UR9, UPT, UPT, UR21, 0xb8, URZ ;  /* 0x000000b815098890 */ /* 0x000fe2000fffe0ff */
[----:B------:R-:W-:Y:S01]  /*5650*/  @!P1 R2UR UR4, R0 ;  /* 0x00000000000492ca */ /* 0x000fe200000e0000 */
[----:B------:R-:W-:Y:S01]  /*5660*/  VOTEU.ALL UP0, P1 ;  /* 0x0000000000ff7886 */ /* 0x000fe20000800000 */
[----:B------:R-:W-:Y:S01]  /*5670*/  UMOV UR11, UR35 ;  /* 0x00000023000b7c82 */ /* 0x000fe20008000000 */
[----:B------:R-:W-:Y:S01]  /*5680*/  UMOV UR12, UR36 ;  /* 0x00000024000c7c82 */ /* 0x000fe20008000000 */
[----:B------:R-:W-:Y:S01]  /*5690*/  SEL R0, RZ, 0x1, P0 ;  /* 0x00000001ff007807 */ /* 0x000fe20000000000 */
[----:B------:R-:W-:Y:S01]  /*56a0*/  UIADD3 UR31, UPT, UPT, UR14, UR63, URZ ;  /* 0x0000003f0e1f7290 */ /* 0x000fe2000fffe0ff */
[----:B--2---:R-:W-:Y:S01]  /*56b0*/  IMAD.U32 R4, RZ, RZ, UR5 ;  /* 0x00000005ff047e24 */ /* 0x004fe2000f8e00ff */
[----:B------:R-:W-:Y:S01]  /*56c0*/  LOP3.LUT R11, R11, 0x1, RZ, 0x3c, !PT ;  /* 0x000000010b0b7812 */ /* 0x000fe200078e3cff */
[----:B------:R-:W-:Y:S01]  /*56d0*/  UMOV UR36, UR29 ;  /* 0x0000001d00247c82 */ /* 0x000fe20008000000 */
[----:B------:R-:W-:Y:S01]  /*56e0*/  LOP3.LUT R9, R9, R0, RZ, 0x3c, !PT ;  /* 0x0000000009097212 */ /* 0x000fe200078e3cff */
[----:B------:R-:W-:Y:S01]  /*56f0*/  UIADD3 UR30, UPT, UPT, UR13, UR16, URZ ;  /* 0x000000100d1e7290 */ /* 0x000fe2000fffe0ff */
[----:B------:R-:W-:Y:S01]  /*5700*/  SEL R10, R10, RZ, P0 ;  /* 0x000000ff0a0a7207 */ /* 0x000fe20000000000 */
[----:B------:R-:W-:Y:S01]  /*5710*/  UPLOP3.LUT UP4, UPT, UPT, UPT, UPT, 0x80, 0x8 ;  /* 0x000000000008789c */ /* 0x000fe20003f8f070 */
[----:B------:R-:W-:Y:S01]  /*5720*/  IMAD.U32 R5, RZ, RZ, UR4 ;  /* 0x00000004ff057e24 */ /* 0x000fe2000f8e00ff */
[----:B------:R-:W-:Y:S04]  /*5730*/  @!P1 R2UR UR4, R4 ;  /* 0x00000000040492ca */ /* 0x000fe800000e0000 */
[----:B------:R-:W-:Y:S11]  /*5740*/  @!P1 R2UR UR5, R5 ;  /* 0x00000000050592ca */ /* 0x000ff600000e0000 */
[----:B------:R-:W-:Y:S02]  /*5750*/  @!UPT UIADD3 URZ, UPT, UPT, URZ, URZ, URZ ;  /* 0x000000fffffff290 */ /* 0x000fe4000fffe0ff */
[----:B------:R2:W-:Y:S01]  /*5760*/  @!UP0 UTMALDG.3D [UR8], [UR4], desc[UR6] ;  /* 0x00000608040085b4 */ /* 0x0005e20008011000 */
[----:B------:R2:W-:Y:S01]  /*5770*/  @!P1 SYNCS.ARRIVE.TRANS64.RED.A0TR RZ, [UR21+0xb8], R3 ;  /* 0x0000b803ffff99a7 */ /* 0x0005e20008300415 */
[----:B------:R-:W-:Y:S01]  /*5780*/  SYNCS.ARRIVE.TRANS64.RED.A1T0 RZ, [UR41], RZ ;  /* 0x000000ffffff79a7 */ /* 0x000fe20008100429 */
[----:B------:R-:W-:Y:S05]  /*5790*/  BRA.U UP2, `(.L_x_101) ;  /* 0xfffffff102507547 */ /* 0x000fea000b83ffff */
[----:B--2---:R-:W-:-:S04]  /*57a0*/  SHF.L.U32 R3, R11, 0x1f, RZ ;  /* 0x0000001f0b037819 */ /* 0x004fc800000006ff */
[----:B------:R-:W2:Y:S02]  /*57b0*/  SYNCS.PHASECHK.TRANS64.TRYWAIT P0, [UR21+0xc0], R3 ;  /* 0x0000c003ff0075a7 */ /* 0x000ea40008001115 */
[----:B--2---:R-:W-:Y:S05]  /*57c0*/  @!P0 BRA `(.L_x_102) ;  /* 0x00000070006c8947 */ /* 0x004fea0003800000 */
.L_x_203:
[----:B------:R-:W3:Y:S02]  /*57d0*/  SYNCS.PHASECHK.TRANS64.TRYWAIT P0, [UR21+0xc8], R3 ;  /* 0x0000c803ff0075a7 */ /* 0x000ee40008001115 */
[----:B---3--:R-:W-:Y:S05]  /*57e0*/  @!P0 BRA `(.L_x_103) ;  /* 0x00000070007c8947 */ /* 0x008fea0003800000 */
.L_x_205:
[----:B------:R-:W3:Y:S02]  /*57f0*/  SYNCS.PHASECHK.TRANS64.TRYWAIT P0, [UR21+0xd0], R3 ;  /* 0x0000d003ff0075a7 */ /* 0x000ee40008001115 */
[----:B---3--:R-:W-:Y:S05]  /*5800*/  @!P0 BRA `(.L_x_104) ;  /* 0x00000070008c8947 */ /* 0x008fea0003800000 */
.L_x_207:
[----:B--2---:R-:W-:-:S07]  /*5810*/  MOV R0, UR21 ;  /* 0x0000001500007c02 */ /* 0x004fce0008000f00 */
.L_x_105:
[----:B--2---:R-:W-:-:S04]  /*5820*/  SHF.L.U32 R3, R11, 0x1f, RZ ;  /* 0x0000001f0b037819 */ /* 0x004fc800000006ff */
[----:B------:R2:W3:Y:S03]  /*5830*/  SYNCS.PHASECHK.TRANS64.TRYWAIT P0, [R0+URZ+0xd8], R3 ;  /* 0x0000d803000075a7 */ /* 0x0004e600080011ff */
[----:B---3--:R-:W-:Y:S05]  /*5840*/  @!P0 NANOSLEEP.SYNCS 0x989680 ;  /* 0x009896800000895d */ /* 0x008fea0003900000 */
[----:B------:R-:W3:Y:S02]  /*5850*/  @!P0 SYNCS.PHASECHK.TRANS64 P0, [R0+URZ+0xd8], R3 ;  /* 0x0000d803000085a7 */ /* 0x000ee400080010ff */
[----:B-1-3--:R-:W-:Y:S05]  /*5860*/  @P0 EXIT ;  /* 0x000000000000094d */ /* 0x00afea0003800000 */
[----:B------:R-:W-:Y:S05]  /*5870*/  BRA `(.L_x_105) ;  /* 0xfffffffc00e87947 */ /* 0x000fea000383ffff */
.L_x_90:
[----:B------:R-:W-:-:S06]  /*5880*/  UISETP.GE.AND UP0, UPT, UR18, 0x4, UPT ;  /* 0x000000041200788c */ /* 0x000fcc000bf06270 */
[----:B------:R-:W-:-:S13]  /*5890*/  PLOP3.LUT P0, PT, PT, PT, UP0, 0x80, 0x8 ;  /* 0x000000000008781c */ /* 0x000fda0003f0f008 */
[----:B-1----:R-:W-:Y:S05]  /*58a0*/  @!P0 EXIT ;  /* 0x000000000000894d */ /* 0x002fea0003800000 */
[----:B------:R-:W-:Y:S01]  /*58b0*/  BAR.SYNC.DEFER_BLOCKING 0x6, 0xa0 ;  /* 0x0182800000007b1d */ /* 0x000fe20000010000 */
[C---:B------:R-:W-:Y:S01]  /*58c0*/  IMAD.SHL.U32 R3, R163.reuse, 0x40, RZ ;  /* 0x00000040a3037824 */ /* 0x040fe200078e00ff */
[C---:B------:R-:W-:Y:S01]  /*58d0*/  LOP3.LUT R145, R163.reuse, 0x1, RZ, 0xc0, !PT ;  /* 0x00000001a3917812 */ /* 0x040fe200078ec0ff */
[C---:B------:R-:W-:Y:S01]  /*58e0*/  IMAD.U32 R69, R163.reuse, 0x10000, RZ ;  /* 0x00010000a3457824 */ /* 0x040fe200078e00ff */
[----:B------:R-:W-:Y:S01]  /*58f0*/  CS2R R158, SRZ ;  /* 0x00000000009e7805 */ /* 0x000fe2000001ff00 */
[----:B------:R-:W-:Y:S01]  /*5900*/  IMAD.SHL.U32 R144, R163, 0x8, RZ ;  /* 0x00000008a3907824 */ /* 0x000fe200078e00ff */
[----:B------:R-:W-:Y:S01]  /*5910*/  UMOV UR44, 0x400 ;  /* 0x00000400002c7882 */ /* 0x000fe20000000000 */
[----:B------:R-:W1:Y:S01]  /*5920*/  LDCU.64 UR4, c[0x0][0x890] ;  /* 0x00011200ff0477ac */ /* 0x000e620008000a00 */
[----:B------:R-:W2:Y:S01]  /*5930*/  LDC.64 R142, c[0x0][0x8b0] ;  /* 0x00022c00ff8e7b82 */ /* 0x000ea20000000a00 */
[----:B------:R-:W-:Y:S01]  /*5940*/  ISETP.NE.U32.AND P0, PT, R145, 0x1, PT ;  /* 0x000000019100780c */ /* 0x000fe20003f05070 */
[----:B------:R-:W-:Y:S01]  /*5950*/  IMAD.MOV.U32 R162, RZ, RZ, 0x2 ;  /* 0x00000002ffa27424 */ /* 0x000fe200078e00ff */
[----:B------:R-:W-:Y:S01]  /*5960*/  ULEA UR44, UR47, UR44, 0x18 ;  /* 0x0000002c2f2c7291 */ /* 0x000fe2000f8ec0ff */
[----:B------:R-:W-:Y:S01]  /*5970*/  LOP3.LUT R7, R3, 0x1c0, RZ, 0xc0, !PT ;  /* 0x000001c003077812 */ /* 0x000fe200078ec0ff */
[----:B------:R-:W-:Y:S01]  /*5980*/  IMAD.MOV.U32 R161, RZ, RZ, 0x4 ;  /* 0x00000004ffa17424 */ /* 0x000fe200078e00ff */
[----:B------:R-:W-:Y:S01]  /*5990*/  LOP3.LUT R69, R69, 0x600000, RZ, 0xc0, !PT ;  /* 0x0060000045457812 */ /* 0x000fe200078ec0ff */
[----:B------:R-:W-:Y:S01]  /*59a0*/  IMAD.MOV.U32 R160, RZ, RZ, 0x1 ;  /* 0x00000001ffa07424 */ /* 0x000fe200078e00ff */
[----:B------:R-:W3:Y:S01]  /*59b0*/  LDC.64 R140, c[0x0][0x8a8] ;  /* 0x00022a00ff8c7b82 */ /* 0x000ee20000000a00 */
[----:B------:R-:W-:Y:S01]  /*59c0*/  R2P PR, R163, 0x6 ;  /* 0x00000006a3007804 */ /* 0x000fe20000000000 */
[----:B------:R-:W-:Y:S01]  /*59d0*/  IMAD.MOV.U32 R68, RZ, RZ, RZ ;  /* 0x000000ffff447224 */ /* 0x000fe200078e00ff */
[----:B------:R-:W-:Y:S01]  /*59e0*/  LOP3.LUT R144, R7, 0x38, R144, 0xf8, !PT ;  /* 0x0000003807907812 */ /* 0x000fe200078ef890 */
[----:B------:R-:W-:Y:S01]  /*59f0*/  IMAD.MOV.U32 R152, RZ, RZ, RZ ;  /* 0x000000ffff987224 */ /* 0x000fe200078e00ff */
[----:B------:R-:W-:Y:S01]  /*5a00*/  P2R R2, PR, RZ, 0x1 ;  /* 0x00000001ff027803 */ /* 0x000fe20000000000 */
[----:B------:R-:W4:Y:S01]  /*5a10*/  LDCU UR60, c[0x0][0x370] ;  /* 0x00006e00ff3c77ac */ /* 0x000f220008000800 */
[----:B------:R-:W-:Y:S01]  /*5a20*/  LOP3.LUT R144, R144, 0x1e00, R3, 0xf8, !PT ;  /* 0x00001e0090907812 */ /* 0x000fe200078ef803 */
[----:B------:R-:W4:Y:S01]  /*5a30*/  LDS R0, [UR44+0x180] ;  /* 0x0001802cff007984 */ /* 0x000f220008000800 */
[----:B-1----:R-:W-:Y:S01]  /*5a40*/  IMAD.U32 R165, RZ, RZ, UR4 ;  /* 0x00000004ffa57e24 */ /* 0x002fe2000f8e00ff */
[----:B------:R-:W-:Y:S01]  /*5a50*/  UIADD3 UR4, UPT, UPT, UR44, 0x400, URZ ;  /* 0x000004002c047890 */ /* 0x000fe2000fffe0ff */
[----:B------:R-:W-:Y:S01]  /*5a60*/  IMAD.U32 R164, RZ, RZ, UR5 ;  /* 0x00000005ffa47e24 */ /* 0x000fe2000f8e00ff */
[----:B------:R-:W-:Y:S01]  /*5a70*/  LOP3.LUT R163, R163, 0x60, RZ, 0xc0, !PT ;  /* 0x00000060a3a37812 */ /* 0x000fe200078ec0ff */
[----:B------:R-:W1:Y:S01]  /*5a80*/  LDCU UR43, c[0x0][0xb0c] ;  /* 0x00016180ff2b77ac */ /* 0x000e620008000800 */
[----:B------:R-:W-:-:S02]  /*5a90*/  SEL R162, R162, 0xfffffffe, !P1 ;  /* 0xfffffffea2a27807 */ /* 0x000fc40004800000 */
[----:B------:R-:W-:Y:S01]  /*5aa0*/  SEL R161, R161, 0xfffffffc, !P2 ;  /* 0xfffffffca1a17807 */ /* 0x000fe20005000000 */
[----:B------:R-:W-:Y:S01]  /*5ab0*/  IMAD.U32 R150, RZ, RZ, UR4 ;  /* 0x00000004ff967e24 */ /* 0x000fe2000f8e00ff */
[----:B------:R-:W1:Y:S01]  /*5ac0*/  LDCU UR39, c[0x0][0xb30] ;  /* 0x00016600ff2777ac */ /* 0x000e620008000800 */
[----:B------:R-:W1:Y:S01]  /*5ad0*/  LDCU.64 UR54, c[0x0][0x888] ;  /* 0x00011100ff3677ac */ /* 0x000e620008000a00 */
[----:B------:R-:W1:Y:S01]  /*5ae0*/  LDCU.64 UR40, c[0x0][0xb28] ;  /* 0x00016500ff2877ac */ /* 0x000e620008000a00 */
[----:B------:R-:W1:Y:S01]  /*5af0*/  LDCU.128 UR56, c[0x0][0xb10] ;  /* 0x00016200ff3877ac */ /* 0x000e620008000c00 */
[----:B------:R-:W1:Y:S01]  /*5b00*/  LDCU UR53, c[0x0][0x374] ;  /* 0x00006e80ff3577ac */ /* 0x000e620008000800 */
[----:B------:R-:W-:Y:S01]  /*5b10*/  UMOV UR52, URZ ;  /* 0x000000ff00347c82 */ /* 0x000fe20008000000 */
[----:B------:R-:W-:Y:S01]  /*5b20*/  UMOV UR46, URZ ;  /* 0x000000ff002e7c82 */ /* 0x000fe20008000000 */
[----:B-1234-:R-:W-:-:S07]  /*5b30*/  IMAD.IADD R69, R0, 0x1, R69 ;  /* 0x0000000100457824 */ /* 0x01efce00078e0245 */
.L_x_149:
[----:B------:R-:W-:Y:S02]  /*5b40*/  LEA R3, R152, UR44, 0x3 ;  /* 0x0000002c98037c11 */ /* 0x000fe4000f8e18ff */
[----:B------:R-:W-:Y:S02]  /*5b50*/  SHF.L.U32 R0, R158, 0x1f, RZ ;  /* 0x0000001f9e007819 */ /* 0x000fe400000006ff */
[----:B-1----:R-:W-:Y:S02]  /*5b60*/  LEA R5, R152, UR44, 0x4 ;  /* 0x0000002c98057c11 */ /* 0x002fe4000f8e20ff */
[----:B------:R-:W1:Y:S02]  /*5b70*/  SYNCS.PHASECHK.TRANS64.TRYWAIT P0, [R3+URZ+0xf0], R0 ;  /* 0x0000f000030075a7 */ /* 0x000e6400080011ff */
[----:B-1----:R-:W-:Y:S05]  /*5b80*/  @!P0 BRA `(.L_x_106) ;  /* 0x0000006c00c48947 */ /* 0x002fea0003800000 */
.L_x_208:
        /* <DEDUP_REMOVED lines=11> */
[----:B------:R-:W-:Y:S01]  /*5c40*/  PLOP3.LUT P0, PT, PT, PT, UP1, 0x80, 0x8 ;  /* 0x000000000008781c */ /* 0x000fe20003f0f018 */
[----:B------:R-:W-:Y:S11]  /*5c50*/  UP2UR UR62, UPR, URZ, 0x2 ;  /* 0x00000002ff3e7883 */ /* 0x000ff60008000000 */
[----:B------:R-:W-:Y:S01]  /*5c60*/  @!UPT UIADD3 URZ, UPT, UPT, URZ, URZ, URZ ;  /* 0x000000fffffff290 */ /* 0x000fe2000fffe0ff */
[----:B-1----:R-:W-:Y:S02]  /*5c70*/  @P0 SHF.R.U32.HI R0, RZ, 0x10, R5 ;  /* 0x00000010ff000819 */ /* 0x002fe40000011605 */
        /* <DEDUP_REMOVED lines=12> */
[----:B------:R-:W2:Y:S01]  /*5d40*/  LDCU UR12, c[0x0][0xb20] ;  /* 0x00016400ff0c77ac */ /* 0x000ea20008000800 */
[----:B------:R-:W-:Y:S02]  /*5d50*/  UIMAD.WIDE.U32 UR4, UR53, UR59, URZ ;  /* 0x0000003b350472a5 */ /* 0x000fe4000f8e00ff */
[----:B------:R-:W-:Y:S02]  /*5d60*/  UIMAD.WIDE.U32 UR6, UR60, UR56, URZ ;  /* 0x000000383c0672a5 */ /* 0x000fe4000f8e00ff */
[----:B------:R-:W-:Y:S02]  /*5d70*/  UISETP.NE.AND UP0, UPT, UR58, 0x1, UPT ;  /* 0x000000013a00788c */ /* 0x000fe4000bf05270 */
[----:B------:R-:W-:Y:S02]  /*5d80*/  UIMAD.WIDE.U32 UR8, UR37, UR59, URZ ;  /* 0x0000003b250872a5 */ /* 0x000fe4000f8e00ff */
[----:B------:R-:W-:Y:S02]  /*5d90*/  UIMAD.WIDE.U32 UR10, UR38, UR56, URZ ;  /* 0x00000038260a72a5 */ /* 0x000fe4000f8e00ff */
[----:B------:R-:W-:Y:S02]  /*5da0*/  UISETP.NE.AND UP1, UPT, UR43, 0x1, UPT ;  /* 0x000000012b00788c */ /* 0x000fe4000bf25270 */
[----:B------:R-:W-:Y:S01]  /*5db0*/  UISETP.NE.AND UP2, UPT, UR42, 0x1, UPT ;  /* 0x000000012a00788c */ /* 0x000fe2000bf45270 */
[----:B------:R-:W-:Y:S02]  /*5dc0*/  UMOV UR4, UR5 ;  /* 0x0000000500047c82 */ /* 0x000fe40008000000 */
[----:B--2---:R-:W-:Y:S03]  /*5dd0*/  USHF.R.U32.HI UR5, URZ, UR12, UR4 ;  /* 0x0000000cff057299 */ /* 0x004fe60008011604 */
[----:B------:R-:W-:Y:S02]  /*5de0*/  UMOV UR4, UR7 ;  /* 0x0000000700047c82 */ /* 0x000fe40008000000 */
[----:B------:R-:W-:Y:S02]  /*5df0*/  USHF.R.U32.HI UR7, URZ, UR57, UR4 ;  /* 0x00000039ff077299 */ /* 0x000fe40008011604 */
[----:B------:R-:W-:Y:S02]  /*5e00*/  USEL UR4, UR53, UR5, !UP0 ;  /* 0x0000000535047287 */ /* 0x000fe4000c000000 */
[----:B------:R-:W-:Y:S01]  /*5e10*/  USEL UR7, UR60, UR7, !UP1 ;  /* 0x000000073c077287 */ /* 0x000fe2000c800000 */
[----:B------:R-:W-:Y:S01]  /*5e20*/  UMOV UR5, UR9 ;  /* 0x0000000900057c82 */ /* 0x000fe20008000000 */
[----:B------:R-:W-:Y:S02]  /*5e30*/  UIMAD.WIDE.U32 UR8, UR4, UR40, URZ ;  /* 0x00000028040872a5 */ /* 0x000fe4000f8e00ff */
[----:B------:R-:W-:Y:S03]  /*5e40*/  USHF.R.U32.HI UR6, URZ, UR12, UR5 ;  /* 0x0000000cff067299 */ /* 0x000fe60008011605 */
[----:B------:R-:W-:Y:S01]  /*5e50*/  UMOV UR5, UR11 ;  /* 0x0000000b00057c82 */ /* 0x000fe20008000000 */
[----:B------:R-:W-:Y:S02]  /*5e60*/  UIMAD.WIDE.U32 UR10, UR7, UR40, URZ ;  /* 0x00000028070a72a5 */ /* 0x000fe4000f8e00ff */
[----:B------:R-:W-:Y:S02]  /*5e70*/  USHF.R.U32.HI UR12, URZ, UR57, UR5 ;  /* 0x00000039ff0c7299 */ /* 0x000fe40008011605 */
[----:B------:R-:W-:Y:S01]  /*5e80*/  USEL UR6, UR37, UR6, !UP0 ;  /* 0x0000000625067287 */ /* 0x000fe2000c000000 */
[----:B------:R-:W-:Y:S02]  /*5e90*/  UMOV UR5, UR9 ;  /* 0x0000000900057c82 */ /* 0x000fe40008000000 */
[----:B------:R-:W-:Y:S01]  /*5ea0*/  UMOV UR10, UR11 ;  /* 0x0000000b000a7c82 */ /* 0x000fe20008000000 */
[----:B------:R-:W-:Y:S02]  /*5eb0*/  @UP2 USHF.R.U32.HI UR4, URZ, UR41, UR5 ;  /* 0x00000029ff042299 */ /* 0x000fe40008011605 */
[----:B------:R-:W-:Y:S02]  /*5ec0*/  @UP2 USHF.R.U32.HI UR7, URZ, UR41, UR10 ;  /* 0x00000029ff072299 */ /* 0x000fe4000801160a */
[----:B------:R-:W-:Y:S02]  /*5ed0*/  UIMAD UR4, UR42, UR4, URZ ;  /* 0x000000042a0472a4 */ /* 0x000fe4000f8e02ff */
[----:B------:R-:W-:Y:S02]  /*5ee0*/  UIMAD.WIDE.U32 UR10, UR6, UR40, URZ ;  /* 0x00000028060a72a5 */ /* 0x000fe4000f8e00ff */
[----:B------:R-:W-:Y:S02]  /*5ef0*/  USEL UR5, UR38, UR12, !UP1 ;  /* 0x0000000c26057287 */ /* 0x000fe4000c800000 */
[----:B------:R-:W-:Y:S02]  /*5f00*/  UIMAD UR8, UR42, UR7, URZ ;  /* 0x000000072a0872a4 */ /* 0x000fe4000f8e02ff */
[----:B------:R-:W-:Y:S03]  /*5f10*/  UISETP.GE.AND UP0, UPT, UR6, UR4, UPT ;  /* 0x000000040600728c */ /* 0x000fe6000bf06270 */
[----:B------:R-:W-:Y:S01]  /*5f20*/  UMOV UR4, UR11 ;  /* 0x0000000b00047c82 */ /* 0x000fe20008000000 */
[----:B------:R-:W-:Y:S02]  /*5f30*/  UISETP.GE.OR UP0, UPT, UR5, UR8, UP0 ;  /* 0x000000080500728c */ /* 0x000fe40008706670 */
[----:B------:R-:W-:Y:S02]  /*5f40*/  USHF.R.U32.HI UR4, URZ, UR41, UR4 ;  /* 0x00000029ff047299 */ /* 0x000fe40008011604 */
[----:B------:R-:W-:Y:S02]  /*5f50*/  UIMAD.WIDE.U32 UR8, UR5, UR40, URZ ;  /* 0x00000028050872a5 */ /* 0x000fe4000f8e00ff */
[----:B------:R-:W-:Y:S02]  /*5f60*/  USEL UR11, UR6, UR4, !UP2 ;  /* 0x00000004060b7287 */ /* 0x000fe4000d000000 */
[----:B------:R-:W-:Y:S02]  /*5f70*/  UIADD3 UR8, UPT, UPT, -UR5, URZ, URZ ;  /* 0x000000ff05087290 */ /* 0x000fe4000fffe1ff */
[----:B------:R-:W-:Y:S01]  /*5f80*/  UIADD3 UR10, UPT, UPT, -UR11, URZ, URZ ;  /* 0x000000ff0b0a7290 */ /* 0x000fe2000fffe1ff */
[----:B------:R-:W-:Y:S01]  /*5f90*/  @!UP0 UMOV UR4, UR9 ;  /* 0x0000000900048c82 */ /* 0x000fe20008000000 */
[----:B------:R-:W-:Y:S02]  /*5fa0*/  UIADD3 UR9, UPT, UPT, -UR6, URZ, URZ ;  /* 0x000000ff06097290 */ /* 0x000fe4000fffe1ff */
[----:B------:R-:W-:Y:S02]  /*5fb0*/  @!UP0 USHF.R.U32.HI UR4, URZ, UR41, UR4 ;  /* 0x00000029ff048299 */ /* 0x000fe40008011604 */
[----:B------:R-:W-:Y:S02]  /*5fc0*/  UIMAD UR10, UR42, UR10, UR6 ;  /* 0x0000000a2a0a72a4 */ /* 0x000fe4000f8e0206 */
[----:B------:R-:W-:Y:S04]  /*5fd0*/  @!UP0 USEL UR4, UR5, UR4, !UP2 ;  /* 0x0000000405048287 */ /* 0x000fe8000d000000 */
[----:B------:R-:W-:Y:S02]  /*5fe0*/  @!UP0 UIMAD UR10, UR7, UR10, UR4 ;  /* 0x0000000a070a82a4 */ /* 0x000fe4000f8e0204 */
[----:B------:R-:W-:Y:S02]  /*5ff0*/  @!UP0 UIADD3 UR11, UPT, UPT, UR11, -UR4, URZ ;  /* 0x800000040b0b8290 */ /* 0x000fe4000fffe0ff */
[----:B------:R-:W-:Y:S02]  /*6000*/  UIMAD UR7, UR43, UR8, UR38 ;  /* 0x000000082b0772a4 */ /* 0x000fe4000f8e0226 */
[----:B------:R-:W-:Y:S02]  /*6010*/  @!UP0 UIMAD UR6, UR11, UR42, UR5 ;  /* 0x0000002a0b0682a4 */ /* 0x000fe4000f8e0205 */
[----:B------:R-:W-:Y:S01]  /*6020*/  UIMAD UR4, UR58, UR9, UR37 ;  /* 0x000000093a0472a4 */ /* 0x000fe2000f8e0225 */
[----:B------:R-:W-:Y:S02]  /*6030*/  @!UP0 UMOV UR5, UR10 ;  /* 0x0000000a00058c82 */ /* 0x000fe40008000000 */
[----:B------:R-:W-:Y:S02]  /*6040*/  UIMAD UR38, UR5, UR43, UR7 ;  /* 0x0000002b052672a4 */ /* 0x000fe4000f8e0207 */
[----:B------:R-:W-:Y:S11]  /*6050*/  UIMAD UR37, UR6, UR58, UR4 ;  /* 0x0000003a062572a4 */ /* 0x000ff6000f8e0204 */
[----:B------:R-:W-:Y:S01]  /*6060*/  @!UPT UIADD3 URZ, UPT, UPT, URZ, URZ, URZ ;  /* 0x000000fffffff290 */ /* 0x000fe2000fffe0ff */
.L_x_107:
[----:B------:R-:W-:Y:S01]  /*6070*/  UISETP.NE.AND UP0, UPT, UR39, 0x1, UPT ;  /* 0x000000012700788c */ /* 0x000fe2000bf05270 */
[----:B------:R-:W-:Y:S01]  /*6080*/  LOP3.LUT P0, RZ, R150, 0x3f0, RZ, 0xc0, !PT ;  /* 0x000003f096ff7812 */ /* 0x000fe2000780c0ff */
[----:B------:R-:W-:Y:S01]  /*6090*/  USHF.L.U32 UR50, UR31, 0x7, URZ ;  /* 0x000000071f327899 */ /* 0x000fe200080006ff */
[----:B------:R-:W-:Y:S01]  /*60a0*/  BSSY.RECONVERGENT B6, `(.L_x_108) ;  /* 0x0000034000067945 */ /* 0x000fe20003800200 */
[----:B------:R-:W-:Y:S01]  /*60b0*/  USHF.L.U32 UR49, UR30, 0x8, URZ ;  /* 0x000000081e317899 */ /* 0x000fe200080006ff */
[----:B------:R-:W-:Y:S06]  /*60c0*/  IADD3 R152, PT, PT, R152, 0x1, RZ ;  /* 0x0000000198987810 */ /* 0x000fec0007ffe0ff */
[----:B------:R-:W2:Y:S01]  /*60d0*/  @!UP0 LDCU.128 UR12, c[0x0][0xb10] ;  /* 0x00016200ff0c87ac */ /* 0x000ea20008000c00 */
[----:B------:R-:W3:Y:S01]  /*60e0*/  @!UP0 LDCU UR5, c[0x0][0xb0c] ;  /* 0x00016180ff0587ac */ /* 0x000ee20008000800 */
[----:B------:R-:W4:Y:S01]  /*60f0*/  @!UP0 LDCU UR10, c[0x0][0xb20] ;  /* 0x00016400ff0a87ac */ /* 0x000f220008000800 */
[----:B--2---:R-:W-:Y:S02]  /*6100*/  UIMAD.WIDE.U32 UR8, UR38, UR12, URZ ;  /* 0x0000000c260872a5 */ /* 0x004fe4000f8e00ff */
[----:B------:R-:W-:Y:S02]  /*6110*/  UIMAD.WIDE.U32 UR6, UR37, UR15, URZ ;  /* 0x0000000f250672a5 */ /* 0x000fe4000f8e00ff */
[----:B------:R-:W-:Y:S03]  /*6120*/  @!UP0 UISETP.NE.AND UP1, UPT, UR14, 0x1, UPT ;  /* 0x000000010e00888c */ /* 0x000fe6000bf25270 */
[----:B------:R-:W-:Y:S01]  /*6130*/  @!UP0 UMOV UR4, UR9 ;  /* 0x0000000900048c82 */ /* 0x000fe20008000000 */
[----:B---3--:R-:W-:Y:S02]  /*6140*/  @!UP0 UISETP.NE.AND UP2, UPT, UR5, 0x1, UPT ;  /* 0x000000010500888c */ /* 0x008fe4000bf45270 */
[----:B------:R-:W-:Y:S01]  /*6150*/  @!UP0 USHF.R.U32.HI UR4, URZ, UR13, UR4 ;  /* 0x0000000dff048299 */ /* 0x000fe20008011604 */
[----:B------:R-:W-:Y:S02]  /*6160*/  @!UP0 UMOV UR6, UR7 ;  /* 0x0000000700068c82 */ /* 0x000fe40008000000 */
[----:B----4-:R-:W-:Y:S02]  /*6170*/  @!UP0 USHF.R.U32.HI UR6, URZ, UR10, UR6 ;  /* 0x0000000aff068299 */ /* 0x010fe40008011606 */
[----:B------:R-:W-:Y:S02]  /*6180*/  @!UP0 USEL UR7, UR38, UR4, !UP2 ;  /* 0x0000000426078287 */ /* 0x000fe4000d000000 */
[----:B------:R-:W-:Y:S04]  /*6190*/  @!UP0 USEL UR6, UR37, UR6, !UP1 ;  /* 0x0000000625068287 */ /* 0x000fe8000c800000 */
[----:B------:R-:W-:Y:S02]  /*61a0*/  @!UP0 UIADD3 UR4, UPT, UPT, -UR7, UR6, URZ ;  /* 0x0000000607048290 */ /* 0x000fe4000fffe1ff */
[----:B------:R-:W-:Y:S02]  /*61b0*/  @!UP0 UIADD3 UR6, UPT, UPT, UR7, -UR6, URZ ;  /* 0x8000000607068290 */ /* 0x000fe4000fffe0ff */
[----:B------:R-:W-:Y:S02]  /*61c0*/  @!UP0 UIMAD UR38, UR4, UR5, UR38 ;  /* 0x00000005042682a4 */ /* 0x000fe4000f8e0226 */
[----:B------:R-:W-:Y:S01]  /*61d0*/  @!UP0 UIMAD UR37, UR6, UR14, UR37 ;  /* 0x0000000e062582a4 */ /* 0x000fe2000f8e0225 */
[----:B------:R-:W-:Y:S11]  /*61e0*/  @!P0 BRA `(.L_x_109) ;  /* 0x00000000007c8947 */ /* 0x000ff60003800000 */
[----:B------:R-:W2:Y:S01]  /*61f0*/  LDCU.64 UR8, c[0x4][0x80] ;  /* 0x01001000ff0877ac */ /* 0x000ea20008000a00 */
[----:B------:R-:W-:Y:S01]  /*6200*/  MOV R2, 0x0 ;  /* 0x0000000000027802 */ /* 0x000fe20000000f00 */
[----:B------:R-:W-:Y:S02]  /*6210*/  HFMA2 R12, -RZ, RZ, 0, 5.9604644775390625e-08 ;  /* 0x00000001ff0c7431 */ /* 0x000fe400000001ff */
[----:B------:R-:W-:Y:S01]  /*6220*/  IMAD.MOV.U32 R8, RZ, RZ, 0x70 ;  /* 0x00000070ff087424 */ /* 0x000fe200078e00ff */
[----:B------:R3:W4:Y:S01]  /*6230*/  LDC.64 R14, c[0x4][R2] ;  /* 0x01000000020e7b82 */ /* 0x0007220000000a00 */
[----:B------:R-:W1:Y:S01]  /*6240*/  LDCU.64 UR6, c[0x4][0x88] ;  /* 0x01001100ff0677ac */ /* 0x000e620008000a00 */
[----:B------:R-:W-:Y:S01]  /*6250*/  IMAD.MOV.U32 R13, RZ, RZ, RZ ;  /* 0x000000ffff0d7224 */ /* 0x000fe200078e00ff */
[----:B------:R-:W1:Y:S01]  /*6260*/  LDCU.64 UR4, c[0x4][0x8] ;  /* 0x01000100ff0477ac */ /* 0x000e620008000a00 */
[----:B--2---:R-:W-:Y:S01]  /*6270*/  MOV R5, UR9 ;  /* 0x0000000900057c02 */ /* 0x004fe20008000f00 */
[----:B------:R-:W-:Y:S01]  /*6280*/  IMAD.U32 R4, RZ, RZ, UR8 ;  /* 0x00000008ff047e24 */ /* 0x000fe2000f8e00ff */
[----:B-1----:R-:W-:Y:S01]  /*6290*/  MOV R7, UR7 ;  /* 0x0000000700077c02 */ /* 0x002fe20008000f00 */
[----:B------:R-:W-:Y:S01]  /*62a0*/  IMAD.U32 R6, RZ, RZ, UR6 ;  /* 0x00000006ff067e24 */ /* 0x000fe2000f8e00ff */
[----:B------:R-:W-:Y:S01]  /*62b0*/  MOV R11, UR5 ;  /* 0x00000005000b7c02 */ /* 0x000fe20008000f00 */
[----:B------:R-:W-:Y:S02]  /*62c0*/  IMAD.U32 R10, RZ, RZ, UR4 ;  /* 0x00000004ff0a7e24 */ /* 0x000fe4000f8e00ff */
[----:B------:R-:W-:Y:S07]  /*62d0*/  LEPC R20, `(.L_x_110) ;  /* 0x000000001014794e */ /* 0x000fee0000000000 */
[----:B---345:R-:W-:Y:S05]  /*62e0*/  CALL.ABS.NOINC R14 ;  /* 0x000000000e007343 */ /* 0x038fea0003c00000 */
.L_x_110:
[----:B------:R-:W1:Y:S01]  /*62f0*/  LDCU.64 UR8, c[0x4][0x80] ;  /* 0x01001000ff0877ac */ /* 0x000e620008000a00 */
[----:B------:R-:W2:Y:S01]  /*6300*/  LDC.64 R2, c[0x4][R2] ;  /* 0x0100000002027b82 */ /* 0x000ea20000000a00 */
[----:B------:R-:W-:Y:S02]  /*6310*/  HFMA2 R12, -RZ, RZ, 0, 5.9604644775390625e-08 ;  /* 0x00000001ff0c7431 */ /* 0x000fe400000001ff */
[----:B------:R-:W-:Y:S02]  /*6320*/  IMAD.MOV.U32 R8, RZ, RZ, 0x70 ;  /* 0x00000070ff087424 */ /* 0x000fe400078e00ff */
[----:B------:R-:W-:Y:S01]  /*6330*/  IMAD.MOV.U32 R13, RZ, RZ, RZ ;  /* 0x000000ffff0d7224 */ /* 0x000fe200078e00ff */
[----:B------:R-:W3:Y:S01]  /*6340*/  LDCU.64 UR6, c[0x4][0x88] ;  /* 0x01001100ff0677ac */ /* 0x000ee20008000a00 */
[----:B------:R-:W4:Y:S01]  /*6350*/  LDCU.64 UR4, c[0x4][0x8] ;  /* 0x01000100ff0477ac */ /* 0x000f220008000a00 */
[----:B-1----:R-:W-:Y:S02]  /*6360*/  MOV R4, UR8 ;  /* 0x0000000800047c02 */ /* 0x002fe40008000f00 */
[----:B------:R-:W-:Y:S02]  /*6370*/  MOV R5, UR9 ;  /* 0x0000000900057c02 */ /* 0x000fe40008000f00 */
[----:B---3--:R-:W-:Y:S01]  /*6380*/  MOV R7, UR7 ;  /* 0x0000000700077c02 */ /* 0x008fe20008000f00 */
[----:B------:R-:W-:Y:S01]  /*6390*/  IMAD.U32 R6, RZ, RZ, UR6 ;  /* 0x00000006ff067e24 */ /* 0x000fe2000f8e00ff */
[----:B----4-:R-:W-:Y:S01]  /*63a0*/  MOV R11, UR5 ;  /* 0x00000005000b7c02 */ /* 0x010fe20008000f00 */
[----:B------:R-:W-:Y:S02]  /*63b0*/  IMAD.U32 R10, RZ, RZ, UR4 ;  /* 0x00000004ff0a7e24 */ /* 0x000fe4000f8e00ff */
[----:B------:R-:W-:Y:S07]  /*63c0*/  LEPC R20, `(.L_x_109) ;  /* 0x000000001014794e */ /* 0x000fee0000000000 */
[----:B--2---:R-:W-:Y:S05]  /*63d0*/  CALL.ABS.NOINC R2 ;  /* 0x0000000002007343 */ /* 0x004fea0003c00000 */
.L_x_109:
[----:B------:R-:W-:Y:S05]  /*63e0*/  BSYNC.RECONVERGENT B6 ;  /* 0x0000000000067941 */ /* 0x000fea0003800200 */
.L_x_108:
[----:B------:R-:W-:Y:S02]  /*63f0*/  R2UR UR6, R149 ;  /* 0x00000000950672ca */ /* 0x000fe400000e0000 */
[----:B------:R-:W-:Y:S02]  /*6400*/  R2UR UR5, R165 ;  /* 0x00000000a50572ca */ /* 0x000fe400000e0000 */
[----:B------:R-:W-:Y:S02]  /*6410*/  R2UR UR4, R164 ;  /* 0x00000000a40472ca */ /* 0x000fe400000e0000 */
[----:B------:R-:W-:Y:S02]  /*6420*/  ISETP.NE.U32.AND P4, PT, R142, RZ, PT ;  /* 0x000000ff8e00720c */ /* 0x000fe40003f85070 */
[----:B------:R-:W-:Y:S02]  /*6430*/  ISETP.NE.U32.AND P2, PT, RZ, UR54, PT ;  /* 0x00000036ff007c0c */ /* 0x000fe4000bf45070 */
[----:B------:R-:W-:Y:S02]  /*6440*/  ISETP.NE.AND.EX P4, PT, R143, RZ, PT, P4 ;  /* 0x000000ff8f00720c */ /* 0x000fe40003f85340 */
[----:B------:R-:W-:Y:S01]  /*6450*/  ISETP.NE.AND.EX P2, PT, RZ, UR55, PT, P2 ;  /* 0x00000037ff007c0c */ /* 0x000fe2000bf45320 */
[----:B------:R-:W-:Y:S02]  /*6460*/  UISETP.NE.AND UP2, UPT, UR6, URZ, UPT ;  /* 0x000000ff0600728c */ /* 0x000fe4000bf45270 */
[----:B------:R-:W-:Y:S04]  /*6470*/  UISETP.NE.U32.AND UP0, UPT, UR5, URZ, UPT ;  /* 0x000000ff0500728c */ /* 0x000fe8000bf05070 */
[----:B------:R-:W-:Y:S01]  /*6480*/  UISETP.NE.AND.EX UP1, UPT, UR4, URZ, UPT, UP0 ;  /* 0x000000ff0400728c */ /* 0x000fe2000bf25300 */
[----:B------:R-:W-:Y:S01]  /*6490*/  PLOP3.LUT P1, PT, PT, PT, UP2, 0x80, 0x8 ;  /* 0x000000000008781c */ /* 0x000fe20003f2f028 */
[----:B------:R-:W-:Y:S03]  /*64a0*/  UPLOP3.LUT UP0, UPT, UPT, UPT, UPT, 0x40, 0x4 ;  /* 0x000000000004789c */ /* 0x000fe60003f0e870 */
[----:B------:R-:W-:Y:S06]  /*64b0*/  @UP2 UPLOP3.LUT UP0, UPT, UPT, UPT, UP1, 0x80, 0x8 ;  /* 0x000000000008289c */ /* 0x000fec0003f0f010 */
[----:B------:R-:W-:Y:S01]  /*64c0*/  PLOP3.LUT P0, PT, PT, PT, UP0, 0x80, 0x8 ;  /* 0x000000000008781c */ /* 0x000fe20003f0f008 */
[----:B------:R-:W-:Y:S01]  /*64d0*/  @!UPT UIADD3 URZ, UPT, UPT, URZ, URZ, URZ ;  /* 0x000000fffffff290 */ /* 0x000fe2000fffe0ff */
[----:B------:R-:W-:Y:S11]  /*64e0*/  BRA.U !UP1, `(.L_x_111) ;  /* 0x0000000109407547 */ /* 0x000ff6000b800000 */
[----:B------:R-:W-:Y:S01]  /*64f0*/  UISETP.NE.U32.AND UP0, UPT, UR54, URZ, UPT ;  /* 0x000000ff3600728c */ /* 0x000fe2000bf05070 */
[----:B------:R-:W-:Y:S01]  /*6500*/  R2UR UR6, R165 ;  /* 0x00000000a50672ca */ /* 0x000fe200000e0000 */
[----:B------:R-:W2:Y:S01]  /*6510*/  LDCU.64 UR8, c[0x0][0x358] ;  /* 0x00006b00ff0877ac */ /* 0x000ea20008000a00 */
[----:B------:R-:W-:Y:S02]  /*6520*/  HFMA2 R146, -RZ, RZ, 0, 5.9604644775390625e-08 ;  /* 0x00000001ff927431 */ /* 0x000fe400000001ff */
[----:B-1----:R-:W-:Y:S01]  /*6530*/  IMAD.MOV.U32 R0, RZ, RZ, 0x1 ;  /* 0x00000001ff007424 */ /* 0x002fe200078e00ff */
[----:B------:R-:W-:Y:S06]  /*6540*/  UISETP.NE.AND.EX UP0, UPT, UR55, URZ, UPT, UP0 ;  /* 0x000000ff3700728c */ /* 0x000fec000bf05300 */
[----:B------:R-:W-:Y:S05]  /*6550*/  PLOP3.LUT P3, PT, PT, PT, UP0, 0x80, 0x8 ;  /* 0x000000000008781c */ /* 0x000fea0003f6f008 */
[----:B------:R-:W1:Y:S01]  /*6560*/  @UP0 LDCU.64 UR4, c[0x0][0x888] ;  /* 0x00011100ff0407ac */ /* 0x000e620008000a00 */
[----:B------:R-:W-:Y:S07]  /*6570*/  @UP0 UIMAD UR6, UR36, UR6, URZ ;  /* 0x00000006240602a4 */ /* 0x000fee000f8e02ff */
[----:B------:R-:W-:Y:S01]  /*6580*/  @!P3 PRMT R146, R0, 0x7610, R146 ;  /* 0x000076100092b816 */ /* 0x000fe20000000092 */
[----:B-1----:R-:W-:Y:S06]  /*6590*/  @UP0 UIMAD.WIDE UR4, UR6, 0x4, UR4 ;  /* 0x00000004060408a5 */ /* 0x002fec000f8e0204 */
[----:B------:R-:W-:Y:S02]  /*65a0*/  IMAD.U32 R2, RZ, RZ, UR4 ;  /* 0x00000004ff027e24 */ /* 0x000fe4000f8e00ff */
[----:B------:R-:W-:Y:S03]  /*65b0*/  IMAD.U32 R3, RZ, RZ, UR5 ;  /* 0x00000005ff037e24 */ /* 0x000fe6000f8e00ff */
[----:B------:R-:W1:Y:S02]  /*65c0*/  @!UP0 LDCU UR4, c[0x0][0x880] ;  /* 0x00011000ff0487ac */ /* 0x000e640008000800 */
[----:B--2--5:R2:W5:Y:S02]  /*65d0*/  @P3 LDG.E R73, desc[UR8][R2.64] ;  /* 0x0000000802493981 */ /* 0x024564000c1e1900 */
[----:B-12---:R-:W-:Y:S02]  /*65e0*/  @!P3 MOV R73, UR4 ;  /* 0x000000040049bc02 */ /* 0x006fe40008000f00 */
.L_x_111:
[----:B------:R-:W-:Y:S05]  /*65f0*/  @!P4 BRA `(.L_x_112) ;  /* 0x000000000024c947 */ /* 0x000fea0003800000 */
[----:B------:R-:W-:Y:S01]  /*6600*/  ISETP.NE.U32.AND P3, PT, R140, RZ, PT ;  /* 0x000000ff8c00720c */ /* 0x000fe20003f65070 */
[----:B------:R-:W2:Y:S03]  /*6610*/  LDCU.64 UR4, c[0x0][0x358] ;  /* 0x00006b00ff0477ac */ /* 0x000ea60008000a00 */
[----:B------:R-:W-:Y:S11]  /*6620*/  ISETP.NE.AND.EX P3, PT, R141, RZ, PT, P3 ;  /* 0x000000ff8d00720c */ /* 0x000ff60003f65330 */
[----:B------:R-:W-:Y:S02]  /*6630*/  @!UPT UIADD3 URZ, UPT, UPT, URZ, URZ, URZ ;  /* 0x000000fffffff290 */ /* 0x000fe4000fffe0ff */
[----:B------:R-:W3:Y:S01]  /*6640*/  @P3 LDC.64 R2, c[0x0][0x8a8] ;  /* 0x00022a00ff023b82 */ /* 0x000ee20000000a00 */
[----:B-1----:R-:W-:Y:S04]  /*6650*/  @P3 IMAD R0, R142, UR36, RZ ;  /* 0x000000248e003c24 */ /* 0x002fe8000f8e02ff */
[----:B---3--:R-:W-:Y:S05]  /*6660*/  @P3 IMAD.WIDE R2, R0, 0x4, R2 ;  /* 0x0000000400023825 */ /* 0x008fea00078e0202 */
[----:B--2--5:R2:W5:Y:S02]  /*6670*/  @P3 LDG.E R70, desc[UR4][R2.64] ;  /* 0x0000000402463981 */ /* 0x024564000c1e1900 */
[----:B--2---:R-:W3:Y:S02]  /*6680*/  @!P3 LDC R70, c[0x0][0x8a0] ;  /* 0x00022800ff46bb82 */ /* 0x004ee40000000800 */
.L_x_112:
[----:B-----5:R-:W-:Y:S01]  /*6690*/  FSETP.NEU.AND P3, PT, R73, RZ, PT ;  /* 0x000000ff4900720b */ /* 0x020fe20003f6d000 */
[----:B------:R-:W-:Y:S01]  /*66a0*/  IMAD.SHL.U32 R169, R144, 0x2, RZ ;  /* 0x0000000290a97824 */ /* 0x000fe200078e00ff */
[----:B------:R-:W-:Y:S01]  /*66b0*/  SEL R5, RZ, 0xffffffff, P2 ;  /* 0xffffffffff057807 */ /* 0x000fe20001000000 */
[----:B------:R-:W-:Y:S01]  /*66c0*/  IMAD.SHL.U32 R79, R161, 0x10, RZ ;  /* 0x00000010a14f7824 */ /* 0x000fe200078e00ff */
[----:B------:R-:W-:Y:S01]  /*66d0*/  @P1 LOP3.LUT P2, RZ, R146, 0xff, RZ, 0xc0, !PT ;  /* 0x000000ff92ff1812 */ /* 0x000fe2000784c0ff */
[----:B------:R-:W-:Y:S01]  /*66e0*/  VIADD R168, R169, UR44 ;  /* 0x0000002ca9a87c36 */ /* 0x000fe20008000000 */
[----:B-1----:R-:W-:Y:S01]  /*66f0*/  @P1 SEL R0, RZ, 0xffffffff, P3 ;  /* 0xffffffffff001807 */ /* 0x002fe20001800000 */
[----:B------:R-:W-:Y:S01]  /*6700*/  IMAD.MOV.U32 R87, RZ, RZ, -0x10 ;  /* 0xfffffff0ff577424 */ /* 0x000fe200078e00ff */
[----:B------:R-:W-:Y:S01]  /*6710*/  LOP3.LUT R160, R160, 0x1, RZ, 0x3c, !PT ;  /* 0x00000001a0a07812 */ /* 0x000fe200078e3cff */
[----:B------:R-:W-:Y:S01]  /*6720*/  IMAD.SHL.U32 R85, R162, 0x10, RZ ;  /* 0x00000010a2557824 */ /* 0x000fe200078e00ff */
[----:B------:R-:W-:Y:S01]  /*6730*/  @P0 SEL R0, R5, R0, !P2 ;  /* 0x0000000005000207 */ /* 0x000fe20005000000 */
[----:B------:R-:W-:Y:S01]  /*6740*/  IMAD.IADD R156, R168, 0x1, R79 ;  /* 0x00000001a89c7824 */ /* 0x000fe200078e024f */
[----:B------:R-:W-:Y:S01]  /*6750*/  LEA R170, R68, UR44, 0x3 ;  /* 0x0000002c44aa7c11 */ /* 0x000fe2000f8e18ff */
[----:B------:R-:W-:Y:S01]  /*6760*/  IMAD.IADD R167, R168, 0x1, R85 ;  /* 0x00000001a8a77824 */ /* 0x000fe200078e0255 */
[----:B------:R-:W-:Y:S01]  /*6770*/  @P1 LOP3.LUT R0, R0, 0x1, RZ, 0xc0, !PT ;  /* 0x0000000100001812 */ /* 0x000fe200078ec0ff */
[--C-:B------:R-:W-:Y:S01]  /*6780*/  IMAD.IADD R154, R85, 0x1, R156.reuse ;  /* 0x00000001559a7824 */ /* 0x100fe200078e029c */
[----:B------:R-:W-:Y:S01]  /*6790*/  SHF.L.U32 R3, R159, 0x1f, RZ ;  /* 0x0000001f9f037819 */ /* 0x000fe200000006ff */
[----:B------:R-:W-:Y:S01]  /*67a0*/  BSSY B1, `(.L_x_113) ;  /* 0x000004a000017945 */ /* 0x000fe20003800000 */
[----:B------:R-:W-:Y:S01]  /*67b0*/  ISETP.NE.U32.OR P5, PT, R0, 0x1, !P1 ;  /* 0x000000010000780c */ /* 0x000fe20004fa5470 */
[----:B------:R-:W-:Y:S01]  /*67c0*/  IMAD.MOV.U32 R84, RZ, RZ, 0x1 ;  /* 0x00000001ff547424 */ /* 0x000fe200078e00ff */
[----:B------:R-:W-:Y:S01]  /*67d0*/  PLOP3.LUT P2, PT, PT, PT, UP1, 0x80, 0x8 ;  /* 0x000000000008781c */ /* 0x000fe20003f4f018 */
[----:B------:R-:W-:Y:S01]  /*67e0*/  IMAD R71, R68, 0x100, R69 ;  /* 0x0000010044477824 */ /* 0x000fe200078e0245 */
[----:B------:R-:W-:Y:S01]  /*67f0*/  LOP3.LUT P4, R151, R146, 0xff, RZ, 0xc0, !PT ;  /* 0x000000ff92977812 */ /* 0x000fe2000788c0ff */
[----:B------:R-:W-:Y:S01]  /*6800*/  IMAD.MOV.U32 R78, RZ, RZ, RZ ;  /* 0x000000ffff4e7224 */ /* 0x000fe200078e00ff */
[----:B------:R-:W-:Y:S02]  /*6810*/  SEL R0, RZ, 0xffffffff, P3 ;  /* 0xffffffffff007807 */ /* 0x000fe40001800000 */
[----:B------:R-:W-:Y:S02]  /*6820*/  CS2R R138, SRZ ;  /* 0x00000000008a7805 */ /* 0x000fe4000001ff00 */
[----:B------:R-:W-:Y:S02]  /*6830*/  P2R R166, PR, RZ, 0x20 ;  /* 0x00000020ffa67803 */ /* 0x000fe40000000000 */
[----:B------:R-:W-:Y:S02]  /*6840*/  CS2R R136, SRZ ;  /* 0x0000000000887805 */ /* 0x000fe4000001ff00 */
[----:B------:R-:W-:Y:S02]  /*6850*/  CS2R R130, SRZ ;  /* 0x0000000000827805 */ /* 0x000fe4000001ff00 */
[----:B------:R-:W-:Y:S02]  /*6860*/  CS2R R128, SRZ ;  /* 0x0000000000807805 */ /* 0x000fe4000001ff00 */
[----:B------:R-:W-:Y:S02]  /*6870*/  CS2R R122, SRZ ;  /* 0x00000000007a7805 */ /* 0x000fe4000001ff00 */
[----:B------:R-:W-:Y:S02]  /*6880*/  @P5 SHF.L.U32 R2, R160, 0x1f, RZ ;  /* 0x0000001fa0025819 */ /* 0x000fe400000006ff */
[----:B------:R-:W-:Y:S02]  /*6890*/  CS2R R120, SRZ ;  /* 0x0000000000787805 */ /* 0x000fe4000001ff00 */
[----:B------:R-:W-:Y:S02]  /*68a0*/  @P2 SEL R0, R5, R0, !P4 ;  /* 0x0000000005002207 */ /* 0x000fe40006000000 */
[----:B------:R-:W-:Y:S01]  /*68b0*/  CS2R R114, SRZ ;  /* 0x0000000000727805 */ /* 0x000fe2000001ff00 */
[----:B------:R-:W1:Y:S01]  /*68c0*/  @P5 SYNCS.PHASECHK.TRANS64.TRYWAIT P1, [UR44+0xa0], R2 ;  /* 0x0000a002ff0055a7 */ /* 0x000e62000802112c */
[----:B------:R-:W-:Y:S02]  /*68d0*/  CS2R R112, SRZ ;  /* 0x0000000000707805 */ /* 0x000fe4000001ff00 */
[----:B------:R-:W-:Y:S02]  /*68e0*/  LOP3.LUT R0, R0, 0x1, RZ, 0xc0, !PT ;  /* 0x0000000100007812 */ /* 0x000fe400078ec0ff */
[----:B------:R-:W-:Y:S02]  /*68f0*/  CS2R R106, SRZ ;  /* 0x00000000006a7805 */ /* 0x000fe4000001ff00 */
[----:B------:R-:W-:Y:S02]  /*6900*/  CS2R R104, SRZ ;  /* 0x0000000000687805 */ /* 0x000fe4000001ff00 */
[----:B------:R-:W-:Y:S02]  /*6910*/  CS2R R98, SRZ ;  /* 0x0000000000627805 */ /* 0x000fe4000001ff00 */
[----:B------:R-:W-:Y:S02]  /*6920*/  ISETP.NE.U32.AND P2, PT, R0, 0x1, PT ;  /* 0x000000010000780c */ /* 0x000fe40003f45070 */
[----:B------:R-:W-:Y:S02]  /*6930*/  CS2R R96, SRZ ;  /* 0x0000000000607805 */ /* 0x000fe4000001ff00 */
[----:B------:R-:W-:Y:S02]  /*6940*/  CS2R R90, SRZ ;  /* 0x00000000005a7805 */ /* 0x000fe4000001ff00 */
[----:B------:R-:W-:Y:S02]  /*6950*/  CS2R R88, SRZ ;  /* 0x0000000000587805 */ /* 0x000fe4000001ff00 */
[----:B------:R-:W-:Y:S02]  /*6960*/  P2R R86, PR, RZ, 0x4 ;  /* 0x00000004ff567803 */ /* 0x000fe40000000000 */
[----:B------:R-:W-:Y:S02]  /*6970*/  CS2R R82, SRZ ;  /* 0x0000000000527805 */ /* 0x000fe4000001ff00 */
[----:B------:R-:W-:Y:S02]  /*6980*/  ISETP.NE.U32.AND P2, PT, R145, 0x1, PT ;  /* 0x000000019100780c */ /* 0x000fe40003f45070 */
[----:B------:R-:W-:Y:S01]  /*6990*/  CS2R R80, SRZ ;  /* 0x0000000000507805 */ /* 0x000fe2000001ff00 */
[----:B------:R2:W4:Y:S01]  /*69a0*/  SYNCS.PHASECHK.TRANS64.TRYWAIT P0, [R170+URZ+0x110], R3 ;  /* 0x00011003aa0075a7 */ /* 0x00052200080011ff */
[----:B------:R-:W-:Y:S05]  /*69b0*/  SEL R87, R87, 0x10, !P2 ;  /* 0x0000001057577807 */ /* 0x000fea0005000000 */
[----:B------:R-:W-:Y:S02]  /*69c0*/  IMAD.IADD R168, R168, 0x1, R87 ;  /* 0x00000001a8a87824 */ /* 0x000fe400078e0257 */
[C---:B------:R-:W-:Y:S02]  /*69d0*/  IMAD.IADD R157, R87.reuse, 0x1, R167 ;  /* 0x00000001579d7824 */ /* 0x040fe400078e02a7 */
[C---:B------:R-:W-:Y:S02]  /*69e0*/  IMAD.IADD R155, R87.reuse, 0x1, R156 ;  /* 0x00000001579b7824 */ /* 0x040fe400078e029c */
[----:B------:R-:W-:Y:S01]  /*69f0*/  IMAD.IADD R153, R87, 0x1, R154 ;  /* 0x0000000157997824 */ /* 0x000fe200078e029a */
[----:B-1----:R-:W-:Y:S01]  /*6a00*/  @P5 SEL R84, RZ, 0x1, !P1 ;  /* 0x00000001ff545807 */ /* 0x002fe20004800000 */
[----:B--2---:R-:W-:Y:S06]  /*6a10*/  @!P5 BRA `(.L_x_114) ;  /* 0x000000000088d947 */ /* 0x004fec0003800000 */
[----:B------:R-:W-:Y:S01]  /*6a20*/  IMAD.MOV.U32 R139, RZ, RZ, RZ ;  /* 0x000000ffff8b7224 */ /* 0x000fe200078e00ff */
[----:B------:R-:W-:Y:S01]  /*6a30*/  ISETP.NE.AND P1, PT, R84, RZ, PT ;  /* 0x000000ff5400720c */ /* 0x000fe20003f25270 */
[----:B------:R-:W-:Y:S01]  /*6a40*/  BSSY B0, `(.L_x_115) ;  /* 0x0000014000007945 */ /* 0x000fe20003800000 */
[----:B------:R-:W-:Y:S02]  /*6a50*/  CS2R R82, SRZ ;  /* 0x0000000000527805 */ /* 0x000fe4000001ff00 */
        /* <DEDUP_REMOVED lines=13> */
[----:B------:R-:W-:Y:S01]  /*6b30*/  CS2R R136, SRZ ;  /* 0x0000000000887805 */ /* 0x000fe2000001ff00 */
[----:B------:R-:W-:Y:S06]  /*6b40*/  @P1 BRA `(.L_x_116) ;  /* 0x00000000000c1947 */ /* 0x000fec0003800000 */
[----:B------:R-:W-:Y:S04]  /*6b50*/  SHF.L.U32 R5, R160, 0x1f, RZ ;  /* 0x0000001fa0057819 */ /* 0x000fe800000006ff */
[----:B------:R-:W1:Y:S02]  /*6b60*/  SYNCS.PHASECHK.TRANS64.TRYWAIT P1, [UR44+0xa0], R5 ;  /* 0x0000a005ff0075a7 */ /* 0x000e64000802112c */
[----:B-1----:R-:W-:Y:S05]  /*6b70*/  @!P1 BRA `(.L_x_117) ;  /* 0x0000005c00dc9947 */ /* 0x002fea0003800000 */
.L_x_116:
[----:B------:R-:W-:Y:S05]  /*6b80*/  BSYNC B0 ;  /* 0x0000000000007941 */ /* 0x000fea0003800000 */
.L_x_115:
[----:B------:R-:W-:Y:S01]  /*6b90*/  ISETP.NE.AND P1, PT, R86, RZ, PT ;  /* 0x000000ff5600720c */ /* 0x000fe20003f25270 */
[----:B------:R-:W-:Y:S11]  /*6ba0*/  HFMA2 R78, -RZ, RZ, 0, 5.9604644775390625e-08 ;  /* 0x00000001ff4e7431 */ /* 0x000ff600000001ff */
[----:B------:R-:W-:Y:S01]  /*6bb0*/  @!UPT UIADD3 URZ, UPT, UPT, URZ, URZ, URZ ;  /* 0x000000fffffff290 */ /* 0x000fe2000fffe0ff */
[----:B------:R2:W1:Y:S04]  /*6bc0*/  @P1 LDS.128 R80, [R169+UR44+0x400] ;  /* 0x0004002ca9501984 */ /* 0x0004680008000c00 */
[----:B------:R2:W1:Y:S04]  /*6bd0*/  @P1 LDS.128 R88, [R168+0x400] ;  /* 0x00040000a8581984 */ /* 0x0004680000000c00 */
[----:B------:R2:W1:Y:S04]  /*6be0*/  @P1 LDS.128 R96, [R167+0x400] ;  /* 0x00040000a7601984 */ /* 0x0004680000000c00 */
[----:B------:R2:W1:Y:S04]  /*6bf0*/  @P1 LDS.128 R104, [R157+0x400] ;  /* 0x000400009d681984 */ /* 0x0004680000000c00 */
[----:B------:R2:W1:Y:S04]  /*6c00*/  @P1 LDS.128 R112, [R156+0x400] ;  /* 0x000400009c701984 */ /* 0x0004680000000c00 */
[----:B------:R2:W1:Y:S04]  /*6c10*/  @P1 LDS.128 R120, [R155+0x400] ;  /* 0x000400009b781984 */ /* 0x0004680000000c00 */
[----:B------:R2:W1:Y:S04]  /*6c20*/  @P1 LDS.128 R128, [R154+0x400] ;  /* 0x000400009a801984 */ /* 0x0004680000000c00 */
[----:B------:R2:W1:Y:S02]  /*6c30*/  @P1 LDS.128 R136, [R153+0x400] ;  /* 0x0004000099881984 */ /* 0x0004640000000c00 */
.L_x_114:
[----:B------:R-:W-:Y:S05]  /*6c40*/  BSYNC B1 ;  /* 0x0000000000017941 */ /* 0x000fea0003800000 */
.L_x_113:
[----:B-1----:R-:W-:Y:S04]  /*6c50*/  SHF.R.U32.HI R0, RZ, 0x15, R71 ;  /* 0x00000015ff007819 */ /* 0x002fe80000011647 */
[----:B------:R-:W-:Y:S01]  /*6c60*/  LOP3.LUT P1, RZ, R0, 0x3, R147, 0x48, !PT ;  /* 0x0000000300ff7812 */ /* 0x000fe20007824893 */
[----:B------:R-:W-:Y:S01]  /*6c70*/  @!UPT UIADD3 URZ, UPT, UPT, URZ, URZ, URZ ;  /* 0x000000fffffff290 */ /* 0x000fe2000fffe0ff */
[----:B----4-:R-:W-:Y:S11]  /*6c80*/  @P0 BRA `(.L_x_118) ;  /* 0x0000000000080947 */ /* 0x010ff60003800000 */
[----:B------:R-:W1:Y:S02]  /*6c90*/  SYNCS.PHASECHK.TRANS64.TRYWAIT P0, [R170+URZ+0x110], R3 ;  /* 0x00011003aa0075a7 */ /* 0x000e6400080011ff */
[----:B-1----:R-:W-:Y:S05]  /*6ca0*/  @!P0 BRA `(.L_x_119) ;  /* 0x0000005c00a88947 */ /* 0x002fea0003800000 */
.L_x_118:
[----:B------:R-:W-:Y:S05]  /*6cb0*/  @!P1 BRA `(.L_x_120) ;  /* 0x0000000000409947 */ /* 0x000fea0003800000 */
[----:B------:R-:W4:Y:S01]  /*6cc0*/  LDCU.64 UR8, c[0x4][0x70] ;  /* 0x01000e00ff0877ac */ /* 0x000f220008000a00 */
[----:B-1----:R-:W-:Y:S01]  /*6cd0*/  MOV R3, 0x0 ;  /* 0x0000000000037802 */ /* 0x002fe20000000f00 */
[----:B------:R-:W-:Y:S02]  /*6ce0*/  HFMA2 R12, -RZ, RZ, 0, 5.9604644775390625e-08 ;  /* 0x00000001ff0c7431 */ /* 0x000fe400000001ff */
[----:B------:R-:W-:Y:S02]  /*6cf0*/  IMAD.MOV.U32 R8, RZ, RZ, 0x192 ;  /* 0x00000192ff087424 */ /* 0x000fe400078e00ff */
[----:B------:R-:W-:Y:S01]  /*6d00*/  IMAD.MOV.U32 R13, RZ, RZ, RZ ;  /* 0x000000ffff0d7224 */ /* 0x000fe200078e00ff */
[----:B------:R-:W1:Y:S01]  /*6d10*/  LDCU.64 UR6, c[0x4][0x78] ;  /* 0x01000f00ff0677ac */ /* 0x000e620008000a00 */
[----:B------:R-:W2:Y:S01]  /*6d20*/  LDC.64 R2, c[0x4][R3] ;  /* 0x0100000003027b82 */ /* 0x000ea20000000a00 */
[----:B------:R-:W5:Y:S01]  /*6d30*/  LDCU.64 UR4, c[0x4][0x10] ;  /* 0x01000200ff0477ac */ /* 0x000f620008000a00 */
[----:B----4-:R-:W-:Y:S01]  /*6d40*/  MOV R5, UR9 ;  /* 0x0000000900057c02 */ /* 0x010fe20008000f00 */
[----:B------:R-:W-:Y:S01]  /*6d50*/  IMAD.U32 R4, RZ, RZ, UR8 ;  /* 0x00000008ff047e24 */ /* 0x000fe2000f8e00ff */
[----:B-1----:R-:W-:Y:S01]  /*6d60*/  MOV R7, UR7 ;  /* 0x0000000700077c02 */ /* 0x002fe20008000f00 */
[----:B------:R-:W-:Y:S01]  /*6d70*/  IMAD.U32 R6, RZ, RZ, UR6 ;  /* 0x00000006ff067e24 */ /* 0x000fe2000f8e00ff */
[----:B-----5:R-:W-:Y:S01]  /*6d80*/  MOV R11, UR5 ;  /* 0x00000005000b7c02 */ /* 0x020fe20008000f00 */
[----:B------:R-:W-:Y:S02]  /*6d90*/  IMAD.U32 R10, RZ, RZ, UR4 ;  /* 0x00000004ff0a7e24 */ /* 0x000fe4000f8e00ff */
[----:B------:R-:W-:Y:S07]  /*6da0*/  LEPC R20, `(.L_x_120) ;  /* 0x000000001014794e */ /* 0x000fee0000000000 */
[----:B--23--:R-:W-:Y:S05]  /*6db0*/  CALL.ABS.NOINC R2 ;  /* 0x0000000002007343 */ /* 0x00cfea0003c00000 */
.L_x_120:
[C---:B------:R-:W-:Y:S01]  /*6dc0*/  SHF.L.U32 R72, R80.reuse, 0x10, RZ ;  /* 0x0000001050487819 */ /* 0x040fe200000006ff */
[----:B------:R-:W-:Y:S05]  /*6dd0*/  WARPSYNC.ALL ;  /* 0x0000000000007948 */ /* 0x000fea0003800000 */
[----:B------:R-:W-:Y:S01]  /*6de0*/  R2UR UR4, R71 ;  /* 0x00000000470472ca */ /* 0x000fe200000e0000 */
[----:B------:R-:W-:Y:S01]  /*6df0*/  BSSY.RECONVERGENT B0, `(.L_x_121) ;  /* 0x00000fc000007945 */ /* 0x000fe20003800200 */
[----:B------:R-:W-:Y:S02]  /*6e00*/  LOP3.LUT R75, R80, 0xffff0000, RZ, 0xc0, !PT ;  /* 0xffff0000504b7812 */ /* 0x000fe400078ec0ff */
[----:B------:R-:W-:Y:S02]  /*6e10*/  LOP3.LUT R74, R81, 0xffff0000, RZ, 0xc0, !PT ;  /* 0xffff0000514a7812 */ /* 0x000fe400078ec0ff */
[C---:B------:R-:W-:Y:S02]  /*6e20*/  SHF.L.U32 R77, R99.reuse, 0x10, RZ ;  /* 0x00000010634d7819 */ /* 0x040fe400000006ff */
[----:B------:R-:W-:Y:S02]  /*6e30*/  LOP3.LUT R76, R99, 0xffff0000, RZ, 0xc0, !PT ;  /* 0xffff0000634c7812 */ /* 0x000fe400078ec0ff */
[----:B------:R-:W-:Y:S03]  /*6e40*/  ISETP.NE.AND P0, PT, R163, RZ, PT ;  /* 0x000000ffa300720c */ /* 0x000fe60003f05270 */
[----:B------:R-:W3:Y:S02]  /*6e50*/  LDTM.x64 R4, tmem[UR4] ;  /* 0x00000004000479ee */ /* 0x000ee40008340000 */
[C---:B---3--:R-:W-:Y:S01]  /*6e60*/  FMUL R0, R70.reuse, R4 ;  /* 0x0000000446007220 */ /* 0x048fe20000400000 */
[C---:B------:R-:W-:Y:S01]  /*6e70*/  FMUL R2, R70.reuse, R5 ;  /* 0x0000000546027220 */ /* 0x040fe20000400000 */
[C---:B-1----:R-:W-:Y:S01]  /*6e80*/  FMUL R3, R70.reuse, R6 ;  /* 0x0000000646037220 */ /* 0x042fe20000400000 */
[----:B------:R-:W-:Y:S01]  /*6e90*/  FMUL R7, R70, R7 ;  /* 0x0000000746077220 */ /* 0x000fe20000400000 */
[----:B------:R-:W-:Y:S01]  /*6ea0*/  FFMA R0, R73, R72, R0 ;  /* 0x0000004849007223 */ /* 0x000fe20000000000 */
[----:B------:R-:W-:Y:S01]  /*6eb0*/  SHF.L.U32 R72, R81, 0x10, RZ ;  /* 0x0000001051487819 */ /* 0x000fe200000006ff */
[C---:B------:R-:W-:Y:S01]  /*6ec0*/  FFMA R2, R73.reuse, R75, R2 ;  /* 0x0000004b49027223 */ /* 0x040fe20000000002 */
[----:B------:R-:W-:Y:S01]  /*6ed0*/  SHF.L.U32 R75, R82, 0x10, RZ ;  /* 0x00000010524b7819 */ /* 0x000fe200000006ff */
[C---:B------:R-:W-:Y:S01]  /*6ee0*/  FMUL R4, R70.reuse, R8 ;  /* 0x0000000846047220 */ /* 0x040fe20000400000 */
[----:B------:R-:W-:Y:S01]  /*6ef0*/  FMUL R5, R70, R9 ;  /* 0x0000000946057220 */ /* 0x000fe20000400000 */
[C---:B------:R-:W-:Y:S01]  /*6f00*/  FFMA R3, R73.reuse, R72, R3 ;  /* 0x0000004849037223 */ /* 0x040fe20000000003 */
[----:B------:R-:W-:Y:S01]  /*6f10*/  LOP3.LUT R72, R82, 0xffff0000, RZ, 0xc0, !PT ;  /* 0xffff000052487812 */ /* 0x000fe200078ec0ff */
[----:B------:R-:W-:Y:S01]  /*6f20*/  FFMA R7, R73, R74, R7 ;  /* 0x0000004a49077223 */ /* 0x000fe20000000007 */
[----:B------:R-:W-:Y:S01]  /*6f30*/  LOP3.LUT R74, R83, 0xffff0000, RZ, 0xc0, !PT ;  /* 0xffff0000534a7812 */ /* 0x000fe200078ec0ff */
[----:B------:R-:W-:Y:S01]  /*6f40*/  FFMA R4, R73, R75, R4 ;  /* 0x0000004b49047223 */ /* 0x000fe20000000004 */
[----:B------:R-:W-:Y:S01]  /*6f50*/  SHF.L.U32 R75, R83, 0x10, RZ ;  /* 0x00000010534b7819 */ /* 0x000fe200000006ff */
[----:B------:R-:W-:Y:S01]  /*6f60*/  FMUL R6, R70, R10 ;  /* 0x0000000a46067220 */ /* 0x000fe20000400000 */
[----:B------:R-:W-:Y:S01]  /*6f70*/  F2FP.BF16.F32.PACK_AB R92, R2, R0 ;  /* 0x00000000025c723e */ /* 0x000fe200000010ff */
[----:B------:R-:W-:Y:S01]  /*6f80*/  FMUL R11, R70, R11 ;  /* 0x0000000b460b7220 */ /* 0x000fe20000400000 */
[----:B------:R-:W-:Y:S01]  /*6f90*/  F2FP.BF16.F32.PACK_AB R93, R7, R3 ;  /* 0x00000003075d723e */ /* 0x000fe200000010ff */
[C---:B------:R-:W-:Y:S01]  /*6fa0*/  FFMA R5, R73.reuse, R72, R5 ;  /* 0x0000004849057223 */ /* 0x040fe20000000005 */
[----:B------:R-:W-:Y:S01]  /*6fb0*/  SHF.L.U32 R72, R88, 0x10, RZ ;  /* 0x0000001058487819 */ /* 0x000fe200000006ff */
[----:B------:R-:W-:Y:S01]  /*6fc0*/  FFMA R6, R73, R75, R6 ;  /* 0x0000004b49067223 */ /* 0x000fe20000000006 */
[----:B------:R-:W-:Y:S01]  /*6fd0*/  SHF.L.U32 R75, R90, 0x10, RZ ;  /* 0x000000105a4b7819 */ /* 0x000fe200000006ff */
[----:B------:R-:W-:Y:S01]  /*6fe0*/  FMUL R8, R70, R12 ;  /* 0x0000000c46087220 */ /* 0x000fe20000400000 */
[----:B------:R-:W-:Y:S01]  /*6ff0*/  F2FP.BF16.F32.PACK_AB R94, R5, R4 ;  /* 0x00000004055e723e */ /* 0x000fe200000010ff */
[C---:B------:R-:W-:Y:S01]  /*7000*/  FFMA R11, R73.reuse, R74, R11 ;  /* 0x0000004a490b7223 */ /* 0x040fe2000000000b */
[----:B------:R-:W-:Y:S01]  /*7010*/  LOP3.LUT R74, R88, 0xffff0000, RZ, 0xc0, !PT ;  /* 0xffff0000584a7812 */ /* 0x000fe200078ec0ff */
[C---:B------:R-:W-:Y:S01]  /*7020*/  FMUL R9, R70.reuse, R13 ;  /* 0x0000000d46097220 */ /* 0x040fe20000400000 */
[----:B------:R-:W-:Y:S01]  /*7030*/  FFMA R8, R73, R72, R8 ;  /* 0x0000004849087223 */ /* 0x000fe20000000008 */
[----:B------:R-:W-:Y:S01]  /*7040*/  SHF.L.U32 R72, R89, 0x10, RZ ;  /* 0x0000001059487819 */ /* 0x000fe200000006ff */
[C---:B------:R-:W-:Y:S01]  /*7050*/  FMUL R10, R70.reuse, R14 ;  /* 0x0000000e460a7220 */ /* 0x040fe20000400000 */
[----:B------:R-:W-:Y:S01]  /*7060*/  F2FP.BF16.F32.PACK_AB R95, R11, R6 ;  /* 0x000000060b5f723e */ /* 0x000fe200000010ff */
[----:B------:R-:W-:Y:S01]  /*7070*/  FFMA R9, R73, R74, R9 ;  /* 0x0000004a49097223 */ /* 0x000fe20000000009 */
[----:B------:R-:W-:Y:S01]  /*7080*/  LOP3.LUT R74, R89, 0xffff0000, RZ, 0xc0, !PT ;  /* 0xffff0000594a7812 */ /* 0x000fe200078ec0ff */
[----:B------:R-:W-:Y:S01]  /*7090*/  FMUL R15, R70, R15 ;  /* 0x0000000f460f7220 */ /* 0x000fe20000400000 */
[----:B------:R-:W-:Y:S01]  /*70a0*/  FFMA R10, R73, R72, R10 ;  /* 0x00000048490a7223 */ /* 0x000fe2000000000a */
[----:B------:R-:W-:Y:S01]  /*70b0*/  LOP3.LUT R72, R90, 0xffff0000, RZ, 0xc0, !PT ;  /* 0xffff00005a487812 */ /* 0x000fe200078ec0ff */
[C---:B------:R-:W-:Y:S01]  /*70c0*/  FMUL R12, R70.reuse, R16 ;  /* 0x00000010460c7220 */ /* 0x040fe20000400000 */
[----:B------:R-:W-:Y:S01]  /*70d0*/  F2FP.BF16.F32.PACK_AB R100, R9, R8 ;  /* 0x000000080964723e */ /* 0x000fe200000010ff */
[----:B------:R-:W-:Y:S01]  /*70e0*/  FMUL R13, R70, R17 ;  /* 0x00000011460d7220 */ /* 0x000fe20000400000 */
[----:B------:R-:W-:Y:S01]  /*70f0*/  FFMA R15, R73, R74, R15 ;  /* 0x0000004a490f7223 */ /* 0x000fe2000000000f */
[----:B------:R-:W-:Y:S01]  /*7100*/  LOP3.LUT R74, R91, 0xffff0000, RZ, 0xc0, !PT ;  /* 0xffff00005b4a7812 */ /* 0x000fe200078ec0ff */
[----:B------:R-:W-:Y:S01]  /*7110*/  FFMA R12, R73, R75, R12 ;  /* 0x0000004b490c7223 */ /* 0x000fe2000000000c */
[----:B------:R-:W-:Y:S01]  /*7120*/  SHF.L.U32 R75, R91, 0x10, RZ ;  /* 0x000000105b4b7819 */ /* 0x000fe200000006ff */
[----:B------:R-:W-:Y:S01]  /*7130*/  FFMA R13, R73, R72, R13 ;  /* 0x00000048490d7223 */ /* 0x000fe2000000000d */
[----:B------:R-:W-:Y:S01]  /*7140*/  SHF.L.U32 R72, R96, 0x10, RZ ;  /* 0x0000001060487819 */ /* 0x000fe200000006ff */
[C---:B------:R-:W-:Y:S01]  /*7150*/  FMUL R14, R70.reuse, R18 ;  /* 0x00000012460e7220 */ /* 0x040fe20000400000 */
[----:B------:R-:W-:Y:S01]  /*7160*/  F2FP.BF16.F32.PACK_AB R101, R15, R10 ;  /* 0x0000000a0f65723e */ /* 0x000fe200000010ff */
[C---:B------:R-:W-:Y:S01]  /*7170*/  FMUL R19, R70.reuse, R19 ;  /* 0x0000001346137220 */ /* 0x040fe20000400000 */
[----:B------:R-:W-:Y:S01]  /*7180*/  F2FP.BF16.F32.PACK_AB R102, R13, R12 ;  /* 0x0000000c0d66723e */ /* 0x000fe200000010ff */
[----:B------:R-:W-:Y:S01]  /*7190*/  FMUL R16, R70, R20 ;  /* 0x0000001446107220 */ /* 0x000fe20000400000 */
[C---:B------:R-:W-:Y:S01]  /*71a0*/  FFMA R14, R73.reuse, R75, R14 ;  /* 0x0000004b490e7223 */ /* 0x040fe2000000000e */
[----:B------:R-:W-:Y:S01]  /*71b0*/  SHF.L.U32 R75, R98, 0x10, RZ ;  /* 0x00000010624b7819 */ /* 0x000fe200000006ff */
[C---:B------:R-:W-:Y:S01]  /*71c0*/  FFMA R19, R73.reuse, R74, R19 ;  /* 0x0000004a49137223 */ /* 0x040fe20000000013 */
[----:B------:R-:W-:Y:S01]  /*71d0*/  LOP3.LUT R74, R96, 0xffff0000, RZ, 0xc0, !PT ;  /* 0xffff0000604a7812 */ /* 0x000fe200078ec0ff */
[----:B------:R-:W-:Y:S01]  /*71e0*/  FFMA R16, R73, R72, R16 ;  /* 0x0000004849107223 */ /* 0x000fe20000000010 */
[----:B------:R-:W-:Y:S01]  /*71f0*/  SHF.L.U32 R72, R97, 0x10, RZ ;  /* 0x0000001061487819 */ /* 0x000fe200000006ff */
[C---:B------:R-:W-:Y:S01]  /*7200*/  FMUL R17, R70.reuse, R21 ;  /* 0x0000001546117220 */ /* 0x040fe20000400000 */
[----:B------:R-:W-:Y:S01]  /*7210*/  F2FP.BF16.F32.PACK_AB R103, R19, R14 ;  /* 0x0000000e1367723e */ /* 0x000fe200000010ff */
[C---:B------:R-:W-:Y:S01]  /*7220*/  FMUL R18, R70.reuse, R22 ;  /* 0x0000001646127220 */ /* 0x040fe20000400000 */
[----:B------:R-:W-:Y:S01]  /*7230*/  FMUL R23, R70, R23 ;  /* 0x0000001746177220 */ /* 0x000fe20000400000 */
[C---:B------:R-:W-:Y:S01]  /*7240*/  FFMA R17, R73.reuse, R74, R17 ;  /* 0x0000004a49117223 */ /* 0x040fe20000000011 */
[----:B------:R-:W-:Y:S01]  /*7250*/  LOP3.LUT R74, R98, 0xffff0000, RZ, 0xc0, !PT ;  /* 0xffff0000624a7812 */ /* 0x000fe200078ec0ff */
[----:B------:R-:W-:Y:S01]  /*7260*/  FFMA R18, R73, R72, R18 ;  /* 0x0000004849127223 */ /* 0x000fe20000000012 */
[----:B------:R-:W-:Y:S01]  /*7270*/  LOP3.LUT R72, R97, 0xffff0000, RZ, 0xc0, !PT ;  /* 0xffff000061487812 */ /* 0x000fe200078ec0ff */
[C---:B------:R-:W-:Y:S01]  /*7280*/  FMUL R20, R70.reuse, R24 ;  /* 0x0000001846147220 */ /* 0x040fe20000400000 */
[----:B------:R-:W-:Y:S01]  /*7290*/  F2FP.BF16.F32.PACK_AB R108, R17, R16 ;  /* 0x00000010116c723e */ /* 0x000fe200000010ff */
[C---:B------:R-:W-:Y:S01]  /*72a0*/  FMUL R21, R70.reuse, R25 ;  /* 0x0000001946157220 */ /* 0x040fe20000400000 */
[----:B------:R-:W-:Y:S01]  /*72b0*/  FMUL R22, R70, R26 ;  /* 0x0000001a46167220 */ /* 0x000fe20000400000 */
[C---:B------:R-:W-:Y:S01]  /*72c0*/  FFMA R23, R73.reuse, R72, R23 ;  /* 0x0000004849177223 */ /* 0x040fe20000000017 */
[----:B------:R-:W-:Y:S01]  /*72d0*/  SHF.L.U32 R72, R104, 0x10, RZ ;  /* 0x0000001068487819 */ /* 0x000fe200000006ff */
[C---:B------:R-:W-:Y:S01]  /*72e0*/  FMUL R27, R70.reuse, R27 ;  /* 0x0000001b461b7220 */ /* 0x040fe20000400000 */
[----:B------:R-:W-:Y:S01]  /*72f0*/  FFMA R20, R73, R75, R20 ;  /* 0x0000004b49147223 */ /* 0x000fe20000000014 */
[----:B------:R-:W-:Y:S01]  /*7300*/  SHF.L.U32 R75, R105, 0x10, RZ ;  /* 0x00000010694b7819 */ /* 0x000fe200000006ff */
[----:B------:R-:W-:Y:S01]  /*7310*/  FMUL R24, R70, R28 ;  /* 0x0000001c46187220 */ /* 0x000fe20000400000 */
[----:B------:R-:W-:Y:S01]  /*7320*/  F2FP.BF16.F32.PACK_AB R109, R23, R18 ;  /* 0x00000012176d723e */ /* 0x000fe200000010ff */
[C---:B------:R-:W-:Y:S01]  /*7330*/  FFMA R21, R73.reuse, R74, R21 ;  /* 0x0000004a49157223 */ /* 0x040fe20000000015 */
[----:B------:R-:W-:Y:S01]  /*7340*/  LOP3.LUT R74, R104, 0xffff0000, RZ, 0xc0, !PT ;  /* 0xffff0000684a7812 */ /* 0x000fe200078ec0ff */
[----:B------:R-:W-:Y:S01]  /*7350*/  FFMA R22, R73, R77, R22 ;  /* 0x0000004d49167223 */ /* 0x000fe20000000016 */
[----:B------:R-:W-:Y:S01]  /*7360*/  SHF.L.U32 R77, R107, 0x10, RZ ;  /* 0x000000106b4d7819 */ /* 0x000fe200000006ff */
[----:B------:R-:W-:Y:S01]  /*7370*/  FFMA R27, R73, R76, R27 ;  /* 0x0000004c491b7223 */ /* 0x000fe2000000001b */
[----:B------:R-:W-:Y:S01]  /*7380*/  F2FP.BF16.F32.PACK_AB R110, R21, R20 ;  /* 0x00000014156e723e */ /* 0x000fe200000010ff */
[----:B------:R-:W-:Y:S01]  /*7390*/  FFMA R24, R73, R72, R24 ;  /* 0x0000004849187223 */ /* 0x000fe20000000018 */
[----:B------:R-:W-:Y:S01]  /*73a0*/  LOP3.LUT R72, R105, 0xffff0000, RZ, 0xc0, !PT ;  /* 0xffff000069487812 */ /* 0x000fe200078ec0ff */
[C---:B------:R-:W-:Y:S01]  /*73b0*/  FMUL R25, R70.reuse, R29 ;  /* 0x0000001d46197220 */ /* 0x040fe20000400000 */
[----:B------:R-:W-:Y:S01]  /*73c0*/  F2FP.BF16.F32.PACK_AB R111, R27, R22 ;  /* 0x000000161b6f723e */ /* 0x000fe200000010ff */
[C---:B------:R-:W-:Y:S01]  /*73d0*/  FMUL R26, R70.reuse, R30 ;  /* 0x0000001e461a7220 */ /* 0x040fe20000400000 */
[----:B------:R-:W-:Y:S01]  /*73e0*/  LOP3.LUT R76, R139, 0xffff0000, RZ, 0xc0, !PT ;  /* 0xffff00008b4c7812 */ /* 0x000fe200078ec0ff */
[----:B------:R-:W-:Y:S01]  /*73f0*/  FMUL R31, R70, R31 ;  /* 0x0000001f461f7220 */ /* 0x000fe20000400000 */
[----:B------:R-:W-:Y:S01]  /*7400*/  FFMA R25, R73, R74, R25 ;  /* 0x0000004a49197223 */ /* 0x000fe20000000019 */
[----:B------:R-:W-:Y:S01]  /*7410*/  LOP3.LUT R74, R107, 0xffff0000, RZ, 0xc0, !PT ;  /* 0xffff00006b4a7812 */ /* 0x000fe200078ec0ff */
[C---:B------:R-:W-:Y:S01]  /*7420*/  FFMA R26, R73.reuse, R75, R26 ;  /* 0x0000004b491a7223 */ /* 0x040fe2000000001a */
[C---:B------:R-:W-:Y:S01]  /*7430*/  SHF.L.U32 R75, R106.reuse, 0x10, RZ ;  /* 0x000000106a4b7819 */ /* 0x040fe200000006ff */
[C---:B------:R-:W-:Y:S01]  /*7440*/  FFMA R31, R73.reuse, R72, R31 ;  /* 0x00000048491f7223 */ /* 0x040fe2000000001f */
[----:B------:R-:W-:Y:S01]  /*7450*/  LOP3.LUT R72, R106, 0xffff0000, RZ, 0xc0, !PT ;  /* 0xffff00006a487812 */ /* 0x000fe200078ec0ff */
[C---:B------:R-:W-:Y:S01]  /*7460*/  FMUL R28, R70.reuse, R32 ;  /* 0x00000020461c7220 */ /* 0x040fe20000400000 */
[C---:B------:R-:W-:Y:S01]  /*7470*/  FMUL R29, R70.reuse, R33 ;  /* 0x00000021461d7220 */ /* 0x040fe20000400000 */
[C---:B------:R-:W-:Y:S01]  /*7480*/  FMUL R30, R70.reuse, R34 ;  /* 0x00000022461e7220 */ /* 0x040fe20000400000 */
[----:B------:R-:W-:Y:S01]  /*7490*/  FMUL R35, R70, R35 ;  /* 0x0000002346237220 */ /* 0x000fe20000400000 */
[----:B------:R-:W-:Y:S01]  /*74a0*/  FFMA R28, R73, R75, R28 ;  /* 0x0000004b491c7223 */ /* 0x000fe2000000001c */
[----:B------:R-:W-:Y:S01]  /*74b0*/  SHF.L.U32 R75, R113, 0x10, RZ ;  /* 0x00000010714b7819 */ /* 0x000fe200000006ff */
[C---:B------:R-:W-:Y:S01]  /*74c0*/  FFMA R29, R73.reuse, R72, R29 ;  /* 0x00000048491d7223 */ /* 0x040fe2000000001d */
[C---:B------:R-:W-:Y:S01]  /*74d0*/  SHF.L.U32 R72, R112.reuse, 0x10, RZ ;  /* 0x0000001070487819 */ /* 0x040fe200000006ff */
[----:B------:R-:W-:Y:S01]  /*74e0*/  FFMA R30, R73, R77, R30 ;  /* 0x0000004d491e7223 */ /* 0x000fe2000000001e */
[----:B------:R-:W-:Y:S01]  /*74f0*/  SHF.L.U32 R77, R115, 0x10, RZ ;  /* 0x00000010734d7819 */ /* 0x000fe200000006ff */
[C---:B------:R-:W-:Y:S01]  /*7500*/  FFMA R35, R73.reuse, R74, R35 ;  /* 0x0000004a49237223 */ /* 0x040fe20000000023 */
[----:B------:R-:W-:Y:S01]  /*7510*/  LOP3.LUT R74, R112, 0xffff0000, RZ, 0xc0, !PT ;  /* 0xffff0000704a7812 */ /* 0x000fe200078ec0ff */
[C---:B------:R-:W-:Y:S01]  /*7520*/  FMUL R32, R70.reuse, R36 ;  /* 0x0000002446207220 */ /* 0x040fe20000400000 */
[C---:B------:R-:W-:Y:S01]  /*7530*/  FMUL R33, R70.reuse, R37 ;  /* 0x0000002546217220 */ /* 0x040fe20000400000 */
[----:B------:R-:W-:Y:S01]  /*7540*/  FMUL R34, R70, R38 ;  /* 0x0000002646227220 */ /* 0x000fe20000400000 */
[----:B------:R1:W-:Y:S01]  /*7550*/  STS.128 [R169+UR44+0x400], R92 ;  /* 0x0004005ca9007988 */ /* 0x0003e20008000c2c */
[----:B------:R-:W-:Y:S01]  /*7560*/  FFMA R32, R73, R72, R32 ;  /* 0x0000004849207223 */ /* 0x000fe20000000020 */
[----:B------:R-:W-:Y:S01]  /*7570*/  LOP3.LUT R72, R113, 0xffff0000, RZ, 0xc0, !PT ;  /* 0xffff000071487812 */ /* 0x000fe200078ec0ff */
[C---:B------:R-:W-:Y:S01]  /*7580*/  FFMA R33, R73.reuse, R74, R33 ;  /* 0x0000004a49217223 */ /* 0x040fe20000000021 */
[----:B------:R-:W-:Y:S01]  /*7590*/  LOP3.LUT R74, R114, 0xffff0000, RZ, 0xc0, !PT ;  /* 0xffff0000724a7812 */ /* 0x000fe200078ec0ff */
[----:B------:R-:W-:Y:S01]  /*75a0*/  FMUL R39, R70, R39 ;  /* 0x0000002746277220 */ /* 0x000fe20000400000 */
[C---:B------:R-:W-:Y:S01]  /*75b0*/  FFMA R34, R73.reuse, R75, R34 ;  /* 0x0000004b49227223 */ /* 0x040fe20000000022 */
[----:B------:R-:W-:Y:S01]  /*75c0*/  SHF.L.U32 R75, R114, 0x10, RZ ;  /* 0x00000010724b7819 */ /* 0x000fe200000006ff */
[C---:B------:R-:W-:Y:S01]  /*75d0*/  FMUL R36, R70.reuse, R40 ;  /* 0x0000002846247220 */ /* 0x040fe20000400000 */
[----:B------:R-:W-:Y:S01]  /*75e0*/  FFMA R39, R73, R72, R39 ;  /* 0x0000004849277223 */ /* 0x000fe20000000027 */
[----:B------:R-:W-:Y:S01]  /*75f0*/  LOP3.LUT R72, R115, 0xffff0000, RZ, 0xc0, !PT ;  /* 0xffff000073487812 */ /* 0x000fe200078ec0ff */
[C---:B------:R-:W-:Y:S01]  /*7600*/  FMUL R37, R70.reuse, R41 ;  /* 0x0000002946257220 */ /* 0x040fe20000400000 */
[C---:B------:R-:W-:Y:S01]  /*7610*/  FMUL R38, R70.reuse, R42 ;  /* 0x0000002a46267220 */ /* 0x040fe20000400000 */
[----:B------:R-:W-:Y:S01]  /*7620*/  FMUL R43, R70, R43 ;  /* 0x0000002b462b7220 */ /* 0x000fe20000400000 */
[C---:B------:R-:W-:Y:S01]  /*7630*/  FFMA R36, R73.reuse, R75, R36 ;  /* 0x0000004b49247223 */ /* 0x040fe20000000024 */
[C---:B------:R-:W-:Y:S01]  /*7640*/  SHF.L.U32 R75, R120.reuse, 0x10, RZ ;  /* 0x00000010784b7819 */ /* 0x040fe200000006ff */
[----:B------:R3:W-:Y:S01]  /*7650*/  STS.128 [R168+0x400], R100 ;  /* 0x00040064a8007388 */ /* 0x0007e20000000c00 */
[----:B------:R-:W-:Y:S01]  /*7660*/  FFMA R37, R73, R74, R37 ;  /* 0x0000004a49257223 */ /* 0x000fe20000000025 */
[----:B------:R-:W-:Y:S01]  /*7670*/  LOP3.LUT R74, R121, 0xffff0000, RZ, 0xc0, !PT ;  /* 0xffff0000794a7812 */ /* 0x000fe200078ec0ff */
[----:B------:R-:W-:Y:S01]  /*7680*/  FFMA R38, R73, R77, R38 ;  /* 0x0000004d49267223 */ /* 0x000fe20000000026 */
[----:B------:R-:W-:Y:S01]  /*7690*/  SHF.L.U32 R77, R121, 0x10, RZ ;  /* 0x00000010794d7819 */ /* 0x000fe200000006ff */
        /* <DEDUP_REMOVED lines=8> */
[----:B------:R4:W-:Y:S01]  /*7720*/  STS.128 [R167+0x400], R108 ;  /* 0x0004006ca7007388 */ /* 0x0009e20000000c00 */
[C---:B------:R-:W-:Y:S01]  /*7730*/  FFMA R41, R73.reuse, R72, R41 ;  /* 0x0000004849297223 */ /* 0x040fe20000000029 */
[C---:B------:R-:W-:Y:S01]  /*7740*/  SHF.L.U32 R72, R122.reuse, 0x10, RZ ;  /* 0x000000107a487819 */ /* 0x040fe200000006ff */
[----:B------:R-:W-:Y:S01]  /*7750*/  FFMA R42, R73, R77, R42 ;  /* 0x0000004d492a7223 */ /* 0x000fe2000000002a */
[----:B------:R-:W-:Y:S01]  /*7760*/  SHF.L.U32 R77, R129, 0x10, RZ ;  /* 0x00000010814d7819 */ /* 0x000fe200000006ff */
[----:B------:R-:W-:Y:S01]  /*7770*/  FFMA R47, R73, R74, R47 ;  /* 0x0000004a492f7223 */ /* 0x000fe2000000002f */
[----:B------:R-:W-:Y:S01]  /*7780*/  LOP3.LUT R74, R122, 0xffff0000, RZ, 0xc0, !PT ;  /* 0xffff00007a4a7812 */ /* 0x000fe200078ec0ff */
[C---:B------:R-:W-:Y:S01]  /*7790*/  FMUL R44, R70.reuse, R48 ;  /* 0x00000030462c7220 */ /* 0x040fe20000400000 */
[----:B-1----:R-:W-:Y:S01]  /*77a0*/  F2FP.BF16.F32.PACK_AB R92, R25, R24 ;  /* 0x00000018195c723e */ /* 0x002fe200000010ff */
[C---:B------:R-:W-:Y:S01]  /*77b0*/  FMUL R45, R70.reuse, R49 ;  /* 0x00000031462d7220 */ /* 0x040fe20000400000 */
[----:B------:R-:W-:Y:S01]  /*77c0*/  F2FP.BF16.F32.PACK_AB R93, R31, R26 ;  /* 0x0000001a1f5d723e */ /* 0x000fe200000010ff */
[----:B------:R-:W-:Y:S01]  /*77d0*/  FMUL R46, R70, R50 ;  /* 0x00000032462e7220 */ /* 0x000fe20000400000 */
[----:B------:R-:W-:Y:S01]  /*77e0*/  F2FP.BF16.F32.PACK_AB R94, R29, R28 ;  /* 0x0000001c1d5e723e */ /* 0x000fe200000010ff */
[----:B------:R-:W-:Y:S01]  /*77f0*/  FFMA R44, R73, R72, R44 ;  /* 0x00000048492c7223 */ /* 0x000fe2000000002c */
[----:B------:R-:W-:Y:S01]  /*7800*/  LOP3.LUT R72, R123, 0xffff0000, RZ, 0xc0, !PT ;  /* 0xffff00007b487812 */ /* 0x000fe200078ec0ff */
[----:B------:R-:W-:Y:S01]  /*7810*/  FFMA R45, R73, R74, R45 ;  /* 0x0000004a492d7223 */ /* 0x000fe2000000002d */
[----:B------:R-:W-:Y:S01]  /*7820*/  LOP3.LUT R74, R128, 0xffff0000, RZ, 0xc0, !PT ;  /* 0xffff0000804a7812 */ /* 0x000fe200078ec0ff */
[----:B------:R-:W-:Y:S01]  /*7830*/  FMUL R51, R70, R51 ;  /* 0x0000003346337220 */ /* 0x000fe20000400000 */
[----:B------:R-:W-:Y:S01]  /*7840*/  F2FP.BF16.F32.PACK_AB R95, R35, R30 ;  /* 0x0000001e235f723e */ /* 0x000fe200000010ff */
[----:B------:R-:W-:Y:S01]  /*7850*/  FFMA R46, R73, R75, R46 ;  /* 0x0000004b492e7223 */ /* 0x000fe2000000002e */
[----:B------:R-:W-:Y:S01]  /*7860*/  SHF.L.U32 R75, R128, 0x10, RZ ;  /* 0x00000010804b7819 */ /* 0x000fe200000006ff */
[C---:B------:R-:W-:Y:S01]  /*7870*/  FMUL R48, R70.reuse, R52 ;  /* 0x0000003446307220 */ /* 0x040fe20000400000 */
[----:B---3--:R-:W-:Y:S01]  /*7880*/  F2FP.BF16.F32.PACK_AB R100, R33, R32 ;  /* 0x000000202164723e */ /* 0x008fe200000010ff */
[----:B------:R-:W-:Y:S01]  /*7890*/  FFMA R51, R73, R72, R51 ;  /* 0x0000004849337223 */ /* 0x000fe20000000033 */
[----:B------:R-:W-:Y:S01]  /*78a0*/  LOP3.LUT R72, R129, 0xffff0000, RZ, 0xc0, !PT ;  /* 0xffff000081487812 */ /* 0x000fe200078ec0ff */
[----:B------:R1:W-:Y:S01]  /*78b0*/  STS.128 [R157+0x400], R92 ;  /* 0x0004005c9d007388 */ /* 0x0003e20000000c00 */
[----:B------:R-:W-:Y:S01]  /*78c0*/  F2FP.BF16.F32.PACK_AB R101, R39, R34 ;  /* 0x000000222765723e */ /* 0x000fe200000010ff */
[C---:B------:R-:W-:Y:S01]  /*78d0*/  FMUL R49, R70.reuse, R53 ;  /* 0x0000003546317220 */ /* 0x040fe20000400000 */
[----:B------:R-:W-:Y:S01]  /*78e0*/  F2FP.BF16.F32.PACK_AB R102, R37, R36 ;  /* 0x000000242566723e */ /* 0x000fe200000010ff */
[C---:B------:R-:W-:Y:S01]  /*78f0*/  FMUL R50, R70.reuse, R54 ;  /* 0x0000003646327220 */ /* 0x040fe20000400000 */
[----:B------:R-:W-:Y:S01]  /*7900*/  F2FP.BF16.F32.PACK_AB R103, R43, R38 ;  /* 0x000000262b67723e */ /* 0x000fe200000010ff */
[----:B------:R-:W-:Y:S01]  /*7910*/  FMUL R55, R70, R55 ;  /* 0x0000003746377220 */ /* 0x000fe20000400000 */
[----:B----4-:R-:W-:Y:S01]  /*7920*/  F2FP.BF16.F32.PACK_AB R108, R41, R40 ;  /* 0x00000028296c723e */ /* 0x010fe200000010ff */
[C---:B------:R-:W-:Y:S01]  /*7930*/  FFMA R48, R73.reuse, R75, R48 ;  /* 0x0000004b49307223 */ /* 0x040fe20000000030 */
[C---:B------:R-:W-:Y:S01]  /*7940*/  FFMA R49, R73.reuse, R74, R49 ;  /* 0x0000004a49317223 */ /* 0x040fe20000000031 */
[----:B------:R1:W-:Y:S01]  /*7950*/  STS.128 [R156+0x400], R100 ;  /* 0x000400649c007388 */ /* 0x0003e20000000c00 */
[C---:B------:R-:W-:Y:S01]  /*7960*/  SHF.L.U32 R75, R130.reuse, 0x10, RZ ;  /* 0x00000010824b7819 */ /* 0x040fe200000006ff */
[----:B------:R-:W-:Y:S01]  /*7970*/  FFMA R50, R73, R77, R50 ;  /* 0x0000004d49327223 */ /* 0x000fe20000000032 */
[----:B------:R-:W-:Y:S01]  /*7980*/  SHF.L.U32 R77, R131, 0x10, RZ ;  /* 0x00000010834d7819 */ /* 0x000fe200000006ff */
[----:B------:R-:W-:Y:S01]  /*7990*/  FFMA R55, R73, R72, R55 ;  /* 0x0000004849377223 */ /* 0x000fe20000000037 */
[----:B------:R-:W-:Y:S01]  /*79a0*/  LOP3.LUT R72, R130, 0xffff0000, RZ, 0xc0, !PT ;  /* 0xffff000082487812 */ /* 0x000fe200078ec0ff */
[C---:B------:R-:W-:Y:S01]  /*79b0*/  FMUL R52, R70.reuse, R56 ;  /* 0x0000003846347220 */ /* 0x040fe20000400000 */
[----:B------:R-:W-:Y:S01]  /*79c0*/  LOP3.LUT R74, R131, 0xffff0000, RZ, 0xc0, !PT ;  /* 0xffff0000834a7812 */ /* 0x000fe200078ec0ff */
[C---:B------:R-:W-:Y:S01]  /*79d0*/  FMUL R53, R70.reuse, R57 ;  /* 0x0000003946357220 */ /* 0x040fe20000400000 */
[C---:B------:R-:W-:Y:S01]  /*79e0*/  FMUL R54, R70.reuse, R58 ;  /* 0x0000003a46367220 */ /* 0x040fe20000400000 */
[----:B------:R-:W-:Y:S01]  /*79f0*/  FMUL R59, R70, R59 ;  /* 0x0000003b463b7220 */ /* 0x000fe20000400000 */
[C---:B------:R-:W-:Y:S01]  /*7a00*/  FFMA R52, R73.reuse, R75, R52 ;  /* 0x0000004b49347223 */ /* 0x040fe20000000034 */
[C---:B------:R-:W-:Y:S01]  /*7a10*/  FFMA R53, R73.reuse, R72, R53 ;  /* 0x0000004849357223 */ /* 0x040fe20000000035 */
[C---:B------:R-:W-:Y:S01]  /*7a20*/  FFMA R54, R73.reuse, R77, R54 ;  /* 0x0000004d49367223 */ /* 0x040fe20000000036 */
[----:B------:R-:W-:Y:S01]  /*7a30*/  FFMA R59, R73, R74, R59 ;  /* 0x0000004a493b7223 */ /* 0x000fe2000000003b */
[----:B------:R-:W-:Y:S01]  /*7a40*/  SHF.L.U32 R72, R136, 0x10, RZ ;  /* 0x0000001088487819 */ /* 0x000fe200000006ff */
[----:B------:R-:W-:Y:S01]  /*7a50*/  FMUL R56, R70, R60 ;  /* 0x0000003c46387220 */ /* 0x000fe20000400000 */
[----:B------:R-:W-:Y:S01]  /*7a60*/  LOP3.LUT R74, R136, 0xffff0000, RZ, 0xc0, !PT ;  /* 0xffff0000884a7812 */ /* 0x000fe200078ec0ff */
[C---:B------:R-:W-:Y:S01]  /*7a70*/  FMUL R57, R70.reuse, R61 ;  /* 0x0000003d46397220 */ /* 0x040fe20000400000 */
[----:B------:R-:W-:Y:S01]  /*7a80*/  SHF.L.U32 R75, R137, 0x10, RZ ;  /* 0x00000010894b7819 */ /* 0x000fe200000006ff */
[C---:B------:R-:W-:Y:S01]  /*7a90*/  FMUL R58, R70.reuse, R62 ;  /* 0x0000003e463a7220 */ /* 0x040fe20000400000 */
[----:B------:R-:W-:Y:S01]  /*7aa0*/  F2FP.BF16.F32.PACK_AB R109, R47, R42 ;  /* 0x0000002a2f6d723e */ /* 0x000fe200000010ff */
[----:B------:R-:W-:Y:S01]  /*7ab0*/  FFMA R56, R73, R72, R56 ;  /* 0x0000004849387223 */ /* 0x000fe20000000038 */
[----:B------:R-:W-:Y:S01]  /*7ac0*/  F2FP.BF16.F32.PACK_AB R110, R45, R44 ;  /* 0x0000002c2d6e723e */ /* 0x000fe200000010ff */
[----:B------:R-:W-:Y:S01]  /*7ad0*/  FFMA R57, R73, R74, R57 ;  /* 0x0000004a49397223 */ /* 0x000fe20000000039 */
[----:B------:R-:W-:Y:S01]  /*7ae0*/  F2FP.BF16.F32.PACK_AB R111, R51, R46 ;  /* 0x0000002e336f723e */ /* 0x000fe200000010ff */
[----:B------:R-:W-:Y:S01]  /*7af0*/  FFMA R58, R73, R75, R58 ;  /* 0x0000004b493a7223 */ /* 0x000fe2000000003a */
[----:B------:R-:W-:Y:S01]  /*7b00*/  LOP3.LUT R72, R137, 0xffff0000, RZ, 0xc0, !PT ;  /* 0xffff000089487812 */ /* 0x000fe200078ec0ff */
[----:B------:R-:W-:Y:S01]  /*7b10*/  FMUL R63, R70, R63 ;  /* 0x0000003f463f7220 */ /* 0x000fe20000400000 */
[----:B------:R-:W-:Y:S01]  /*7b20*/  SHF.L.U32 R75, R138, 0x10, RZ ;  /* 0x000000108a4b7819 */ /* 0x000fe200000006ff */
[----:B------:R1:W-:Y:S01]  /*7b30*/  STS.128 [R155+0x400], R108 ;  /* 0x0004006c9b007388 */ /* 0x0003e20000000c00 */
[----:B------:R-:W-:Y:S01]  /*7b40*/  FMUL R60, R70, R64 ;  /* 0x00000040463c7220 */ /* 0x000fe20000400000 */
[----:B------:R-:W-:Y:S01]  /*7b50*/  LOP3.LUT R74, R138, 0xffff0000, RZ, 0xc0, !PT ;  /* 0xffff00008a4a7812 */ /* 0x000fe200078ec0ff */
[C---:B------:R-:W-:Y:S01]  /*7b60*/  FMUL R61, R70.reuse, R65 ;  /* 0x00000041463d7220 */ /* 0x040fe20000400000 */
[----:B------:R-:W-:Y:S01]  /*7b70*/  SHF.L.U32 R77, R139, 0x10, RZ ;  /* 0x000000108b4d7819 */ /* 0x000fe200000006ff */
[C---:B------:R-:W-:Y:S01]  /*7b80*/  FMUL R62, R70.reuse, R66 ;  /* 0x00000042463e7220 */ /* 0x040fe20000400000 */
[----:B------:R-:W-:Y:S01]  /*7b90*/  FFMA R63, R73, R72, R63 ;  /* 0x00000048493f7223 */ /* 0x000fe2000000003f */
[----:B------:R-:W-:Y:S01]  /*7ba0*/  FMUL R67, R70, R67 ;  /* 0x0000004346437220 */ /* 0x000fe20000400000 */
[----:B------:R-:W-:Y:S01]  /*7bb0*/  F2FP.BF16.F32.PACK_AB R116, R49, R48 ;  /* 0x000000303174723e */ /* 0x000fe200000010ff */
[----:B------:R-:W-:Y:S01]  /*7bc0*/  FFMA R60, R73, R75, R60 ;  /* 0x0000004b493c7223 */ /* 0x000fe2000000003c */
[----:B------:R-:W-:Y:S01]  /*7bd0*/  F2FP.BF16.F32.PACK_AB R117, R55, R50 ;  /* 0x000000323775723e */ /* 0x000fe200000010ff */
[----:B------:R-:W-:Y:S01]  /*7be0*/  FFMA R61, R73, R74, R61 ;  /* 0x0000004a493d7223 */ /* 0x000fe2000000003d */
[----:B------:R-:W-:Y:S01]  /*7bf0*/  F2FP.BF16.F32.PACK_AB R118, R53, R52 ;  /* 0x000000343576723e */ /* 0x000fe200000010ff */
[----:B------:R-:W-:Y:S01]  /*7c00*/  FFMA R62, R73, R77, R62 ;  /* 0x0000004d493e7223 */ /* 0x000fe2000000003e */
[----:B------:R-:W-:Y:S01]  /*7c10*/  F2FP.BF16.F32.PACK_AB R119, R59, R54 ;  /* 0x000000363b77723e */ /* 0x000fe200000010ff */
[----:B------:R-:W-:Y:S01]  /*7c20*/  FFMA R67, R73, R76, R67 ;  /* 0x0000004c49437223 */ /* 0x000fe20000000043 */
[----:B------:R-:W-:Y:S02]  /*7c30*/  F2FP.BF16.F32.PACK_AB R124, R57, R56 ;  /* 0x00000038397c723e */ /* 0x000fe400000010ff */
[----:B------:R-:W-:Y:S01]  /*7c40*/  F2FP.BF16.F32.PACK_AB R125, R63, R58 ;  /* 0x0000003a3f7d723e */ /* 0x000fe200000010ff */
[----:B------:R1:W-:Y:S01]  /*7c50*/  STS.128 [R154+0x400], R116 ;  /* 0x000400749a007388 */ /* 0x0003e20000000c00 */
[----:B------:R-:W-:Y:S02]  /*7c60*/  F2FP.BF16.F32.PACK_AB R126, R61, R60 ;  /* 0x0000003c3d7e723e */ /* 0x000fe400000010ff */
[----:B------:R-:W-:Y:S05]  /*7c70*/  F2FP.BF16.F32.PACK_AB R127, R67, R62 ;  /* 0x0000003e437f723e */ /* 0x000fea00000010ff */
[----:B------:R1:W-:Y:S01]  /*7c80*/  STS.128 [R153+0x400], R124 ;  /* 0x0004007c99007388 */ /* 0x0003e20000000c00 */
[----:B------:R-:W-:Y:S01]  /*7c90*/  @!PT LDS RZ, [RZ] ;  /* 0x00000000fffff984 */ /* 0x000fe20000000800 */
[----:B------:R-:W-:Y:S01]  /*7ca0*/  @!PT LDS RZ, [RZ] ;  /* 0x00000000fffff984 */ /* 0x000fe20000000800 */
[----:B------:R-:W-:Y:S01]  /*7cb0*/  @!PT LDS RZ, [RZ] ;  /* 0x00000000fffff984 */ /* 0x000fe20000000800 */
[----:B------:R-:W-:Y:S01]  /*7cc0*/  @!PT LDS RZ, [RZ] ;  /* 0x00000000fffff984 */ /* 0x000fe20000000800 */
[----:B------:R3:W-:Y:S07]  /*7cd0*/  MEMBAR.ALL.CTA ;  /* 0x0000000000007992 */ /* 0x0007ee0000008000 */
[----:B---3--:R-:W3:Y:S02]  /*7ce0*/  FENCE.VIEW.ASYNC.S ;  /* 0x00000000000073c6 */ /* 0x008ee40000000000 */
[----:B---3--:R-:W-:Y:S06]  /*7cf0*/  BAR.SYNC.DEFER_BLOCKING 0x1, 0x80 ;  /* 0x0042000000007b1d */ /* 0x008fec0000010000 */
[----:B------:R-:W-:Y:S05]  /*7d00*/  @P0 BRA `(.L_x_122) ;  /* 0x0000000000280947 */ /* 0x000fea0003800000 */
[----:B------:R-:W3:Y:S01]  /*7d10*/  LDCU.64 UR6, c[0x0][0x348] ;  /* 0x00006900ff0677ac */ /* 0x000ee20008000a00 */
[----:B------:R-:W-:Y:S01]  /*7d20*/  UIADD3 UR4, UPT, UPT, UR44, 0x400, URZ ;  /* 0x000004002c047890 */ /* 0x000fe2000fffe0ff */
[----:B------:R-:W-:Y:S05]  /*7d30*/  UMOV UR51, UR36 ;  /* 0x0000002400337c82 */ /* 0x000fea0008000000 */
[----:B------:R-:W-:Y:S04]  /*7d40*/  MOV R150, UR4 ;  /* 0x0000000400967c02 */ /* 0x000fe80008000f00 */
[----:B------:R-:W-:Y:S01]  /*7d50*/  R2UR UR48, R150 ;  /* 0x00000000963072ca */ /* 0x000fe200000e0000 */
[----:B---3--:R-:W-:Y:S04]  /*7d60*/  UIADD3 UR4, UP0, UPT, UR6, 0x680, URZ ;  /* 0x0000068006047890 */ /* 0x008fe8000ff1e0ff */
[----:B------:R-:W-:Y:S09]  /*7d70*/  UIADD3.X UR5, UPT, UPT, URZ, UR7, URZ, UP0, !UPT ;  /* 0x00000007ff057290 */ /* 0x000ff200087fe4ff */
[----:B------:R3:W-:Y:S01]  /*7d80*/  UTMASTG.3D [UR48], [UR4] ;  /* 0x00000030040073b5 */ /* 0x0007e20008010000 */
[----:B------:R0:W-:Y:S01]  /*7d90*/  UTMACMDFLUSH ;  /* 0x00000000000079b7 */ /* 0x0001e20000000000 */
[----:B---3--:R-:W-:Y:S04]  /*7da0*/  DEPBAR.LE SB0, 0x1 ;  /* 0x000080400000791a */ /* 0x008fe80000000000 */
.L_x_122:
[----:B------:R-:W-:Y:S05]  /*7db0*/  BSYNC.RECONVERGENT B0 ;  /* 0x0000000000007941 */ /* 0x000fea0003800200 */
.L_x_121:
[----:B------:R-:W-:Y:S01]  /*7dc0*/  BAR.SYNC.DEFER_BLOCKING 0x1, 0x80 ;  /* 0x0042000000007b1d */ /* 0x000fe20000010000 */
[----:B------:R-:W-:Y:S01]  /*7dd0*/  ISETP.NE.AND P1, PT, R166, RZ, PT ;  /* 0x000000ffa600720c */ /* 0x000fe20003f25270 */
[----:B------:R-:W-:Y:S01]  /*7de0*/  UISETP.NE.AND UP0, UPT, UR52, URZ, UPT ;  /* 0x000000ff3400728c */ /* 0x000fe2000bf05270 */
[----:B------:R-:W-:Y:S11]  /*7df0*/  LEA R3, R78, UR44, 0x3 ;  /* 0x0000002c4e037c11 */ /* 0x000ff6000f8e18ff */
[----:B------:R-:W-:Y:S01]  /*7e00*/  @P1 SHF.L.U32 R2, R160, 0x1f, RZ ;  /* 0x0000001fa0021819 */ /* 0x000fe200000006ff */
[----:B------:R-:W-:Y:S06]  /*7e10*/  BRA.U !UP0, `(.L_x_123) ;  /* 0x0000000108247547 */ /* 0x000fec000b800000 */
[----:B------:R-:W-:Y:S01]  /*7e20*/  IMAD.U32 R5, RZ, RZ, UR46 ;  /* 0x0000002eff057e24 */ /* 0x000fe2000f8e00ff */
[----:B------:R-:W-:Y:S01]  /*7e30*/  MOV R0, UR47 ;  /* 0x0000002f00007c02 */ /* 0x000fe20008000f00 */
[----:B------:R-:W-:Y:S03]  /*7e40*/  UIADD3 UR4, UPT, UPT, UR46, 0x1, URZ ;  /* 0x000000012e047890 */ /* 0x000fe6000fffe0ff */
[----:B------:R-:W-:Y:S01]  /*7e50*/  @P1 LEA R5, R5, UR44, 0x3 ;  /* 0x0000002c05051c11 */ /* 0x000fe2000f8e18ff */
[----:B------:R-:W-:Y:S04]  /*7e60*/  UISETP.NE.AND UP0, UPT, UR4, 0x4, UPT ;  /* 0x000000040400788c */ /* 0x000fe8000bf05270 */
[----:B------:R-:W-:Y:S01]  /*7e70*/  @P1 VIADD R5, R5, 0xc0 ;  /* 0x000000c005051836 */ /* 0x000fe20000000000 */
[----:B------:R-:W-:Y:S04]  /*7e80*/  USEL UR46, UR4, URZ, UP0 ;  /* 0x000000ff042e7287 */ /* 0x000fe80008000000 */
[----:B------:R-:W-:Y:S04]  /*7e90*/  @P1 PRMT R0, R0, 0x654, R5 ;  /* 0x0000065400001816 */ /* 0x000fe80000000005 */
[----:B------:R3:W-:Y:S04]  /*7ea0*/  @P1 SYNCS.ARRIVE.TRANS64.RED.A1T0 RZ, [R0+URZ], RZ ;  /* 0x000000ff00ff19a7 */ /* 0x0007e800081004ff */
.L_x_123:
[----:B------:R-:W4:Y:S01]  /*7eb0*/  @P1 SYNCS.PHASECHK.TRANS64.TRYWAIT P0, [R3+URZ+0xa0], R2 ;  /* 0x0000a002030015a7 */ /* 0x000f2200080011ff */
[----:B------:R-:W-:Y:S01]  /*7ec0*/  BSSY B1, `(.L_x_124) ;  /* 0x000001f000017945 */ /* 0x000fe20003800000 */
[----:B----4-:R-:W-:Y:S03]  /*7ed0*/  @P1 SEL R84, RZ, 0x1, !P0 ;  /* 0x00000001ff541807 */ /* 0x010fe60004000000 */
[----:B------:R-:W-:Y:S05]  /*7ee0*/  @!P1 BRA `(.L_x_125) ;  /* 0x0000000000709947 */ /* 0x000fea0003800000 */
[----:B------:R-:W-:Y:S01]  /*7ef0*/  ISETP.NE.AND P1, PT, R86, RZ, PT ;  /* 0x000000ff5600720c */ /* 0x000fe20003f25270 */
[----:B------:R-:W-:Y:S01]  /*7f00*/  BSSY B0, `(.L_x_126) ;  /* 0x000000b000007945 */ /* 0x000fe20003800000 */
[----:B------:R-:W-:Y:S11]  /*7f10*/  ISETP.NE.AND P0, PT, R84, RZ, PT ;  /* 0x000000ff5400720c */ /* 0x000ff60003f05270 */
[----:B------:R-:W-:Y:S05]  /*7f20*/  @P1 IMAD R6, R78, 0x4000, R169 ;  /* 0x000040004e061824 */ /* 0x000fea00078e02a9 */
[----:B---3--:R-:W-:Y:S04]  /*7f30*/  @P1 IADD3 R0, PT, PT, R6, UR44, RZ ;  /* 0x0000002c06001c10 */ /* 0x008fe8000fffe0ff */
[----:B------:R-:W-:Y:S01]  /*7f40*/  @P1 IADD3 R4, PT, PT, R85, R0, RZ ;  /* 0x0000000055041210 */ /* 0x000fe20007ffe0ff */
[--C-:B------:R-:W-:Y:S02]  /*7f50*/  @P1 IMAD.IADD R2, R79, 0x1, R0.reuse ;  /* 0x000000014f021824 */ /* 0x100fe400078e0200 */
[----:B------:R-:W-:Y:S01]  /*7f60*/  @P1 IMAD.IADD R5, R87, 0x1, R0 ;  /* 0x0000000157051824 */ /* 0x000fe200078e0200 */
[----:B------:R-:W-:Y:S06]  /*7f70*/  @P0 BRA `(.L_x_127) ;  /* 0x00000000000c0947 */ /* 0x000fec0003800000 */
[----:B------:R-:W-:Y:S04]  /*7f80*/  SHF.L.U32 R0, R160, 0x1f, RZ ;  /* 0x0000001fa0007819 */ /* 0x000fe800000006ff */
[----:B------:R-:W3:Y:S02]  /*7f90*/  SYNCS.PHASECHK.TRANS64.TRYWAIT P0, [R3+URZ+0xa0], R0 ;  /* 0x0000a000030075a7 */ /* 0x000ee400080011ff */
[----:B---3--:R-:W-:Y:S05]  /*7fa0*/  @!P0 BRA `(.L_x_128) ;  /* 0x0000004800fc8947 */ /* 0x008fea0003800000 */
.L_x_127:
[----:B------:R-:W-:Y:S05]  /*7fb0*/  BSYNC B0 ;  /* 0x0000000000007941 */ /* 0x000fea0003800000 */
.L_x_126:
[----:B------:R-:W-:Y:S01]  /*7fc0*/  ISETP.NE.AND P0, PT, R86, RZ, PT ;  /* 0x000000ff5600720c */ /* 0x000fe20003f05270 */
[----:B------:R-:W-:Y:S11]  /*7fd0*/  VIADD R78, R78, 0x1 ;  /* 0x000000014e4e7836 */ /* 0x000ff60000000000 */
[----:B------:R-:W-:Y:S01]  /*7fe0*/  @!UPT UIADD3 URZ, UPT, UPT, URZ, URZ, URZ ;  /* 0x000000fffffff290 */ /* 0x000fe2000fffe0ff */
[----:B------:R4:W1:Y:S01]  /*7ff0*/  @P0 LDS.128 R80, [R6+UR44+0x400] ;  /* 0x0004002c06500984 */ /* 0x0008620008000c00 */
[--C-:B---3--:R-:W-:Y:S01]  /*8000*/  @P0 IMAD.IADD R0, R85, 0x1, R2.reuse ;  /* 0x0000000155000824 */ /* 0x108fe200078e0202 */
[C---:B------:R-:W-:Y:S01]  /*8010*/  @P0 IADD3 R3, PT, PT, R87.reuse, R4, RZ ;  /* 0x0000000457030210 */ /* 0x040fe20007ffe0ff */
[C---:B------:R-:W-:Y:S01]  /*8020*/  @P0 IMAD.IADD R7, R87.reuse, 0x1, R2 ;  /* 0x0000000157070824 */ /* 0x040fe200078e0202 */
[----:B------:R4:W3:Y:S02]  /*8030*/  @P0 LDS.128 R88, [R5+0x400] ;  /* 0x0004000005580984 */ /* 0x0008e40000000c00 */
[----:B------:R-:W-:Y:S02]  /*8040*/  @P0 IADD3 R8, PT, PT, R87, R0, RZ ;  /* 0x0000000057080210 */ /* 0x000fe40007ffe0ff */
[----:B------:R4:W1:Y:S04]  /*8050*/  @P0 LDS.128 R96, [R4+0x400] ;  /* 0x0004000004600984 */ /* 0x0008680000000c00 */
[----:B------:R4:W1:Y:S04]  /*8060*/  @P0 LDS.128 R104, [R3+0x400] ;  /* 0x0004000003680984 */ /* 0x0008680000000c00 */
[----:B------:R4:W1:Y:S04]  /*8070*/  @P0 LDS.128 R112, [R2+0x400] ;  /* 0x0004000002700984 */ /* 0x0008680000000c00 */
[----:B------:R4:W1:Y:S04]  /*8080*/  @P0 LDS.128 R120, [R7+0x400] ;  /* 0x0004000007780984 */ /* 0x0008680000000c00 */
[----:B------:R4:W1:Y:S04]  /*8090*/  @P0 LDS.128 R128, [R0+0x400] ;  /* 0x0004000000800984 */ /* 0x0008680000000c00 */
[----:B------:R4:W1:Y:S02]  /*80a0*/  @P0 LDS.128 R136, [R8+0x400] ;  /* 0x0004000008880984 */ /* 0x0008640000000c00 */
.L_x_125:
[----:B------:R-:W-:Y:S05]  /*80b0*/  BSYNC B1 ;  /* 0x0000000000017941 */ /* 0x000fea0003800000 */
.L_x_124:
[----:B---34-:R-:W-:Y:S05]  /*80c0*/  VIADD R0, R71, 0x40 ;  /* 0x0000004047007836 */ /* 0x018fea0000000000 */
[----:B------:R-:W-:Y:S04]  /*80d0*/  SHF.R.U32.HI R0, RZ, 0x15, R0 ;  /* 0x00000015ff007819 */ /* 0x000fe80000011600 */
[----:B------:R-:W-:Y:S11]  /*80e0*/  LOP3.LUT P0, RZ, R0, 0x3, R147, 0x48, !PT ;  /* 0x0000000300ff7812 */ /* 0x000ff60007804893 */
[----:B------:R-:W-:Y:S02]  /*80f0*/  @!UPT UIADD3 URZ, UPT, UPT, URZ, URZ, URZ ;  /* 0x000000fffffff290 */ /* 0x000fe4000fffe0ff */
[----:B------:R-:W-:Y:S05]  /*8100*/  @!P0 BRA `(.L_x_129) ;  /* 0x0000000000408947 */ /* 0x000fea0003800000 */
[----:B------:R-:W3:Y:S01]  /*8110*/  LDCU.64 UR8, c[0x4][0x70] ;  /* 0x01000e00ff0877ac */ /* 0x000ee20008000a00 */
[----:B------:R-:W-:Y:S01]  /*8120*/  MOV R3, 0x0 ;  /* 0x0000000000037802 */ /* 0x000fe20000000f00 */
[----:B------:R-:W-:Y:S02]  /*8130*/  HFMA2 R12, -RZ, RZ, 0, 5.9604644775390625e-08 ;  /* 0x00000001ff0c7431 */ /* 0x000fe400000001ff */
[----:B------:R-:W-:Y:S02]  /*8140*/  IMAD.MOV.U32 R8, RZ, RZ, 0x192 ;  /* 0x00000192ff087424 */ /* 0x000fe400078e00ff */
[----:B------:R-:W-:Y:S01]  /*8150*/  IMAD.MOV.U32 R13, RZ, RZ, RZ ;  /* 0x000000ffff0d7224 */ /* 0x000fe200078e00ff */
[----:B------:R-:W4:Y:S01]  /*8160*/  LDCU.64 UR6, c[0x4][0x78] ;  /* 0x01000f00ff0677ac */ /* 0x000f220008000a00 */
[----:B------:R-:W1:Y:S01]  /*8170*/  LDC.64 R2, c[0x4][R3] ;  /* 0x0100000003027b82 */ /* 0x000e620000000a00 */
[----:B------:R-:W5:Y:S01]  /*8180*/  LDCU.64 UR4, c[0x4][0x10] ;  /* 0x01000200ff0477ac */ /* 0x000f620008000a00 */
[----:B---3--:R-:W-:Y:S01]  /*8190*/  MOV R5, UR9 ;  /* 0x0000000900057c02 */ /* 0x008fe20008000f00 */
[----:B------:R-:W-:Y:S01]  /*81a0*/  IMAD.U32 R4, RZ, RZ, UR8 ;  /* 0x00000008ff047e24 */ /* 0x000fe2000f8e00ff */
[----:B----4-:R-:W-:Y:S01]  /*81b0*/  MOV R7, UR7 ;  /* 0x0000000700077c02 */ /* 0x010fe20008000f00 */
[----:B------:R-:W-:Y:S01]  /*81c0*/  IMAD.U32 R6, RZ, RZ, UR6 ;  /* 0x00000006ff067e24 */ /* 0x000fe2000f8e00ff */
[----:B-----5:R-:W-:Y:S01]  /*81d0*/  MOV R11, UR5 ;  /* 0x00000005000b7c02 */ /* 0x020fe20008000f00 */
[----:B------:R-:W-:Y:S02]  /*81e0*/  IMAD.U32 R10, RZ, RZ, UR4 ;  /* 0x00000004ff0a7e24 */ /* 0x000fe4000f8e00ff */
[----:B------:R-:W-:Y:S07]  /*81f0*/  LEPC R20, `(.L_x_129) ;  /* 0x000000001014794e */ /* 0x000fee0000000000 */
[----:B-12---:R-:W-:Y:S05]  /*8200*/  CALL.ABS.NOINC R2 ;  /* 0x0000000002007343 */ /* 0x006fea0003c00000 */
.L_x_129:
[----:B------:R-:W-:Y:S01]  /*8210*/  ISETP.NE.AND P6, PT, R166, RZ, PT ;  /* 0x000000ffa600720c */ /* 0x000fe20003fc5270 */
[----:B------:R-:W-:Y:S05]  /*8220*/  WARPSYNC.ALL ;  /* 0x0000000000007948 */ /* 0x000fea0003800000 */
[----:B------:R-:W-:Y:S01]  /*8230*/  R2UR UR4, R71 ;  /* 0x00000000470472ca */ /* 0x000fe200000e0000 */
[----:B------:R-:W-:Y:S01]  /*8240*/  BSSY.RECONVERGENT B0, `(.L_x_130) ;  /* 0x0000104000007945 */ /* 0x000fe20003800200 */
[----:B------:R-:W-:Y:S02]  /*8250*/  MOV R0, UR46 ;  /* 0x0000002e00007c02 */ /* 0x000fe40008000f00 */
[----:B------:R-:W-:Y:S02]  /*8260*/  MOV R77, UR47 ;  /* 0x0000002f004d7c02 */ /* 0x000fe40008000f00 */
[----:B-1----:R-:W-:Y:S02]  /*8270*/  SHF.L.U32 R72, R80, 0x10, RZ ;  /* 0x0000001050487819 */ /* 0x002fe400000006ff */
[----:B------:R-:W-:Y:S02]  /*8280*/  @P6 LEA R0, R0, UR44, 0x3 ;  /* 0x0000002c00006c11 */ /* 0x000fe4000f8e18ff */
[----:B------:R-:W-:Y:S02]  /*8290*/  LOP3.LUT R75, R80, 0xffff0000, RZ, 0xc0, !PT ;  /* 0xffff0000504b7812 */ /* 0x000fe400078ec0ff */
[----:B------:R-:W-:Y:S01]  /*82a0*/  @P6 IADD3 R0, PT, PT, R0, 0xc0, RZ ;  /* 0x000000c000006810 */ /* 0x000fe20007ffe0ff */
[----:B------:R-:W1:Y:S01]  /*82b0*/  LDTM.x64 R4, tmem[UR4+0x40] ;  /* 0x00004004000479ee */ /* 0x000e620008340000 */
[----:B------:R-:W-:Y:S02]  /*82c0*/  SHF.L.U32 R74, R81, 0x10, RZ ;  /* 0x00000010514a7819 */ /* 0x000fe400000006ff */
[----:B------:R-:W-:Y:S02]  /*82d0*/  @P6 PRMT R77, R77, 0x654, R0 ;  /* 0x000006544d4d6816 */ /* 0x000fe40000000000 */
[----:B------:R-:W-:Y:S02]  /*82e0*/  LOP3.LUT R76, R81, 0xffff0000, RZ, 0xc0, !PT ;  /* 0xffff0000514c7812 */ /* 0x000fe400078ec0ff */
[----:B------:R-:W-:Y:S01]  /*82f0*/  ISETP.NE.AND P0, PT, R163, RZ, PT ;  /* 0x000000ffa300720c */ /* 0x000fe20003f05270 */
[C---:B-1----:R-:W-:Y:S01]  /*8300*/  FMUL R0, R70.reuse, R4 ;  /* 0x0000000446007220 */ /* 0x042fe20000400000 */
[C---:B------:R-:W-:Y:S01]  /*8310*/  FMUL R2, R70.reuse, R5 ;  /* 0x0000000546027220 */ /* 0x040fe20000400000 */
[C---:B------:R-:W-:Y:S01]  /*8320*/  FMUL R3, R70.reuse, R6 ;  /* 0x0000000646037220 */ /* 0x040fe20000400000 */
[----:B------:R-:W-:Y:S01]  /*8330*/  FMUL R7, R70, R7 ;  /* 0x0000000746077220 */ /* 0x000fe20000400000 */
[C---:B------:R-:W-:Y:S01]  /*8340*/  FFMA R0, R73.reuse, R72, R0 ;  /* 0x0000004849007223 */ /* 0x040fe20000000000 */
[C---:B------:R-:W-:Y:S01]  /*8350*/  LOP3.LUT R72, R82.reuse, 0xffff0000, RZ, 0xc0, !PT ;  /* 0xffff000052487812 */ /* 0x040fe200078ec0ff */
[C---:B------:R-:W-:Y:S01]  /*8360*/  FFMA R2, R73.reuse, R75, R2 ;  /* 0x0000004b49027223 */ /* 0x040fe20000000002 */
[----:B------:R-:W-:Y:S01]  /*8370*/  SHF.L.U32 R75, R82, 0x10, RZ ;  /* 0x00000010524b7819 */ /* 0x000fe200000006ff */
[C---:B------:R-:W-:Y:S01]  /*8380*/  FFMA R3, R73.reuse, R74, R3 ;  /* 0x0000004a49037223 */ /* 0x040fe20000000003 */
[----:B------:R-:W-:Y:S01]  /*8390*/  FMUL R4, R70, R8 ;  /* 0x0000000846047220 */ /* 0x000fe20000400000 */
[----:B------:R-:W-:Y:S01]  /*83a0*/  FFMA R7, R73, R76, R7 ;  /* 0x0000004c49077223 */ /* 0x000fe20000000007 */
[----:B------:R-:W-:Y:S01]  /*83b0*/  F2FP.BF16.F32.PACK_AB R92, R2, R0 ;  /* 0x00000000025c723e */ /* 0x000fe200000010ff */
[C---:B------:R-:W-:Y:S01]  /*83c0*/  FMUL R5, R70.reuse, R9 ;  /* 0x0000000946057220 */ /* 0x040fe20000400000 */
[----:B------:R-:W-:Y:S01]  /*83d0*/  LOP3.LUT R0, R83, 0xffff0000, RZ, 0xc0, !PT ;  /* 0xffff000053007812 */ /* 0x000fe200078ec0ff */
[----:B------:R-:W-:Y:S01]  /*83e0*/  FFMA R4, R73, R75, R4 ;  /* 0x0000004b49047223 */ /* 0x000fe20000000004 */
[----:B------:R-:W-:Y:S01]  /*83f0*/  SHF.L.U32 R75, R83, 0x10, RZ ;  /* 0x00000010534b7819 */ /* 0x000fe200000006ff */
[----:B------:R-:W-:Y:S01]  /*8400*/  FFMA R5, R73, R72, R5 ;  /* 0x0000004849057223 */ /* 0x000fe20000000005 */
[----:B------:R-:W-:Y:S01]  /*8410*/  F2FP.BF16.F32.PACK_AB R93, R7, R3 ;  /* 0x00000003075d723e */ /* 0x000fe200000010ff */
[----:B------:R-:W-:Y:S01]  /*8420*/  FMUL R6, R70, R10 ;  /* 0x0000000a46067220 */ /* 0x000fe20000400000 */
[----:B------:R-:W-:Y:S01]  /*8430*/  SHF.L.U32 R3, R88, 0x10, RZ ;  /* 0x0000001058037819 */ /* 0x000fe200000006ff */
[----:B------:R-:W-:Y:S01]  /*8440*/  FMUL R11, R70, R11 ;  /* 0x0000000b460b7220 */ /* 0x000fe20000400000 */
[----:B------:R-:W-:Y:S01]  /*8450*/  LOP3.LUT R2, R88, 0xffff0000, RZ, 0xc0, !PT ;  /* 0xffff000058027812 */ /* 0x000fe200078ec0ff */
[C---:B------:R-:W-:Y:S01]  /*8460*/  FMUL R8, R70.reuse, R12 ;  /* 0x0000000c46087220 */ /* 0x040fe20000400000 */
[----:B------:R-:W-:Y:S01]  /*8470*/  LOP3.LUT R72, R99, 0xffff0000, RZ, 0xc0, !PT ;  /* 0xffff000063487812 */ /* 0x000fe200078ec0ff */
[----:B------:R-:W-:Y:S01]  /*8480*/  FMUL R9, R70, R13 ;  /* 0x0000000d46097220 */ /* 0x000fe20000400000 */
[----:B------:R-:W-:Y:S01]  /*8490*/  F2FP.BF16.F32.PACK_AB R94, R5, R4 ;  /* 0x00000004055e723e */ /* 0x000fe200000010ff */
[C---:B------:R-:W-:Y:S01]  /*84a0*/  FFMA R6, R73.reuse, R75, R6 ;  /* 0x0000004b49067223 */ /* 0x040fe20000000006 */
[----:B------:R-:W-:Y:S01]  /*84b0*/  SHF.L.U32 R75, R96, 0x10, RZ ;  /* 0x00000010604b7819 */ /* 0x000fe200000006ff */
[----:B------:R-:W-:Y:S01]  /*84c0*/  FFMA R11, R73, R0, R11 ;  /* 0x00000000490b7223 */ /* 0x000fe2000000000b */
[----:B------:R-:W-:Y:S01]  /*84d0*/  SHF.L.U32 R0, R89, 0x10, RZ ;  /* 0x0000001059007819 */ /* 0x000fe200000006ff */
[C---:B------:R-:W-:Y:S01]  /*84e0*/  FFMA R8, R73.reuse, R3, R8 ;  /* 0x0000000349087223 */ /* 0x040fe20000000008 */
[----:B------:R-:W-:Y:S01]  /*84f0*/  SHF.L.U32 R3, R90, 0x10, RZ ;  /* 0x000000105a037819 */ /* 0x000fe200000006ff */
[----:B------:R-:W-:Y:S01]  /*8500*/  FFMA R9, R73, R2, R9 ;  /* 0x0000000249097223 */ /* 0x000fe20000000009 */
[----:B------:R-:W-:Y:S01]  /*8510*/  LOP3.LUT R2, R89, 0xffff0000, RZ, 0xc0, !PT ;  /* 0xffff000059027812 */ /* 0x000fe200078ec0ff */
[C---:B------:R-:W-:Y:S01]  /*8520*/  FMUL R10, R70.reuse, R14 ;  /* 0x0000000e460a7220 */ /* 0x040fe20000400000 */
[----:B------:R-:W-:Y:S01]  /*8530*/  F2FP.BF16.F32.PACK_AB R95, R11, R6 ;  /* 0x000000060b5f723e */ /* 0x000fe200000010ff */
[C---:B------:R-:W-:Y:S01]  /*8540*/  FMUL R15, R70.reuse, R15 ;  /* 0x0000000f460f7220 */ /* 0x040fe20000400000 */
[----:B------:R-:W-:Y:S01]  /*8550*/  F2FP.BF16.F32.PACK_AB R100, R9, R8 ;  /* 0x000000080964723e */ /* 0x000fe200000010ff */
[----:B------:R-:W-:Y:S01]  /*8560*/  FMUL R12, R70, R16 ;  /* 0x00000010460c7220 */ /* 0x000fe20000400000 */
[C---:B------:R-:W-:Y:S01]  /*8570*/  FFMA R10, R73.reuse, R0, R10 ;  /* 0x00000000490a7223 */ /* 0x040fe2000000000a */
[----:B------:R-:W-:Y:S01]  /*8580*/  LOP3.LUT R0, R90, 0xffff0000, RZ, 0xc0, !PT ;  /* 0xffff00005a007812 */ /* 0x000fe200078ec0ff */
[----:B------:R-:W-:Y:S01]  /*8590*/  FFMA R15, R73, R2, R15 ;  /* 0x00000002490f7223 */ /* 0x000fe2000000000f */
        /* <DEDUP_REMOVED lines=9> */
[----:B------:R-:W-:Y:S01]  /*8630*/  FMUL R16, R70, R20 ;  /* 0x0000001446107220 */ /* 0x000fe20000400000 */
[----:B------:R-:W-:Y:S01]  /*8640*/  FFMA R14, R73, R3, R14 ;  /* 0x00000003490e7223 */ /* 0x000fe2000000000e */
[----:B------:R-:W-:Y:S01]  /*8650*/  SHF.L.U32 R3, R98, 0x10, RZ ;  /* 0x0000001062037819 */ /* 0x000fe200000006ff */
[C---:B------:R-:W-:Y:S01]  /*8660*/  FMUL R17, R70.reuse, R21 ;  /* 0x0000001546117220 */ /* 0x040fe20000400000 */
[----:B------:R-:W-:Y:S01]  /*8670*/  F2FP.BF16.F32.PACK_AB R102, R13, R12 ;  /* 0x0000000c0d66723e */ /* 0x000fe200000010ff */
[----:B------:R-:W-:Y:S01]  /*8680*/  FFMA R19, R73, R2, R19 ;  /* 0x0000000249137223 */ /* 0x000fe20000000013 */
[----:B------:R-:W-:Y:S01]  /*8690*/  SHF.L.U32 R2, R97, 0x10, RZ ;  /* 0x0000001061027819 */ /* 0x000fe200000006ff */
        /* <DEDUP_REMOVED lines=12> */
[C---:B------:R-:W-:Y:S01]  /*8760*/  FFMA R23, R73.reuse, R0, R23 ;  /* 0x0000000049177223 */ /* 0x040fe20000000017 */
[----:B------:R-:W-:Y:S01]  /*8770*/  SHF.L.U32 R0, R104, 0x10, RZ ;  /* 0x0000001068007819 */ /* 0x000fe200000006ff */
[C---:B------:R-:W-:Y:S01]  /*8780*/  FMUL R22, R70.reuse, R26 ;  /* 0x0000001a46167220 */ /* 0x040fe20000400000 */
[----:B------:R-:W-:Y:S01]  /*8790*/  FMUL R27, R70, R27 ;  /* 0x0000001b461b7220 */ /* 0x000fe20000400000 */
        /* <DEDUP_REMOVED lines=9> */
[----:B------:R-:W-:Y:S01]  /*8830*/  LOP3.LUT R72, R107, 0xffff0000, RZ, 0xc0, !PT ;  /* 0xffff00006b487812 */ /* 0x000fe200078ec0ff */
[----:B------:R-:W-:Y:S01]  /*8840*/  FFMA R24, R73, R0, R24 ;  /* 0x0000000049187223 */ /* 0x000fe20000000018 */
[----:B------:R-:W-:Y:S01]  /*8850*/  SHF.L.U32 R0, R105, 0x10, RZ ;  /* 0x0000001069007819 */ /* 0x000fe200000006ff */
[C---:B------:R-:W-:Y:S01]  /*8860*/  FMUL R25, R70.reuse, R29 ;  /* 0x0000001d46197220 */ /* 0x040fe20000400000 */
[----:B------:R-:W-:Y:S01]  /*8870*/  F2FP.BF16.F32.PACK_AB R110, R21, R20 ;  /* 0x00000014156e723e */ /* 0x000fe200000010ff */
[----:B------:R-:W-:Y:S01]  /*8880*/  FMUL R26, R70, R30 ;  /* 0x0000001e461a7220 */ /* 0x000fe20000400000 */
[----:B------:R-:W-:Y:S01]  /*8890*/  F2FP.BF16.F32.PACK_AB R111, R27, R22 ;  /* 0x000000161b6f723e */ /* 0x000fe200000010ff */
        /* <DEDUP_REMOVED lines=38> */
[----:B------:R1:W-:Y:S01]  /*8b00*/  STS.128 [R169+UR44+0x4400], R92 ;  /* 0x0044005ca9007988 */ /* 0x0003e20008000c2c */
        /* <DEDUP_REMOVED lines=12> */
[----:B------:R3:W-:Y:S01]  /*8bd0*/  STS.128 [R168+0x4400], R100 ;  /* 0x00440064a8007388 */ /* 0x0007e20000000c00 */
        /* <DEDUP_REMOVED lines=12> */
[----:B------:R4:W-:Y:S01]  /*8ca0*/  STS.128 [R167+0x4400], R108 ;  /* 0x0044006ca7007388 */ /* 0x0009e20000000c00 */
[----:B------:R-:W-:Y:S01]  /*8cb0*/  FMUL R51, R70, R51 ;  /* 0x0000003346337220 */ /* 0x000fe20000400000 */
[C---:B------:R-:W-:Y:S01]  /*8cc0*/  FFMA R44, R73.reuse, R3, R44 ;  /* 0x00000003492c7223 */ /* 0x040fe2000000002c */
[C---:B------:R-:W-:Y:S01]  /*8cd0*/  SHF.L.U32 R3, R128.reuse, 0x10, RZ ;  /* 0x0000001080037819 */ /* 0x040fe200000006ff */
[----:B------:R-:W-:Y:S01]  /*8ce0*/  FFMA R45, R73, R2, R45 ;  /* 0x00000002492d7223 */ /* 0x000fe2000000002d */
[----:B------:R-:W-:Y:S01]  /*8cf0*/  LOP3.LUT R2, R129, 0xffff0000, RZ, 0xc0, !PT ;  /* 0xffff000081027812 */ /* 0x000fe200078ec0ff */
        /* <DEDUP_REMOVED lines=8> */
[C---:B------:R-:W-:Y:S01]  /*8d80*/  FMUL R50, R70.reuse, R54 ;  /* 0x0000003646327220 */ /* 0x040fe20000400000 */
[----:B------:R-:W-:Y:S01]  /*8d90*/  F2FP.BF16.F32.PACK_AB R94, R37, R36 ;  /* 0x00000024255e723e */ /* 0x000fe200000010ff */
[----:B------:R1:W-:Y:S01]  /*8da0*/  STS.128 [R157+0x4400], R116 ;  /* 0x004400749d007388 */ /* 0x0003e20000000c00 */
[----:B------:R-:W-:Y:S01]  /*8db0*/  F2FP.BF16.F32.PACK_AB R95, R43, R38 ;  /* 0x000000262b5f723e */ /* 0x000fe200000010ff */
[----:B------:R-:W-:Y:S01]  /*8dc0*/  FMUL R55, R70, R55 ;  /* 0x0000003746377220 */ /* 0x000fe20000400000 */
[----:B---3--:R-:W-:Y:S01]  /*8dd0*/  F2FP.BF16.F32.PACK_AB R100, R41, R40 ;  /* 0x000000282964723e */ /* 0x008fe200000010ff */
[----:B------:R-:W-:Y:S01]  /*8de0*/  FFMA R48, R73, R3, R48 ;  /* 0x0000000349307223 */ /* 0x000fe20000000030 */
[----:B------:R-:W-:Y:S01]  /*8df0*/  SHF.L.U32 R3, R131, 0x10, RZ ;  /* 0x0000001083037819 */ /* 0x000fe200000006ff */
[----:B------:R-:W-:Y:S01]  /*8e00*/  FFMA R49, R73, R0, R49 ;  /* 0x0000000049317223 */ /* 0x000fe20000000031 */
[C---:B------:R-:W-:Y:S01]  /*8e10*/  SHF.L.U32 R0, R130.reuse, 0x10, RZ ;  /* 0x0000001082007819 */ /* 0x040fe200000006ff */
[----:B------:R3:W-:Y:S01]  /*8e20*/  STS.128 [R156+0x4400], R92 ;  /* 0x0044005c9c007388 */ /* 0x0007e20000000c00 */
[----:B------:R-:W-:Y:S01]  /*8e30*/  F2FP.BF16.F32.PACK_AB R101, R47, R42 ;  /* 0x0000002a2f65723e */ /* 0x000fe200000010ff */
[----:B------:R-:W-:Y:S01]  /*8e40*/  FFMA R50, R73, R75, R50 ;  /* 0x0000004b49327223 */ /* 0x000fe20000000032 */
[----:B------:R-:W-:Y:S01]  /*8e50*/  SHF.L.U32 R75, R137, 0x10, RZ ;  /* 0x00000010894b7819 */ /* 0x000fe200000006ff */
[----:B------:R-:W-:Y:S01]  /*8e60*/  FFMA R55, R73, R2, R55 ;  /* 0x0000000249377223 */ /* 0x000fe20000000037 */
[----:B------:R-:W-:Y:S01]  /*8e70*/  LOP3.LUT R2, R130, 0xffff0000, RZ, 0xc0, !PT ;  /* 0xffff000082027812 */ /* 0x000fe200078ec0ff */
[C---:B------:R-:W-:Y:S01]  /*8e80*/  FMUL R52, R70.reuse, R56 ;  /* 0x0000003846347220 */ /* 0x040fe20000400000 */
[----:B------:R-:W-:Y:S01]  /*8e90*/  F2FP.BF16.F32.PACK_AB R102, R45, R44 ;  /* 0x0000002c2d66723e */ /* 0x000fe200000010ff */
[C---:B------:R-:W-:Y:S01]  /*8ea0*/  FMUL R53, R70.reuse, R57 ;  /* 0x0000003946357220 */ /* 0x040fe20000400000 */
[C---:B------:R-:W-:Y:S01]  /*8eb0*/  FMUL R54, R70.reuse, R58 ;  /* 0x0000003a46367220 */ /* 0x040fe20000400000 */
[----:B------:R-:W-:Y:S01]  /*8ec0*/  FFMA R52, R73, R0, R52 ;  /* 0x0000000049347223 */ /* 0x000fe20000000034 */
[----:B------:R-:W-:Y:S01]  /*8ed0*/  LOP3.LUT R0, R131, 0xffff0000, RZ, 0xc0, !PT ;  /* 0xffff000083007812 */ /* 0x000fe200078ec0ff */
[C---:B------:R-:W-:Y:S01]  /*8ee0*/  FFMA R53, R73.reuse, R2, R53 ;  /* 0x0000000249357223 */ /* 0x040fe20000000035 */
[----:B------:R-:W-:Y:S01]  /*8ef0*/  FFMA R54, R73, R3, R54 ;  /* 0x0000000349367223 */ /* 0x000fe20000000036 */
[----:B------:R-:W-:Y:S01]  /*8f00*/  FMUL R59, R70, R59 ;  /* 0x0000003b463b7220 */ /* 0x000fe20000400000 */
[----:B------:R-:W-:Y:S01]  /*8f10*/  SHF.L.U32 R3, R136, 0x10, RZ ;  /* 0x0000001088037819 */ /* 0x000fe200000006ff */
[----:B------:R-:W-:Y:S01]  /*8f20*/  FMUL R56, R70, R60 ;  /* 0x0000003c46387220 */ /* 0x000fe20000400000 */
[----:B------:R-:W-:Y:S01]  /*8f30*/  LOP3.LUT R2, R136, 0xffff0000, RZ, 0xc0, !PT ;  /* 0xffff000088027812 */ /* 0x000fe200078ec0ff */
[C---:B------:R-:W-:Y:S01]  /*8f40*/  FMUL R57, R70.reuse, R61 ;  /* 0x0000003d46397220 */ /* 0x040fe20000400000 */
[----:B------:R-:W-:Y:S01]  /*8f50*/  F2FP.BF16.F32.PACK_AB R103, R51, R46 ;  /* 0x0000002e3367723e */ /* 0x000fe200000010ff */
[C---:B------:R-:W-:Y:S01]  /*8f60*/  FMUL R58, R70.reuse, R62 ;  /* 0x0000003e463a7220 */ /* 0x040fe20000400000 */
[C---:B------:R-:W-:Y:S01]  /*8f70*/  FFMA R59, R73.reuse, R0, R59 ;  /* 0x00000000493b7223 */ /* 0x040fe2000000003b */
[----:B------:R-:W-:Y:S01]  /*8f80*/  FFMA R56, R73, R3, R56 ;  /* 0x0000000349387223 */ /* 0x000fe20000000038 */
[----:B------:R-:W-:Y:S01]  /*8f90*/  LOP3.LUT R0, R137, 0xffff0000, RZ, 0xc0, !PT ;  /* 0xffff000089007812 */ /* 0x000fe200078ec0ff */
[----:B------:R3:W-:Y:S01]  /*8fa0*/  STS.128 [R155+0x4400], R100 ;  /* 0x004400649b007388 */ /* 0x0007e20000000c00 */
[C---:B------:R-:W-:Y:S01]  /*8fb0*/  FFMA R57, R73.reuse, R2, R57 ;  /* 0x0000000249397223 */ /* 0x040fe20000000039 */
[----:B------:R-:W-:Y:S01]  /*8fc0*/  FMUL R63, R70, R63 ;  /* 0x0000003f463f7220 */ /* 0x000fe20000400000 */
[----:B------:R-:W-:Y:S01]  /*8fd0*/  SHF.L.U32 R3, R138, 0x10, RZ ;  /* 0x000000108a037819 */ /* 0x000fe200000006ff */
[----:B------:R-:W-:Y:S01]  /*8fe0*/  FFMA R58, R73, R75, R58 ;  /* 0x0000004b493a7223 */ /* 0x000fe2000000003a */
[----:B------:R-:W-:Y:S01]  /*8ff0*/  FMUL R60, R70, R64 ;  /* 0x00000040463c7220 */ /* 0x000fe20000400000 */
[----:B------:R-:W-:Y:S01]  /*9000*/  LOP3.LUT R2, R138, 0xffff0000, RZ, 0xc0, !PT ;  /* 0xffff00008a027812 */ /* 0x000fe200078ec0ff */
[C---:B------:R-:W-:Y:S01]  /*9010*/  FMUL R61, R70.reuse, R65 ;  /* 0x00000041463d7220 */ /* 0x040fe20000400000 */
[----:B------:R-:W-:Y:S01]  /*9020*/  SHF.L.U32 R75, R139, 0x10, RZ ;  /* 0x000000108b4b7819 */ /* 0x000fe200000006ff */
[C---:B------:R-:W-:Y:S01]  /*9030*/  FMUL R62, R70.reuse, R66 ;  /* 0x00000042463e7220 */ /* 0x040fe20000400000 */
[----:B------:R-:W-:Y:S01]  /*9040*/  FFMA R63, R73, R0, R63 ;  /* 0x00000000493f7223 */ /* 0x000fe2000000003f */
[----:B------:R-:W-:Y:S01]  /*9050*/  FMUL R67, R70, R67 ;  /* 0x0000004346437220 */ /* 0x000fe20000400000 */
[----:B----4-:R-:W-:Y:S01]  /*9060*/  F2FP.BF16.F32.PACK_AB R108, R49, R48 ;  /* 0x00000030316c723e */ /* 0x010fe200000010ff */
[----:B------:R-:W-:Y:S01]  /*9070*/  FFMA R60, R73, R3, R60 ;  /* 0x00000003493c7223 */ /* 0x000fe2000000003c */
[----:B------:R-:W-:Y:S01]  /*9080*/  F2FP.BF16.F32.PACK_AB R109, R55, R50 ;  /* 0x00000032376d723e */ /* 0x000fe200000010ff */
[----:B------:R-:W-:Y:S01]  /*9090*/  FFMA R61, R73, R2, R61 ;  /* 0x00000002493d7223 */ /* 0x000fe2000000003d */
[----:B------:R-:W-:Y:S01]  /*90a0*/  F2FP.BF16.F32.PACK_AB R110, R53, R52 ;  /* 0x00000034356e723e */ /* 0x000fe200000010ff */
[----:B------:R-:W-:Y:S01]  /*90b0*/  FFMA R62, R73, R75, R62 ;  /* 0x0000004b493e7223 */ /* 0x000fe2000000003e */
[----:B------:R-:W-:Y:S01]  /*90c0*/  F2FP.BF16.F32.PACK_AB R111, R59, R54 ;  /* 0x000000363b6f723e */ /* 0x000fe200000010ff */
[----:B------:R-:W-:Y:S01]  /*90d0*/  FFMA R67, R73, R72, R67 ;  /* 0x0000004849437223 */ /* 0x000fe20000000043 */
[----:B-1----:R-:W-:Y:S02]  /*90e0*/  F2FP.BF16.F32.PACK_AB R116, R57, R56 ;  /* 0x000000383974723e */ /* 0x002fe400000010ff */
[----:B------:R-:W-:Y:S01]  /*90f0*/  F2FP.BF16.F32.PACK_AB R117, R63, R58 ;  /* 0x0000003a3f75723e */ /* 0x000fe200000010ff */
[----:B------:R3:W-:Y:S01]  /*9100*/  STS.128 [R154+0x4400], R108 ;  /* 0x0044006c9a007388 */ /* 0x0007e20000000c00 */
[----:B------:R-:W-:Y:S02]  /*9110*/  F2FP.BF16.F32.PACK_AB R118, R61, R60 ;  /* 0x0000003c3d76723e */ /* 0x000fe400000010ff */
[----:B------:R-:W-:Y:S02]  /*9120*/  F2FP.BF16.F32.PACK_AB R119, R67, R62 ;  /* 0x0000003e4377723e */ /* 0x000fe400000010ff */
[----:B------:R-:W-:Y:S02]  /*9130*/  LEA R0, R78, UR44, 0x3 ;  /* 0x0000002c4e007c11 */ /* 0x000fe4000f8e18ff */
[----:B------:R-:W-:Y:S01]  /*9140*/  @P6 SHF.L.U32 R3, R160, 0x1f, RZ ;  /* 0x0000001fa0036819 */ /* 0x000fe200000006ff */
[----:B------:R3:W-:Y:S01]  /*9150*/  STS.128 [R153+0x4400], R116 ;  /* 0x0044007499007388 */ /* 0x0007e20000000c00 */
[----:B------:R-:W-:Y:S01]  /*9160*/  @!PT LDS RZ, [RZ] ;  /* 0x00000000fffff984 */ /* 0x000fe20000000800 */
[----:B------:R-:W-:Y:S01]  /*9170*/  @!PT LDS RZ, [RZ] ;  /* 0x00000000fffff984 */ /* 0x000fe20000000800 */
[----:B------:R-:W-:Y:S01]  /*9180*/  @!PT LDS RZ, [RZ] ;  /* 0x00000000fffff984 */ /* 0x000fe20000000800 */
[----:B------:R-:W-:Y:S01]  /*9190*/  @!PT LDS RZ, [RZ] ;  /* 0x00000000fffff984 */ /* 0x000fe20000000800 */
[----:B------:R1:W-:Y:S07]  /*91a0*/  MEMBAR.ALL.CTA ;  /* 0x0000000000007992 */ /* 0x0003ee0000008000 */
[----:B-1----:R-:W1:Y:S02]  /*91b0*/  FENCE.VIEW.ASYNC.S ;  /* 0x00000000000073c6 */ /* 0x002e640000000000 */
[----:B-1----:R-:W-:Y:S06]  /*91c0*/  BAR.SYNC.DEFER_BLOCKING 0x1, 0x80 ;  /* 0x0042000000007b1d */ /* 0x002fec0000010000 */
[----:B------:R-:W-:Y:S05]  /*91d0*/  @P0 BRA `(.L_x_131) ;  /* 0x0000000000280947 */ /* 0x000fea0003800000 */
[----:B------:R-:W1:Y:S01]  /*91e0*/  LDCU.64 UR6, c[0x0][0x348] ;  /* 0x00006900ff0677ac */ /* 0x000e620008000a00 */
[----:B------:R-:W-:Y:S02]  /*91f0*/  UIADD3 UR9, UPT, UPT, UR49, 0x40, URZ ;  /* 0x0000004031097890 */ /* 0x000fe4000fffe0ff */
[----:B------:R-:W-:Y:S01]  /*9200*/  UIADD3 UR8, UPT, UPT, UR44, 0x4400, URZ ;  /* 0x000044002c087890 */ /* 0x000fe2000fffe0ff */
[----:B------:R-:W-:Y:S01]  /*9210*/  UMOV UR10, UR50 ;  /* 0x00000032000a7c82 */ /* 0x000fe20008000000 */
[----:B------:R-:W-:Y:S01]  /*9220*/  UMOV UR11, UR36 ;  /* 0x00000024000b7c82 */ /* 0x000fe20008000000 */
[----:B-1----:R-:W-:Y:S04]  /*9230*/  UIADD3 UR4, UP0, UPT, UR6, 0x680, URZ ;  /* 0x0000068006047890 */ /* 0x002fe8000ff1e0ff */
[----:B------:R-:W-:Y:S09]  /*9240*/  UIADD3.X UR5, UPT, UPT, URZ, UR7, URZ, UP0, !UPT ;  /* 0x00000007ff057290 */ /* 0x000ff200087fe4ff */
[----:B------:R1:W-:Y:S01]  /*9250*/  UTMASTG.3D [UR8], [UR4] ;  /* 0x00000008040073b5 */ /* 0x0003e20008010000 */
[----:B------:R0:W-:Y:S01]  /*9260*/  UTMACMDFLUSH ;  /* 0x00000000000079b7 */ /* 0x0001e20000000000 */
[----:B-1----:R-:W-:Y:S04]  /*9270*/  DEPBAR.LE SB0, 0x1 ;  /* 0x000080400000791a */ /* 0x002fe80000000000 */
.L_x_131:
[----:B------:R-:W-:Y:S05]  /*9280*/  BSYNC.RECONVERGENT B0 ;  /* 0x0000000000007941 */ /* 0x000fea0003800200 */
.L_x_130:
[----:B------:R-:W-:Y:S01]  /*9290*/  BAR.SYNC.DEFER_BLOCKING 0x1, 0x80 ;  /* 0x0042000000007b1d */ /* 0x000fe20000010000 */
[----:B------:R-:W-:Y:S04]  /*92a0*/  UIADD3 UR4, UPT, UPT, UR46, 0x1, URZ ;  /* 0x000000012e047890 */ /* 0x000fe8000fffe0ff */
[----:B------:R-:W-:Y:S04]  /*92b0*/  UISETP.NE.AND UP0, UPT, UR4, 0x4, UPT ;  /* 0x000000040400788c */ /* 0x000fe8000bf05270 */
[----:B------:R-:W-:Y:S01]  /*92c0*/  USEL UR45, UR4, URZ, UP0 ;  /* 0x000000ff042d7287 */ /* 0x000fe20008000000 */
[----:B------:R1:W-:Y:S01]  /*92d0*/  @P6 SYNCS.ARRIVE.TRANS64.RED.A1T0 RZ, [R77+URZ], RZ ;  /* 0x000000ff4dff69a7 */ /* 0x0003e200081004ff */
[----:B------:R-:W-:Y:S01]  /*92e0*/  BSSY B1, `(.L_x_132) ;  /* 0x0000020000017945 */ /* 0x000fe20003800000 */
[----:B------:R-:W4:Y:S02]  /*92f0*/  @P6 SYNCS.PHASECHK.TRANS64.TRYWAIT P0, [R0+URZ+0xa0], R3 ;  /* 0x0000a003000065a7 */ /* 0x000f2400080011ff */
[----:B----4-:R-:W-:Y:S01]  /*9300*/  @P6 SEL R84, RZ, 0x1, !P0 ;  /* 0x00000001ff546807 */ /* 0x010fe20004000000 */
[----:B-1----:R-:W-:Y:S06]  /*9310*/  @!P6 BRA `(.L_x_133) ;  /* 0x000000000070e947 */ /* 0x002fec0003800000 */
[----:B------:R-:W-:Y:S01]  /*9320*/  ISETP.NE.AND P1, PT, R86, RZ, PT ;  /* 0x000000ff5600720c */ /* 0x000fe20003f25270 */
[----:B------:R-:W-:Y:S01]  /*9330*/  BSSY B0, `(.L_x_134) ;  /* 0x000000b000007945 */ /* 0x000fe20003800000 */
[----:B------:R-:W-:Y:S11]  /*9340*/  ISETP.NE.AND P0, PT, R84, RZ, PT ;  /* 0x000000ff5400720c */ /* 0x000ff60003f05270 */
[----:B------:R-:W-:Y:S05]  /*9350*/  @P1 IMAD R5, R78, 0x4000, R169 ;  /* 0x000040004e051824 */ /* 0x000fea00078e02a9 */
[----:B------:R-:W-:Y:S04]  /*9360*/  @P1 IADD3 R6, PT, PT, R5, UR44, RZ ;  /* 0x0000002c05061c10 */ /* 0x000fe8000fffe0ff */
[----:B------:R-:W-:Y:S01]  /*9370*/  @P1 IADD3 R4, PT, PT, R85, R6, RZ ;  /* 0x0000000655041210 */ /* 0x000fe20007ffe0ff */
[--C-:B------:R-:W-:Y:S02]  /*9380*/  @P1 IMAD.IADD R2, R79, 0x1, R6.reuse ;  /* 0x000000014f021824 */ /* 0x100fe400078e0206 */
[----:B------:R-:W-:Y:S01]  /*9390*/  @P1 IMAD.IADD R3, R87, 0x1, R6 ;  /* 0x0000000157031824 */ /* 0x000fe200078e0206 */
[----:B------:R-:W-:Y:S06]  /*93a0*/  @P0 BRA `(.L_x_135) ;  /* 0x00000000000c0947 */ /* 0x000fec0003800000 */
[----:B------:R-:W-:Y:S04]  /*93b0*/  SHF.L.U32 R7, R160, 0x1f, RZ ;  /* 0x0000001fa0077819 */ /* 0x000fe800000006ff */
[----:B------:R-:W1:Y:S02]  /*93c0*/  SYNCS.PHASECHK.TRANS64.TRYWAIT P0, [R0+URZ+0xa0], R7 ;  /* 0x0000a007000075a7 */ /* 0x000e6400080011ff */
[----:B-1----:R-:W-:Y:S05]  /*93d0*/  @!P0 BRA `(.L_x_136) ;  /* 0x0000003800048947 */ /* 0x002fea0003800000 */
.L_x_135:
[----:B------:R-:W-:Y:S05]  /*93e0*/  BSYNC B0 ;  /* 0x0000000000007941 */ /* 0x000fea0003800000 */
.L_x_134:
[----:B------:R-:W-:Y:S01]  /*93f0*/  ISETP.NE.AND P0, PT, R86, RZ, PT ;  /* 0x000000ff5600720c */ /* 0x000fe20003f05270 */
[----:B------:R-:W-:Y:S11]  /*9400*/  VIADD R78, R78, 0x1 ;  /* 0x000000014e4e7836 */ /* 0x000ff60000000000 */
[----:B------:R-:W-:Y:S01]  /*9410*/  @!UPT UIADD3 URZ, UPT, UPT, URZ, URZ, URZ ;  /* 0x000000fffffff290 */ /* 0x000fe2000fffe0ff */
[----:B------:R4:W2:Y:S01]  /*9420*/  @P0 LDS.128 R80, [R5+UR44+0x400] ;  /* 0x0004002c05500984 */ /* 0x0008a20008000c00 */
[--C-:B-1----:R-:W-:Y:S01]  /*9430*/  @P0 IMAD.IADD R0, R85, 0x1, R2.reuse ;  /* 0x0000000155000824 */ /* 0x102fe200078e0202 */
[C---:B------:R-:W-:Y:S01]  /*9440*/  @P0 IADD3 R6, PT, PT, R87.reuse, R4, RZ ;  /* 0x0000000457060210 */ /* 0x040fe20007ffe0ff */
[C---:B------:R-:W-:Y:S01]  /*9450*/  @P0 IMAD.IADD R7, R87.reuse, 0x1, R2 ;  /* 0x0000000157070824 */ /* 0x040fe200078e0202 */
[----:B------:R4:W1:Y:S02]  /*9460*/  @P0 LDS.128 R88, [R3+0x400] ;  /* 0x0004000003580984 */ /* 0x0008640000000c00 */
[----:B------:R-:W-:Y:S02]  /*9470*/  @P0 IADD3 R8, PT, PT, R87, R0, RZ ;  /* 0x0000000057080210 */ /* 0x000fe40007ffe0ff */
[----:B------:R4:W1:Y:S04]  /*9480*/  @P0 LDS.128 R96, [R4+0x400] ;  /* 0x0004000004600984 */ /* 0x0008680000000c00 */
[----:B------:R4:W1:Y:S04]  /*9490*/  @P0 LDS.128 R104, [R6+0x400] ;  /* 0x0004000006680984 */ /* 0x0008680000000c00 */
[----:B------:R4:W1:Y:S04]  /*94a0*/  @P0 LDS.128 R112, [R2+0x400] ;  /* 0x0004000002700984 */ /* 0x0008680000000c00 */
[----:B------:R4:W1:Y:S04]  /*94b0*/  @P0 LDS.128 R120, [R7+0x400] ;  /* 0x0004000007780984 */ /* 0x0008680000000c00 */
[----:B------:R4:W1:Y:S04]  /*94c0*/  @P0 LDS.128 R128, [R0+0x400] ;  /* 0x0004000000800984 */ /* 0x0008680000000c00 */
[----:B------:R4:W1:Y:S02]  /*94d0*/  @P0 LDS.128 R136, [R8+0x400] ;  /* 0x0004000008880984 */ /* 0x0008640000000c00 */
.L_x_133:
[----:B------:R-:W-:Y:S05]  /*94e0*/  BSYNC B1 ;  /* 0x0000000000017941 */ /* 0x000fea0003800000 */
.L_x_132:
[----:B----4-:R-:W-:Y:S05]  /*94f0*/  VIADD R0, R71, 0x80 ;  /* 0x0000008047007836 */ /* 0x010fea0000000000 */
[----:B------:R-:W-:Y:S04]  /*9500*/  SHF.R.U32.HI R0, RZ, 0x15, R0 ;  /* 0x00000015ff007819 */ /* 0x000fe80000011600 */
[----:B------:R-:W-:Y:S11]  /*9510*/  LOP3.LUT P0, RZ, R0, 0x3, R147, 0x48, !PT ;  /* 0x0000000300ff7812 */ /* 0x000ff60007804893 */
[----:B------:R-:W-:Y:S02]  /*9520*/  @!UPT UIADD3 URZ, UPT, UPT, URZ, URZ, URZ ;  /* 0x000000fffffff290 */ /* 0x000fe4000fffe0ff */
[----:B------:R-:W-:Y:S05]  /*9530*/  @!P0 BRA `(.L_x_137) ;  /* 0x0000000000408947 */ /* 0x000fea0003800000 */
[----:B------:R-:W4:Y:S01]  /*9540*/  LDCU.64 UR8, c[0x4][0x70] ;  /* 0x01000e00ff0877ac */ /* 0x000f220008000a00 */
[----:B------:R-:W-:Y:S01]  /*9550*/  MOV R3, 0x0 ;  /* 0x0000000000037802 */ /* 0x000fe20000000f00 */
[----:B------:R-:W-:Y:S02]  /*9560*/  HFMA2 R12, -RZ, RZ, 0, 5.9604644775390625e-08 ;  /* 0x00000001ff0c7431 */ /* 0x000fe400000001ff */
[----:B------:R-:W-:Y:S02]  /*9570*/  IMAD.MOV.U32 R8, RZ, RZ, 0x192 ;  /* 0x00000192ff087424 */ /* 0x000fe400078e00ff */
[----:B------:R-:W-:Y:S01]  /*9580*/  IMAD.MOV.U32 R13, RZ, RZ, RZ ;  /* 0x000000ffff0d7224 */ /* 0x000fe200078e00ff */
[----:B------:R-:W5:Y:S01]  /*9590*/  LDCU.64 UR6, c[0x4][0x78] ;  /* 0x01000f00ff0677ac */ /* 0x000f620008000a00 */
[----:B------:R-:W1:Y:S01]  /*95a0*/  LDC.64 R2, c[0x4][R3] ;  /* 0x0100000003027b82 */ /* 0x000e620000000a00 */
[----:B------:R-:W2:Y:S01]  /*95b0*/  LDCU.64 UR4, c[0x4][0x10] ;  /* 0x01000200ff0477ac */ /* 0x000ea20008000a00 */
[----:B----4-:R-:W-:Y:S01]  /*95c0*/  MOV R5, UR9 ;  /* 0x0000000900057c02 */ /* 0x010fe20008000f00 */
[----:B------:R-:W-:Y:S01]  /*95d0*/  IMAD.U32 R4, RZ, RZ, UR8 ;  /* 0x00000008ff047e24 */ /* 0x000fe2000f8e00ff */
[----:B-----5:R-:W-:Y:S01]  /*95e0*/  MOV R7, UR7 ;  /* 0x0000000700077c02 */ /* 0x020fe20008000f00 */
[----:B------:R-:W-:Y:S01]  /*95f0*/  IMAD.U32 R6, RZ, RZ, UR6 ;  /* 0x00000006ff067e24 */ /* 0x000fe2000f8e00ff */
[----:B--2---:R-:W-:Y:S01]  /*9600*/  MOV R11, UR5 ;  /* 0x00000005000b7c02 */ /* 0x004fe20008000f00 */
[----:B------:R-:W-:Y:S02]  /*9610*/  IMAD.U32 R10, RZ, RZ, UR4 ;  /* 0x00000004ff0a7e24 */ /* 0x000fe4000f8e00ff */
[----:B------:R-:W-:Y:S07]  /*9620*/  LEPC R20, `(.L_x_137) ;  /* 0x000000001014794e */ /* 0x000fee0000000000 */
[----:B-1-3--:R-:W-:Y:S05]  /*9630*/  CALL.ABS.NOINC R2 ;  /* 0x0000000002007343 */ /* 0x00afea0003c00000 */
.L_x_137:
[----:B------:R-:W-:Y:S01]  /*9640*/  ISETP.NE.AND P6, PT, R166, RZ, PT ;  /* 0x000000ffa600720c */ /* 0x000fe20003fc5270 */
[----:B------:R-:W-:Y:S05]  /*9650*/  WARPSYNC.ALL ;  /* 0x0000000000007948 */ /* 0x000fea0003800000 */
[----:B------:R-:W-:Y:S01]  /*9660*/  R2UR UR4, R71 ;  /* 0x00000000470472ca */ /* 0x000fe200000e0000 */
[----:B------:R-:W-:Y:S01]  /*9670*/  BSSY.RECONVERGENT B0, `(.L_x_138) ;  /* 0x0000104000007945 */ /* 0x000fe20003800200 */
[----:B------:R-:W-:Y:S02]  /*9680*/  MOV R3, UR45 ;  /* 0x0000002d00037c02 */ /* 0x000fe40008000f00 */
[----:B------:R-:W-:Y:S02]  /*9690*/  MOV R74, UR47 ;  /* 0x0000002f004a7c02 */ /* 0x000fe40008000f00 */
[C---:B--2---:R-:W-:Y:S02]  /*96a0*/  SHF.L.U32 R72, R80.reuse, 0x10, RZ ;  /* 0x0000001050487819 */ /* 0x044fe400000006ff */
[----:B------:R-:W-:Y:S02]  /*96b0*/  @P6 LEA R3, R3, UR44, 0x3 ;  /* 0x0000002c03036c11 */ /* 0x000fe4000f8e18ff */
[----:B------:R-:W-:Y:S02]  /*96c0*/  LOP3.LUT R75, R80, 0xffff0000, RZ, 0xc0, !PT ;  /* 0xffff0000504b7812 */ /* 0x000fe400078ec0ff */
[----:B------:R-:W-:Y:S01]  /*96d0*/  @P6 IADD3 R3, PT, PT, R3, 0xc0, RZ ;  /* 0x000000c003036810 */ /* 0x000fe20007ffe0ff */
[----:B------:R-:W2:Y:S01]  /*96e0*/  LDTM.x64 R4, tmem[UR4+0x80] ;  /* 0x00008004000479ee */ /* 0x000ea20008340000 */
[----:B------:R-:W-:Y:S02]  /*96f0*/  ISETP.NE.AND P0, PT, R163, RZ, PT ;  /* 0x000000ffa300720c */ /* 0x000fe40003f05270 */
[----:B------:R-:W-:Y:S01]  /*9700*/  @P6 PRMT R74, R74, 0x654, R3 ;  /* 0x000006544a4a6816 */ /* 0x000fe20000000003 */
[C---:B--2---:R-:W-:Y:S01]  /*9710*/  FMUL R0, R70.reuse, R4 ;  /* 0x0000000446007220 */ /* 0x044fe20000400000 */
[C---:B------:R-:W-:Y:S01]  /*9720*/  FMUL R3, R70.reuse, R6 ;  /* 0x0000000646037220 */ /* 0x040fe20000400000 */
        /* <DEDUP_REMOVED lines=38> */
[C---:B------:R-:W-:Y:S01]  /*9990*/  FFMA R0, R73.reuse, R72, R0 ;  /* 0x0000004849007223 */ /* 0x040fe20000000000 */
[----:B------:R-:W-:Y:S01]  /*99a0*/  FFMA R2, R73, R75, R2 ;  /* 0x0000004b49027223 */ /* 0x000fe20000000002 */
[C---:B------:R-:W-:Y:S01]  /*99b0*/  FMUL R45, R70.reuse, R49 ;  /* 0x00000031462d7220 */ /* 0x040fe20000400000 */
[C---:B------:R-:W-:Y:S01]  /*99c0*/  FMUL R58, R70.reuse, R62 ;  /* 0x0000003e463a7220 */ /* 0x040fe20000400000 */
[C---:B------:R-:W-:Y:S01]  /*99d0*/  FMUL R60, R70.reuse, R64 ;  /* 0x00000040463c7220 */ /* 0x040fe20000400000 */
[C---:B------:R-:W-:Y:S01]  /*99e0*/  SHF.L.U32 R64, R81.reuse, 0x10, RZ ;  /* 0x0000001051407819 */ /* 0x040fe200000006ff */
[----:B------:R-:W-:Y:S01]  /*99f0*/  FMUL R49, R70, R53 ;  /* 0x0000003546317220 */ /* 0x000fe20000400000 */
[----:B---3--:R-:W-:Y:S01]  /*9a00*/  F2FP.BF16.F32.PACK_AB R92, R2, R0 ;  /* 0x00000000025c723e */ /* 0x008fe200000010ff */
[C---:B------:R-:W-:Y:S01]  /*9a10*/  FMUL R62, R70.reuse, R66 ;  /* 0x00000042463e7220 */ /* 0x040fe20000400000 */
[----:B------:R-:W-:Y:S01]  /*9a20*/  LOP3.LUT R66, R81, 0xffff0000, RZ, 0xc0, !PT ;  /* 0xffff000051427812 */ /* 0x000fe200078ec0ff */
[C---:B------:R-:W-:Y:S01]  /*9a30*/  FMUL R53, R70.reuse, R57 ;  /* 0x0000003946357220 */ /* 0x040fe20000400000 */
[----:B------:R-:W-:Y:S01]  /*9a40*/  LOP3.LUT R0, R83, 0xffff0000, RZ, 0xc0, !PT ;  /* 0xffff000053007812 */ /* 0x000fe200078ec0ff */
[----:B------:R-:W-:Y:S01]  /*9a50*/  FMUL R7, R70, R7 ;  /* 0x0000000746077220 */ /* 0x000fe20000400000 */
[----:B-1----:R-:W-:Y:S01]  /*9a60*/  LOP3.LUT R2, R88, 0xffff0000, RZ, 0xc0, !PT ;  /* 0xffff000058027812 */ /* 0x002fe200078ec0ff */
[C---:B------:R-:W-:Y:S01]  /*9a70*/  FMUL R57, R70.reuse, R61 ;  /* 0x0000003d46397220 */ /* 0x040fe20000400000 */
[----:B------:R-:W-:Y:S01]  /*9a80*/  FMUL R61, R70, R65 ;  /* 0x00000041463d7220 */ /* 0x000fe20000400000 */
[C---:B------:R-:W-:Y:S01]  /*9a90*/  SHF.L.U32 R65, R82.reuse, 0x10, RZ ;  /* 0x0000001052417819 */ /* 0x040fe200000006ff */
[C---:B------:R-:W-:Y:S01]  /*9aa0*/  FFMA R3, R73.reuse, R64, R3 ;  /* 0x0000004049037223 */ /* 0x040fe20000000003 */
[----:B------:R-:W-:Y:S01]  /*9ab0*/  LOP3.LUT R64, R82, 0xffff0000, RZ, 0xc0, !PT ;  /* 0xffff000052407812 */ /* 0x000fe200078ec0ff */
[C---:B------:R-:W-:Y:S01]  /*9ac0*/  FFMA R7, R73.reuse, R66, R7 ;  /* 0x0000004249077223 */ /* 0x040fe20000000007 */
[C---:B------:R-:W-:Y:S01]  /*9ad0*/  FMUL R11, R70.reuse, R11 ;  /* 0x0000000b460b7220 */ /* 0x040fe20000400000 */
[----:B------:R-:W-:Y:S01]  /*9ae0*/  FFMA R4, R73, R65, R4 ;  /* 0x0000004149047223 */ /* 0x000fe20000000004 */
[----:B------:R-:W-:Y:S01]  /*9af0*/  SHF.L.U32 R65, R83, 0x10, RZ ;  /* 0x0000001053417819 */ /* 0x000fe200000006ff */
[----:B------:R-:W-:Y:S01]  /*9b00*/  FFMA R5, R73, R64, R5 ;  /* 0x0000004049057223 */ /* 0x000fe20000000005 */
[----:B------:R-:W-:Y:S01]  /*9b10*/  F2FP.BF16.F32.PACK_AB R93, R7, R3 ;  /* 0x00000003075d723e */ /* 0x000fe200000010ff */
[----:B------:R-:W-:Y:S01]  /*9b20*/  FMUL R15, R70, R15 ;  /* 0x0000000f460f7220 */ /* 0x000fe20000400000 */
[----:B------:R-:W-:Y:S01]  /*9b30*/  SHF.L.U32 R3, R88, 0x10, RZ ;  /* 0x0000001058037819 */ /* 0x000fe200000006ff */
[----:B------:R-:W-:Y:S01]  /*9b40*/  FFMA R6, R73, R65, R6 ;  /* 0x0000004149067223 */ /* 0x000fe20000000006 */
[----:B------:R-:W-:Y:S01]  /*9b50*/  F2FP.BF16.F32.PACK_AB R94, R5, R4 ;  /* 0x00000004055e723e */ /* 0x000fe200000010ff */
[----:B------:R-:W-:Y:S01]  /*9b60*/  FFMA R11, R73, R0, R11 ;  /* 0x00000000490b7223 */ /* 0x000fe2000000000b */
[----:B------:R-:W-:Y:S01]  /*9b70*/  SHF.L.U32 R0, R89, 0x10, RZ ;  /* 0x0000001059007819 */ /* 0x000fe200000006ff */
[C---:B------:R-:W-:Y:S01]  /*9b80*/  FFMA R8, R73.reuse, R3, R8 ;  /* 0x0000000349087223 */ /* 0x040fe20000000008 */
[C---:B------:R-:W-:Y:S01]  /*9b90*/  SHF.L.U32 R3, R90.reuse, 0x10, RZ ;  /* 0x000000105a037819 */ /* 0x040fe200000006ff */
[----:B------:R-:W-:Y:S01]  /*9ba0*/  FFMA R9, R73, R2, R9 ;  /* 0x0000000249097223 */ /* 0x000fe20000000009 */
[----:B------:R-:W-:Y:S01]  /*9bb0*/  LOP3.LUT R2, R89, 0xffff0000, RZ, 0xc0, !PT ;  /* 0xffff000059027812 */ /* 0x000fe200078ec0ff */
[C---:B------:R-:W-:Y:S01]  /*9bc0*/  FFMA R10, R73.reuse, R0, R10 ;  /* 0x00000000490a7223 */ /* 0x040fe2000000000a */
[----:B------:R-:W-:Y:S01]  /*9bd0*/  LOP3.LUT R0, R90, 0xffff0000, RZ, 0xc0, !PT ;  /* 0xffff00005a007812 */ /* 0x000fe200078ec0ff */
[----:B------:R-:W-:Y:S01]  /*9be0*/  FMUL R19, R70, R19 ;  /* 0x0000001346137220 */ /* 0x000fe20000400000 */
[C---:B------:R-:W-:Y:S01]  /*9bf0*/  SHF.L.U32 R5, R96.reuse, 0x10, RZ ;  /* 0x0000001060057819 */ /* 0x040fe200000006ff */
[----:B------:R-:W-:Y:S01]  /*9c00*/  FFMA R15, R73, R2, R15 ;  /* 0x00000002490f7223 */ /* 0x000fe2000000000f */
[----:B------:R-:W-:Y:S01]  /*9c10*/  LOP3.LUT R2, R91, 0xffff0000, RZ, 0xc0, !PT ;  /* 0xffff00005b027812 */ /* 0x000fe200078ec0ff */
[----:B------:R-:W-:Y:S01]  /*9c20*/  FFMA R12, R73, R3, R12 ;  /* 0x00000003490c7223 */ /* 0x000fe2000000000c */
[----:B------:R-:W-:Y:S01]  /*9c30*/  SHF.L.U32 R3, R91, 0x10, RZ ;  /* 0x000000105b037819 */ /* 0x000fe200000006ff */
[----:B------:R-:W-:Y:S01]  /*9c40*/  FFMA R13, R73, R0, R13 ;  /* 0x00000000490d7223 */ /* 0x000fe2000000000d */
[----:B------:R-:W-:Y:S01]  /*9c50*/  LOP3.LUT R0, R96, 0xffff0000, RZ, 0xc0, !PT ;  /* 0xffff000060007812 */ /* 0x000fe200078ec0ff */
[----:B------:R-:W-:Y:S01]  /*9c60*/  FMUL R23, R70, R23 ;  /* 0x0000001746177220 */ /* 0x000fe20000400000 */
[----:B------:R-:W-:Y:S01]  /*9c70*/  LOP3.LUT R4, R99, 0xffff0000, RZ, 0xc0, !PT ;  /* 0xffff000063047812 */ /* 0x000fe200078ec0ff */
[C---:B------:R-:W-:Y:S01]  /*9c80*/  FFMA R14, R73.reuse, R3, R14 ;  /* 0x00000003490e7223 */ /* 0x040fe2000000000e */
[C---:B------:R-:W-:Y:S01]  /*9c90*/  SHF.L.U32 R3, R98.reuse, 0x10, RZ ;  /* 0x0000001062037819 */ /* 0x040fe200000006ff */
[----:B------:R-:W-:Y:S01]  /*9ca0*/  FFMA R19, R73, R2, R19 ;  /* 0x0000000249137223 */ /* 0x000fe20000000013 */
[----:B------:R-:W-:Y:S01]  /*9cb0*/  SHF.L.U32 R2, R97, 0x10, RZ ;  /* 0x0000001061027819 */ /* 0x000fe200000006ff */
[----:B------:R-:W-:Y:S01]  /*9cc0*/  FFMA R16, R73, R5, R16 ;  /* 0x0000000549107223 */ /* 0x000fe20000000010 */
[----:B------:R-:W-:Y:S01]  /*9cd0*/  SHF.L.U32 R5, R99, 0x10, RZ ;  /* 0x0000001063057819 */ /* 0x000fe200000006ff */
[----:B------:R-:W-:Y:S01]  /*9ce0*/  FFMA R17, R73, R0, R17 ;  /* 0x0000000049117223 */ /* 0x000fe20000000011 */
[----:B------:R-:W-:Y:S01]  /*9cf0*/  LOP3.LUT R0, R97, 0xffff0000, RZ, 0xc0, !PT ;  /* 0xffff000061007812 */ /* 0x000fe200078ec0ff */
[----:B------:R-:W-:Y:S01]  /*9d00*/  FFMA R18, R73, R2, R18 ;  /* 0x0000000249127223 */ /* 0x000fe20000000012 */
[----:B------:R-:W-:Y:S01]  /*9d10*/  LOP3.LUT R2, R98, 0xffff0000, RZ, 0xc0, !PT ;  /* 0xffff000062027812 */ /* 0x000fe200078ec0ff */
[----:B------:R-:W-:Y:S01]  /*9d20*/  FMUL R27, R70, R27 ;  /* 0x0000001b461b7220 */ /* 0x000fe20000400000 */
[----:B------:R-:W-:Y:S01]  /*9d30*/  F2FP.BF16.F32.PACK_AB R95, R11, R6 ;  /* 0x000000060b5f723e */ /* 0x000fe200000010ff */
[C---:B------:R-:W-:Y:S01]  /*9d40*/  FFMA R23, R73.reuse, R0, R23 ;  /* 0x0000000049177223 */ /* 0x040fe20000000017 */
[----:B------:R-:W-:Y:S01]  /*9d50*/  SHF.L.U32 R0, R104, 0x10, RZ ;  /* 0x0000001068007819 */ /* 0x000fe200000006ff */
[C---:B------:R-:W-:Y:S01]  /*9d60*/  FFMA R20, R73.reuse, R3, R20 ;  /* 0x0000000349147223 */ /* 0x040fe20000000014 */
[----:B------:R-:W-:Y:S01]  /*9d70*/  SHF.L.U32 R3, R106, 0x10, RZ ;  /* 0x000000106a037819 */ /* 0x000fe200000006ff */
        /* <DEDUP_REMOVED lines=8> */
[----:B------:R-:W-:Y:S01]  /*9e00*/  FFMA R25, R73, R2, R25 ;  /* 0x0000000249197223 */ /* 0x000fe20000000019 */
[----:B------:R-:W-:Y:S01]  /*9e10*/  LOP3.LUT R2, R106, 0xffff0000, RZ, 0xc0, !PT ;  /* 0xffff00006a027812 */ /* 0x000fe200078ec0ff */
[C---:B------:R-:W-:Y:S01]  /*9e20*/  FMUL R31, R70.reuse, R31 ;  /* 0x0000001f461f7220 */ /* 0x040fe20000400000 */
[----:B------:R-:W-:Y:S01]  /*9e30*/  F2FP.BF16.F32.PACK_AB R8, R9, R8 ;  /* 0x000000080908723e */ /* 0x000fe200000010ff */
[----:B------:R-:W-:Y:S01]  /*9e40*/  FFMA R26, R73, R0, R26 ;  /* 0x00000000491a7223 */ /* 0x000fe2000000001a */
[----:B------:R-:W-:Y:S01]  /*9e50*/  LOP3.LUT R0, R105, 0xffff0000, RZ, 0xc0, !PT ;  /* 0xffff000069007812 */ /* 0x000fe200078ec0ff */
[C---:B------:R-:W-:Y:S01]  /*9e60*/  FMUL R35, R70.reuse, R35 ;  /* 0x0000002346237220 */ /* 0x040fe20000400000 */
[----:B------:R-:W-:Y:S01]  /*9e70*/  F2FP.BF16.F32.PACK_AB R9, R15, R10 ;  /* 0x0000000a0f09723e */ /* 0x000fe200000010ff */
[----:B------:R-:W-:Y:S01]  /*9e80*/  FMUL R39, R70, R39 ;  /* 0x0000002746277220 */ /* 0x000fe20000400000 */
[----:B------:R-:W-:Y:S01]  /*9e90*/  F2FP.BF16.F32.PACK_AB R10, R13, R12 ;  /* 0x0000000c0d0a723e */ /* 0x000fe200000010ff */
[C---:B------:R-:W-:Y:S01]  /*9ea0*/  FFMA R31, R73.reuse, R0, R31 ;  /* 0x00000000491f7223 */ /* 0x040fe2000000001f */
[C---:B------:R-:W-:Y:S01]  /*9eb0*/  SHF.L.U32 R0, R112.reuse, 0x10, RZ ;  /* 0x0000001070007819 */ /* 0x040fe200000006ff */
[----:B------:R-:W-:Y:S01]  /*9ec0*/  FFMA R28, R73, R3, R28 ;  /* 0x00000003491c7223 */ /* 0x000fe2000000001c */
[----:B------:R-:W-:Y:S01]  /*9ed0*/  SHF.L.U32 R3, R113, 0x10, RZ ;  /* 0x0000001071037819 */ /* 0x000fe200000006ff */
        /* <DEDUP_REMOVED lines=8> */
[----:B------:R-:W-:Y:S01]  /*9f60*/  FFMA R33, R73, R2, R33 ;  /* 0x0000000249217223 */ /* 0x000fe20000000021 */
[----:B------:R-:W-:Y:S01]  /*9f70*/  LOP3.LUT R2, R115, 0xffff0000, RZ, 0xc0, !PT ;  /* 0xffff000073027812 */ /* 0x000fe200078ec0ff */
[C---:B------:R-:W-:Y:S01]  /*9f80*/  FFMA R34, R73.reuse, R3, R34 ;  /* 0x0000000349227223 */ /* 0x040fe20000000022 */
[C---:B------:R-:W-:Y:S01]  /*9f90*/  SHF.L.U32 R3, R114.reuse, 0x10, RZ ;  /* 0x0000001072037819 */ /* 0x040fe200000006ff */
[----:B------:R-:W-:Y:S01]  /*9fa0*/  FFMA R39, R73, R0, R39 ;  /* 0x0000000049277223 */ /* 0x000fe20000000027 */
[----:B------:R-:W-:Y:S01]  /*9fb0*/  LOP3.LUT R0, R114, 0xffff0000, RZ, 0xc0, !PT ;  /* 0xffff000072007812 */ /* 0x000fe200078ec0ff */
[----:B------:R-:W-:Y:S01]  /*9fc0*/  FMUL R43, R70, R43 ;  /* 0x0000002b462b7220 */ /* 0x000fe20000400000 */
[----:B------:R-:W-:Y:S01]  /*9fd0*/  F2FP.BF16.F32.PACK_AB R16, R17, R16 ;  /* 0x000000101110723e */ /* 0x000fe200000010ff */
[----:B------:R-:W-:Y:S01]  /*9fe0*/  FFMA R36, R73, R3, R36 ;  /* 0x0000000349247223 */ /* 0x000fe20000000024 */
[----:B------:R-:W-:Y:S01]  /*9ff0*/  SHF.L.U32 R3, R121, 0x10, RZ ;  /* 0x0000001079037819 */ /* 0x000fe200000006ff */
[C---:B------:R-:W-:Y:S01]  /*a000*/  FFMA R37, R73.reuse, R0, R37 ;  /* 0x0000000049257223 */ /* 0x040fe20000000025 */
[C---:B------:R-:W-:Y:S01]  /*a010*/  SHF.L.U32 R0, R120.reuse, 0x10, RZ ;  /* 0x0000001078007819 */ /* 0x040fe200000006ff */
[----:B------:R-:W-:Y:S01]  /*a020*/  FFMA R38, R73, R5, R38 ;  /* 0x0000000549267223 */ /* 0x000fe20000000026 */
[----:B------:R-:W-:Y:S01]  /*a030*/  F2FP.BF16.F32.PACK_AB R17, R23, R18 ;  /* 0x000000121711723e */ /* 0x000fe200000010ff */
[----:B------:R1:W-:Y:S01]  /*a040*/  STS.128 [R169+UR44+0x8400], R92 ;  /* 0x0084005ca9007988 */ /* 0x0003e20008000c2c */
[----:B------:R-:W-:Y:S01]  /*a050*/  SHF.L.U32 R5, R123, 0x10, RZ ;  /* 0x000000107b057819 */ /* 0x000fe200000006ff */
[C---:B------:R-:W-:Y:S01]  /*a060*/  FFMA R43, R73.reuse, R2, R43 ;  /* 0x00000002492b7223 */ /* 0x040fe2000000002b */
[----:B------:R-:W-:Y:S01]  /*a070*/  LOP3.LUT R2, R120, 0xffff0000, RZ, 0xc0, !PT ;  /* 0xffff000078027812 */ /* 0x000fe200078ec0ff */
[----:B------:R-:W-:Y:S01]  /*a080*/  FFMA R40, R73, R0, R40 ;  /* 0x0000000049287223 */ /* 0x000fe20000000028 */
[----:B------:R-:W-:Y:S01]  /*a090*/  LOP3.LUT R0, R121, 0xffff0000, RZ, 0xc0, !PT ;  /* 0xffff000079007812 */ /* 0x000fe200078ec0ff */
[----:B------:R-:W-:Y:S01]  /*a0a0*/  FMUL R47, R70, R47 ;  /* 0x0000002f462f7220 */ /* 0x000fe20000400000 */
[----:B------:R-:W-:Y:S01]  /*a0b0*/  F2FP.BF16.F32.PACK_AB R18, R21, R20 ;  /* 0x000000141512723e */ /* 0x000fe200000010ff */
[C---:B------:R-:W-:Y:S01]  /*a0c0*/  FFMA R41, R73.reuse, R2, R41 ;  /* 0x0000000249297223 */ /* 0x040fe20000000029 */
[C---:B------:R-:W-:Y:S01]  /*a0d0*/  LOP3.LUT R2, R122.reuse, 0xffff0000, RZ, 0xc0, !PT ;  /* 0xffff00007a027812 */ /* 0x040fe200078ec0ff */
[----:B------:R-:W-:Y:S01]  /*a0e0*/  FFMA R42, R73, R3, R42 ;  /* 0x00000003492a7223 */ /* 0x000fe2000000002a */
[----:B------:R-:W-:Y:S01]  /*a0f0*/  SHF.L.U32 R3, R122, 0x10, RZ ;  /* 0x000000107a037819 */ /* 0x000fe200000006ff */
[----:B------:R1:W-:Y:S01]  /*a100*/  STS.128 [R168+0x8400], R8 ;  /* 0x00840008a8007388 */ /* 0x0003e20000000c00 */
[----:B------:R-:W-:Y:S01]  /*a110*/  F2FP.BF16.F32.PACK_AB R19, R27, R22 ;  /* 0x000000161b13723e */ /* 0x000fe200000010ff */
[----:B------:R-:W-:Y:S01]  /*a120*/  FFMA R47, R73, R0, R47 ;  /* 0x00000000492f7223 */ /* 0x000fe2000000002f */
[----:B------:R-:W-:Y:S01]  /*a130*/  LOP3.LUT R0, R123, 0xffff0000, RZ, 0xc0, !PT ;  /* 0xffff00007b007812 */ /* 0x000fe200078ec0ff */
[----:B------:R-:W-:Y:S01]  /*a140*/  FMUL R51, R70, R51 ;  /* 0x0000003346337220 */ /* 0x000fe20000400000 */
[----:B------:R-:W-:Y:S01]  /*a150*/  F2FP.BF16.F32.PACK_AB R24, R25, R24 ;  /* 0x000000181918723e */ /* 0x000fe200000010ff */
[C---:B------:R-:W-:Y:S01]  /*a160*/  FFMA R44, R73.reuse, R3, R44 ;  /* 0x00000003492c7223 */ /* 0x040fe2000000002c */
[C---:B------:R-:W-:Y:S01]  /*a170*/  SHF.L.U32 R3, R128.reuse, 0x10, RZ ;  /* 0x0000001080037819 */ /* 0x040fe200000006ff */
[----:B------:R-:W-:Y:S01]  /*a180*/  FFMA R45, R73, R2, R45 ;  /* 0x00000002492d7223 */ /* 0x000fe2000000002d */
[----:B------:R-:W-:Y:S01]  /*a190*/  F2FP.BF16.F32.PACK_AB R25, R31, R26 ;  /* 0x0000001a1f19723e */ /* 0x000fe200000010ff */
[----:B------:R-:W-:Y:S01]  /*a1a0*/  FFMA R46, R73, R5, R46 ;  /* 0x00000005492e7223 */ /* 0x000fe2000000002e */
[----:B------:R-:W-:Y:S01]  /*a1b0*/  SHF.L.U32 R5, R129, 0x10, RZ ;  /* 0x0000001081057819 */ /* 0x000fe200000006ff */
[----:B------:R1:W-:Y:S01]  /*a1c0*/  STS.128 [R167+0x8400], R16 ;  /* 0x00840010a7007388 */ /* 0x0003e20000000c00 */
[----:B------:R-:W-:Y:S01]  /*a1d0*/  F2FP.BF16.F32.PACK_AB R26, R29, R28 ;  /* 0x0000001c1d1a723e */ /* 0x000fe200000010ff */
[C---:B------:R-:W-:Y:S01]  /*a1e0*/  FFMA R51, R73.reuse, R0, R51 ;  /* 0x0000000049337223 */ /* 0x040fe20000000033 */
[----:B------:R-:W-:Y:S01]  /*a1f0*/  LOP3.LUT R0, R128, 0xffff0000, RZ, 0xc0, !PT ;  /* 0xffff000080007812 */ /* 0x000fe200078ec0ff */
[----:B------:R-:W-:Y:S01]  /*a200*/  FFMA R48, R73, R3, R48 ;  /* 0x0000000349307223 */ /* 0x000fe20000000030 */
[----:B------:R-:W-:Y:S01]  /*a210*/  F2FP.BF16.F32.PACK_AB R27, R35, R30 ;  /* 0x0000001e231b723e */ /* 0x000fe200000010ff */
[----:B------:R-:W-:Y:S01]  /*a220*/  FMUL R55, R70, R55 ;  /* 0x0000003746377220 */ /* 0x000fe20000400000 */
[----:B------:R-:W-:Y:S01]  /*a230*/  LOP3.LUT R2, R129, 0xffff0000, RZ, 0xc0, !PT ;  /* 0xffff000081027812 */ /* 0x000fe200078ec0ff */
[C---:B------:R-:W-:Y:S01]  /*a240*/  FFMA R49, R73.reuse, R0, R49 ;  /* 0x0000000049317223 */ /* 0x040fe20000000031 */
[C---:B------:R-:W-:Y:S01]  /*a250*/  SHF.L.U32 R0, R130.reuse, 0x10, RZ ;  /* 0x0000001082007819 */ /* 0x040fe200000006ff */
[----:B------:R-:W-:Y:S01]  /*a260*/  FFMA R50, R73, R5, R50 ;  /* 0x0000000549327223 */ /* 0x000fe20000000032 */
[----:B------:R-:W-:Y:S01]  /*a270*/  F2FP.BF16.F32.PACK_AB R32, R33, R32 ;  /* 0x000000202120723e */ /* 0x000fe200000010ff */
[----:B------:R1:W-:Y:S01]  /*a280*/  STS.128 [R157+0x8400], R24 ;  /* 0x008400189d007388 */ /* 0x0003e20000000c00 */
[----:B------:R-:W-:Y:S01]  /*a290*/  F2FP.BF16.F32.PACK_AB R33, R39, R34 ;  /* 0x000000222721723e */ /* 0x000fe200000010ff */
[C---:B------:R-:W-:Y:S01]  /*a2a0*/  FFMA R55, R73.reuse, R2, R55 ;  /* 0x0000000249377223 */ /* 0x040fe20000000037 */
[----:B------:R-:W-:Y:S01]  /*a2b0*/  LOP3.LUT R2, R130, 0xffff0000, RZ, 0xc0, !PT ;  /* 0xffff000082027812 */ /* 0x000fe200078ec0ff */
[----:B------:R-:W-:Y:S01]  /*a2c0*/  FFMA R52, R73, R0, R52 ;  /* 0x0000000049347223 */ /* 0x000fe20000000034 */
[----:B------:R-:W-:Y:S01]  /*a2d0*/  SHF.L.U32 R3, R131, 0x10, RZ ;  /* 0x0000001083037819 */ /* 0x000fe200000006ff */
[C---:B------:R-:W-:Y:S01]  /*a2e0*/  FMUL R59, R70.reuse, R59 ;  /* 0x0000003b463b7220 */ /* 0x040fe20000400000 */
[----:B------:R-:W-:Y:S01]  /*a2f0*/  F2FP.BF16.F32.PACK_AB R34, R37, R36 ;  /* 0x000000242522723e */ /* 0x000fe200000010ff */
[----:B------:R-:W-:Y:S01]  /*a300*/  FFMA R53, R73, R2, R53 ;  /* 0x0000000249357223 */ /* 0x000fe20000000035 */
[----:B------:R-:W-:Y:S01]  /*a310*/  F2FP.BF16.F32.PACK_AB R35, R43, R38 ;  /* 0x000000262b23723e */ /* 0x000fe200000010ff */
[----:B------:R-:W-:Y:S01]  /*a320*/  FFMA R54, R73, R3, R54 ;  /* 0x0000000349367223 */ /* 0x000fe20000000036 */
[----:B------:R-:W-:Y:S01]  /*a330*/  LOP3.LUT R0, R131, 0xffff0000, RZ, 0xc0, !PT ;  /* 0xffff000083007812 */ /* 0x000fe200078ec0ff */
[----:B------:R-:W-:Y:S01]  /*a340*/  FMUL R63, R70, R63 ;  /* 0x0000003f463f7220 */ /* 0x000fe20000400000 */
[----:B------:R-:W-:Y:S01]  /*a350*/  F2FP.BF16.F32.PACK_AB R40, R41, R40 ;  /* 0x000000282928723e */ /* 0x000fe200000010ff */
[----:B------:R1:W-:Y:S01]  /*a360*/  STS.128 [R156+0x8400], R32 ;  /* 0x008400209c007388 */ /* 0x0003e20000000c00 */
[C---:B------:R-:W-:Y:S01]  /*a370*/  SHF.L.U32 R3, R136.reuse, 0x10, RZ ;  /* 0x0000001088037819 */ /* 0x040fe200000006ff */
[----:B------:R-:W-:Y:S01]  /*a380*/  FFMA R59, R73, R0, R59 ;  /* 0x00000000493b7223 */ /* 0x000fe2000000003b */
[----:B------:R-:W-:Y:S01]  /*a390*/  LOP3.LUT R2, R136, 0xffff0000, RZ, 0xc0, !PT ;  /* 0xffff000088027812 */ /* 0x000fe200078ec0ff */
[----:B------:R-:W-:Y:S01]  /*a3a0*/  FMUL R67, R70, R67 ;  /* 0x0000004346437220 */ /* 0x000fe20000400000 */
[----:B------:R-:W-:Y:S01]  /*a3b0*/  F2FP.BF16.F32.PACK_AB R41, R47, R42 ;  /* 0x0000002a2f29723e */ /* 0x000fe200000010ff */
[----:B------:R-:W-:Y:S01]  /*a3c0*/  FFMA R56, R73, R3, R56 ;  /* 0x0000000349387223 */ /* 0x000fe20000000038 */
[----:B------:R-:W-:Y:S01]  /*a3d0*/  SHF.L.U32 R5, R137, 0x10, RZ ;  /* 0x0000001089057819 */ /* 0x000fe200000006ff */
[----:B------:R-:W-:Y:S01]  /*a3e0*/  FFMA R57, R73, R2, R57 ;  /* 0x0000000249397223 */ /* 0x000fe20000000039 */
[----:B------:R-:W-:Y:S02]  /*a3f0*/  F2FP.BF16.F32.PACK_AB R42, R45, R44 ;  /* 0x0000002c2d2a723e */ /* 0x000fe400000010ff */
[----:B------:R-:W-:Y:S01]  /*a400*/  F2FP.BF16.F32.PACK_AB R43, R51, R46 ;  /* 0x0000002e332b723e */ /* 0x000fe200000010ff */
[----:B------:R-:W-:Y:S01]  /*a410*/  FFMA R58, R73, R5, R58 ;  /* 0x00000005493a7223 */ /* 0x000fe2000000003a */
[----:B------:R-:W-:Y:S02]  /*a420*/  LOP3.LUT R0, R137, 0xffff0000, RZ, 0xc0, !PT ;  /* 0xffff000089007812 */ /* 0x000fe400078ec0ff */
[C---:B------:R-:W-:Y:S01]  /*a430*/  SHF.L.U32 R3, R138.reuse, 0x10, RZ ;  /* 0x000000108a037819 */ /* 0x040fe200000006ff */
[----:B------:R1:W-:Y:S01]  /*a440*/  STS.128 [R155+0x8400], R40 ;  /* 0x008400289b007388 */ /* 0x0003e20000000c00 */
        /* <DEDUP_REMOVED lines=8> */
[----:B------:R-:W-:Y:S02]  /*a4d0*/  F2FP.BF16.F32.PACK_AB R49, R55, R50 ;  /* 0x000000323731723e */ /* 0x000fe400000010ff */
[----:B------:R-:W-:Y:S01]  /*a4e0*/  F2FP.BF16.F32.PACK_AB R50, R53, R52 ;  /* 0x000000343532723e */ /* 0x000fe200000010ff */
[----:B------:R-:W-:Y:S01]  /*a4f0*/  FFMA R67, R73, R4, R67 ;  /* 0x0000000449437223 */ /* 0x000fe20000000043 */
[----:B------:R-:W-:Y:S02]  /*a500*/  F2FP.BF16.F32.PACK_AB R51, R59, R54 ;  /* 0x000000363b33723e */ /* 0x000fe400000010ff */
[----:B------:R-:W-:Y:S02]  /*a510*/  F2FP.BF16.F32.PACK_AB R56, R57, R56 ;  /* 0x000000383938723e */ /* 0x000fe400000010ff */
        /* <DEDUP_REMOVED lines=12> */
[----:B--2---:R-:W2:Y:S02]  /*a5e0*/  FENCE.VIEW.ASYNC.S ;  /* 0x00000000000073c6 */ /* 0x004ea40000000000 */
[----:B--2---:R-:W-:Y:S06]  /*a5f0*/  BAR.SYNC.DEFER_BLOCKING 0x1, 0x80 ;  /* 0x0042000000007b1d */ /* 0x004fec0000010000 */
[----:B------:R-:W-:Y:S05]  /*a600*/  @P0 BRA `(.L_x_139) ;  /* 0x0000000000280947 */ /* 0x000fea0003800000 */
[----:B------:R-:W2:Y:S01]  /*a610*/  LDCU.64 UR6, c[0x0][0x348] ;  /* 0x00006900ff0677ac */ /* 0x000ea20008000a00 */
[----:B------:R-:W-:Y:S02]  /*a620*/  UIADD3 UR9, UPT, UPT, UR49, 0x80, URZ ;  /* 0x0000008031097890 */ /* 0x000fe4000fffe0ff */
[----:B------:R-:W-:Y:S01]  /*a630*/  UIADD3 UR8, UPT, UPT, UR44, 0x8400, URZ ;  /* 0x000084002c087890 */ /* 0x000fe2000fffe0ff */
[----:B------:R-:W-:Y:S01]  /*a640*/  UMOV UR10, UR50 ;  /* 0x00000032000a7c82 */ /* 0x000fe20008000000 */
[----:B------:R-:W-:Y:S01]  /*a650*/  UMOV UR11, UR36 ;  /* 0x00000024000b7c82 */ /* 0x000fe20008000000 */
[----:B--2---:R-:W-:Y:S04]  /*a660*/  UIADD3 UR4, UP0, UPT, UR6, 0x680, URZ ;  /* 0x0000068006047890 */ /* 0x004fe8000ff1e0ff */
[----:B------:R-:W-:Y:S09]  /*a670*/  UIADD3.X UR5, UPT, UPT, URZ, UR7, URZ, UP0, !UPT ;  /* 0x00000007ff057290 */ /* 0x000ff200087fe4ff */
[----:B------:R2:W-:Y:S01]  /*a680*/  UTMASTG.3D [UR8], [UR4] ;  /* 0x00000008040073b5 */ /* 0x0005e20008010000 */
[----:B------:R0:W-:Y:S01]  /*a690*/  UTMACMDFLUSH ;  /* 0x00000000000079b7 */ /* 0x0001e20000000000 */
[----:B--2---:R-:W-:Y:S04]  /*a6a0*/  DEPBAR.LE SB0, 0x1 ;  /* 0x000080400000791a */ /* 0x004fe80000000000 */
.L_x_139:
[----:B------:R-:W-:Y:S05]  /*a6b0*/  BSYNC.RECONVERGENT B0 ;  /* 0x0000000000007941 */ /* 0x000fea0003800200 */
.L_x_138:
[----:B------:R-:W-:Y:S01]  /*a6c0*/  BAR.SYNC.DEFER_BLOCKING 0x1, 0x80 ;  /* 0x0042000000007b1d */ /* 0x000fe20000010000 */
[----:B------:R-:W-:Y:S04]  /*a6d0*/  UIADD3 UR4, UPT, UPT, UR45, 0x1, URZ ;  /* 0x000000012d047890 */ /* 0x000fe8000fffe0ff */
[----:B------:R-:W-:Y:S04]  /*a6e0*/  UISETP.NE.AND UP0, UPT, UR4, 0x4, UPT ;  /* 0x000000040400788c */ /* 0x000fe8000bf05270 */
[----:B------:R-:W-:Y:S01]  /*a6f0*/  USEL UR46, UR4, URZ, UP0 ;  /* 0x000000ff042e7287 */ /* 0x000fe20008000000 */
[----:B------:R2:W-:Y:S01]  /*a700*/  @P6 SYNCS.ARRIVE.TRANS64.RED.A1T0 RZ, [R74+URZ], RZ ;  /* 0x000000ff4aff69a7 */ /* 0x0005e200081004ff */
[----:B------:R-:W-:Y:S01]  /*a710*/  BSSY B1, `(.L_x_140) ;  /* 0x000001f000017945 */ /* 0x000fe20003800000 */
[----:B------:R-:W3:Y:S02]  /*a720*/  @P6 SYNCS.PHASECHK.TRANS64.TRYWAIT P0, [R3+URZ+0xa0], R0 ;  /* 0x0000a000030065a7 */ /* 0x000ee400080011ff */
[----:B---3--:R-:W-:Y:S01]  /*a730*/  @P6 SEL R84, RZ, 0x1, !P0 ;  /* 0x00000001ff546807 */ /* 0x008fe20004000000 */
[----:B--2---:R-:W-:Y:S06]  /*a740*/  @!P6 BRA `(.L_x_141) ;  /* 0x00000000006ce947 */ /* 0x004fec0003800000 */
        /* <DEDUP_REMOVED lines=10> */
[----:B------:R-:W2:Y:S02]  /*a7f0*/  SYNCS.PHASECHK.TRANS64.TRYWAIT P0, [R3+URZ+0xa0], R0 ;  /* 0x0000a000030075a7 */ /* 0x000ea400080011ff */
[----:B--2---:R-:W-:Y:S05]  /*a800*/  @!P0 BRA `(.L_x_144) ;  /* 0x00000024000c8947 */ /* 0x004fea0003800000 */
.L_x_143:
[----:B------:R-:W-:Y:S05]  /*a810*/  BSYNC B0 ;  /* 0x0000000000007941 */ /* 0x000fea0003800000 */
.L_x_142:
[----:B------:R-:W-:Y:S11]  /*a820*/  ISETP.NE.AND P0, PT, R86, RZ, PT ;  /* 0x000000ff5600720c */ /* 0x000ff60003f05270 */
[----:B------:R-:W-:Y:S02]  /*a830*/  @!UPT UIADD3 URZ, UPT, UPT, URZ, URZ, URZ ;  /* 0x000000fffffff290 */ /* 0x000fe4000fffe0ff */
[----:B------:R3:W4:Y:S01]  /*a840*/  @P0 LDS.128 R80, [R78+UR44+0x400] ;  /* 0x0004002c4e500984 */ /* 0x0007220008000c00 */
[----:B--2---:R-:W-:Y:S01]  /*a850*/  @P0 IMAD.IADD R0, R85, 0x1, R2 ;  /* 0x0000000155000824 */ /* 0x004fe200078e0202 */
[C---:B------:R-:W-:Y:S01]  /*a860*/  @P0 IADD3 R6, PT, PT, R87.reuse, R2, RZ ;  /* 0x0000000257060210 */ /* 0x040fe20007ffe0ff */
[C---:B------:R-:W-:Y:S01]  /*a870*/  @P0 IMAD.IADD R3, R87.reuse, 0x1, R4 ;  /* 0x0000000157030824 */ /* 0x040fe200078e0204 */
[----:B------:R3:W2:Y:S02]  /*a880*/  @P0 LDS.128 R88, [R5+0x400] ;  /* 0x0004000005580984 */ /* 0x0006a40000000c00 */
[----:B------:R-:W-:Y:S02]  /*a890*/  @P0 IADD3 R87, PT, PT, R87, R0, RZ ;  /* 0x0000000057570210 */ /* 0x000fe40007ffe0ff */
[----:B------:R3:W1:Y:S04]  /*a8a0*/  @P0 LDS.128 R96, [R4+0x400] ;  /* 0x0004000004600984 */ /* 0x0006680000000c00 */
[----:B------:R3:W1:Y:S04]  /*a8b0*/  @P0 LDS.128 R104, [R3+0x400] ;  /* 0x0004000003680984 */ /* 0x0006680000000c00 */
[----:B------:R3:W1:Y:S04]  /*a8c0*/  @P0 LDS.128 R112, [R2+0x400] ;  /* 0x0004000002700984 */ /* 0x0006680000000c00 */
[----:B------:R3:W1:Y:S04]  /*a8d0*/  @P0 LDS.128 R120, [R6+0x400] ;  /* 0x0004000006780984 */ /* 0x0006680000000c00 */
[----:B------:R3:W1:Y:S04]  /*a8e0*/  @P0 LDS.128 R128, [R0+0x400] ;  /* 0x0004000000800984 */ /* 0x0006680000000c00 */
[----:B------:R3:W1:Y:S02]  /*a8f0*/  @P0 LDS.128 R136, [R87+0x400] ;  /* 0x0004000057880984 */ /* 0x0006640000000c00 */
.L_x_141:
[----:B------:R-:W-:Y:S05]  /*a900*/  BSYNC B1 ;  /* 0x0000000000017941 */ /* 0x000fea0003800000 */
.L_x_140:
[----:B---3--:R-:W-:Y:S05]  /*a910*/  VIADD R0, R71, 0xc0 ;  /* 0x000000c047007836 */ /* 0x008fea0000000000 */
[----:B------:R-:W-:Y:S04]  /*a920*/  SHF.R.U32.HI R0, RZ, 0x15, R0 ;  /* 0x00000015ff007819 */ /* 0x000fe80000011600 */
[----:B------:R-:W-:Y:S11]  /*a930*/  LOP3.LUT P0, RZ, R0, 0x3, R147, 0x48, !PT ;  /* 0x0000000300ff7812 */ /* 0x000ff60007804893 */
[----:B------:R-:W-:Y:S02]  /*a940*/  @!UPT UIADD3 URZ, UPT, UPT, URZ, URZ, URZ ;  /* 0x000000fffffff290 */ /* 0x000fe4000fffe0ff */
[----:B------:R-:W-:Y:S05]  /*a950*/  @!P0 BRA `(.L_x_145) ;  /* 0x0000000000408947 */ /* 0x000fea0003800000 */
[----:B------:R-:W3:Y:S01]  /*a960*/  LDCU.64 UR8, c[0x4][0x70] ;  /* 0x01000e00ff0877ac */ /* 0x000ee20008000a00 */
[----:B------:R-:W-:Y:S01]  /*a970*/  MOV R3, 0x0 ;  /* 0x0000000000037802 */ /* 0x000fe20000000f00 */
[----:B------:R-:W-:Y:S02]  /*a980*/  HFMA2 R12, -RZ, RZ, 0, 5.9604644775390625e-08 ;  /* 0x00000001ff0c7431 */ /* 0x000fe400000001ff */
[----:B-1----:R-:W-:Y:S02]  /*a990*/  IMAD.MOV.U32 R8, RZ, RZ, 0x192 ;  /* 0x00000192ff087424 */ /* 0x002fe400078e00ff */
[----:B------:R-:W-:Y:S01]  /*a9a0*/  IMAD.MOV.U32 R13, RZ, RZ, RZ ;  /* 0x000000ffff0d7224 */ /* 0x000fe200078e00ff */
[----:B------:R-:W1:Y:S01]  /*a9b0*/  LDCU.64 UR6, c[0x4][0x78] ;  /* 0x01000f00ff0677ac */ /* 0x000e620008000a00 */
[----:B------:R-:W2:Y:S01]  /*a9c0*/  LDC.64 R2, c[0x4][R3] ;  /* 0x0100000003027b82 */ /* 0x000ea20000000a00 */
[----:B------:R-:W5:Y:S01]  /*a9d0*/  LDCU.64 UR4, c[0x4][0x10] ;  /* 0x01000200ff0477ac */ /* 0x000f620008000a00 */
[----:B---3--:R-:W-:Y:S01]  /*a9e0*/  MOV R5, UR9 ;  /* 0x0000000900057c02 */ /* 0x008fe20008000f00 */
[----:B------:R-:W-:Y:S01]  /*a9f0*/  IMAD.U32 R4, RZ, RZ, UR8 ;  /* 0x00000008ff047e24 */ /* 0x000fe2000f8e00ff */
[----:B-1----:R-:W-:Y:S01]  /*aa00*/  MOV R7, UR7 ;  /* 0x0000000700077c02 */ /* 0x002fe20008000f00 */
[----:B------:R-:W-:Y:S01]  /*aa10*/  IMAD.U32 R6, RZ, RZ, UR6 ;  /* 0x00000006ff067e24 */ /* 0x000fe2000f8e00ff */
[----:B-----5:R-:W-:Y:S01]  /*aa20*/  MOV R11, UR5 ;  /* 0x00000005000b7c02 */ /* 0x020fe20008000f00 */
[----:B------:R-:W-:Y:S02]  /*aa30*/  IMAD.U32 R10, RZ, RZ, UR4 ;  /* 0x00000004ff0a7e24 */ /* 0x000fe4000f8e00ff */
[----:B------:R-:W-:Y:S07]  /*aa40*/  LEPC R20, `(.L_x_145) ;  /* 0x000000001014794e */ /* 0x000fee0000000000 */
[----:B--2-4-:R-:W-:Y:S05]  /*aa50*/  CALL.ABS.NOINC R2 ;  /* 0x0000000002007343 */ /* 0x014fea0003c00000 */
.L_x_145:
[----:B------:R-:W-:Y:S01]  /*aa60*/  ISETP.NE.AND P0, PT, R163, RZ, PT ;  /* 0x000000ffa300720c */ /* 0x000fe20003f05270 */
[----:B------:R-:W-:Y:S05]  /*aa70*/  WARPSYNC.ALL ;  /* 0x0000000000007948 */ /* 0x000fea0003800000 */
[----:B------:R-:W-:Y:S01]  /*aa80*/  R2UR UR4, R71 ;  /* 0x00000000470472ca */ /* 0x000fe200000e0000 */
[----:B------:R-:W-:Y:S01]  /*aa90*/  BSSY.RECONVERGENT B0, `(.L_x_146) ;  /* 0x0000100000007945 */ /* 0x000fe20003800200 */
[C---:B----4-:R-:W-:Y:S02]  /*aaa0*/  SHF.L.U32 R72, R80.reuse, 0x10, RZ ;  /* 0x0000001050487819 */ /* 0x050fe400000006ff */
[----:B------:R-:W-:Y:S02]  /*aab0*/  LOP3.LUT R74, R80, 0xffff0000, RZ, 0xc0, !PT ;  /* 0xffff0000504a7812 */ /* 0x000fe400078ec0ff */
[C---:B------:R-:W-:Y:S02]  /*aac0*/  SHF.L.U32 R75, R81.reuse, 0x10, RZ ;  /* 0x00000010514b7819 */ /* 0x040fe400000006ff */
[----:B------:R-:W-:Y:S02]  /*aad0*/  LOP3.LUT R76, R81, 0xffff0000, RZ, 0xc0, !PT ;  /* 0xffff0000514c7812 */ /* 0x000fe400078ec0ff */
[C---:B------:R-:W-:Y:S02]  /*aae0*/  SHF.L.U32 R77, R82.reuse, 0x10, RZ ;  /* 0x00000010524d7819 */ /* 0x040fe400000006ff */
[----:B------:R-:W-:Y:S01]  /*aaf0*/  LOP3.LUT R78, R82, 0xffff0000, RZ, 0xc0, !PT ;  /* 0xffff0000524e7812 */ /* 0x000fe200078ec0ff */
[----:B-1----:R-:W1:Y:S01]  /*ab00*/  LDTM.x64 R4, tmem[UR4+0xc0] ;  /* 0x0000c004000479ee */ /* 0x002e620008340000 */
[C---:B------:R-:W-:Y:S01]  /*ab10*/  SHF.L.U32 R79, R83.reuse, 0x10, RZ ;  /* 0x00000010534f7819 */ /* 0x040fe200000006ff */
[----:B------:R-:W-:Y:S01]  /*ab20*/  NOP ;  /* 0x0000000000007918 */ /* 0x000fe20000000000 */
[----:B------:R-:W-:Y:S02]  /*ab30*/  LOP3.LUT R80, R83, 0xffff0000, RZ, 0xc0, !PT ;  /* 0xffff000053507812 */ /* 0x000fe400078ec0ff */
[C---:B--2---:R-:W-:Y:S02]  /*ab40*/  SHF.L.U32 R81, R88.reuse, 0x10, RZ ;  /* 0x0000001058517819 */ /* 0x044fe400000006ff */
[----:B------:R-:W-:Y:S02]  /*ab50*/  LOP3.LUT R83, R88, 0xffff0000, RZ, 0xc0, !PT ;  /* 0xffff000058537812 */ /* 0x000fe400078ec0ff */
[C---:B------:R-:W-:Y:S02]  /*ab60*/  SHF.L.U32 R82, R89.reuse, 0x10, RZ ;  /* 0x0000001059527819 */ /* 0x040fe400000006ff */
[----:B------:R-:W-:Y:S02]  /*ab70*/  LOP3.LUT R84, R89, 0xffff0000, RZ, 0xc0, !PT ;  /* 0xffff000059547812 */ /* 0x000fe400078ec0ff */
[C---:B------:R-:W-:Y:S02]  /*ab80*/  SHF.L.U32 R85, R90.reuse, 0x10, RZ ;  /* 0x000000105a557819 */ /* 0x040fe400000006ff */
[----:B------:R-:W-:Y:S02]  /*ab90*/  LOP3.LUT R86, R90, 0xffff0000, RZ, 0xc0, !PT ;  /* 0xffff00005a567812 */ /* 0x000fe400078ec0ff */
[C---:B------:R-:W-:Y:S02]  /*aba0*/  SHF.L.U32 R87, R91.reuse, 0x10, RZ ;  /* 0x000000105b577819 */ /* 0x040fe400000006ff */
[----:B------:R-:W-:Y:S02]  /*abb0*/  IADD3 R170, PT, PT, R170, 0x120, RZ ;  /* 0x00000120aaaa7810 */ /* 0x000fe40007ffe0ff */
[----:B------:R-:W-:Y:S02]  /*abc0*/  LOP3.LUT R88, R91, 0xffff0000, RZ, 0xc0, !PT ;  /* 0xffff00005b587812 */ /* 0x000fe400078ec0ff */
[----:B------:R-:W-:Y:S01]  /*abd0*/  SHF.L.U32 R89, R96, 0x10, RZ ;  /* 0x0000001060597819 */ /* 0x000fe200000006ff */
[----:B-1----:R-:W-:Y:S01]  /*abe0*/  FMUL R4, R70, R4 ;  /* 0x0000000446047220 */ /* 0x002fe20000400000 */
[----:B------:R-:W-:Y:S01]  /*abf0*/  LOP3.LUT R90, R96, 0xffff0000, RZ, 0xc0, !PT ;  /* 0xffff0000605a7812 */ /* 0x000fe200078ec0ff */
[----:B------:R-:W-:Y:S01]  /*ac00*/  FMUL R5, R70, R5 ;  /* 0x0000000546057220 */ /* 0x000fe20000400000 */
[----:B------:R-:W-:Y:S01]  /*ac10*/  SHF.L.U32 R91, R97, 0x10, RZ ;  /* 0x00000010615b7819 */ /* 0x000fe200000006ff */
[C---:B------:R-:W-:Y:S01]  /*ac20*/  FFMA R4, R73.reuse, R72, R4 ;  /* 0x0000004849047223 */ /* 0x040fe20000000004 */
[----:B------:R-:W-:Y:S01]  /*ac30*/  LOP3.LUT R170, R170, 0xfefffff8, RZ, 0xc0, !PT ;  /* 0xfefffff8aaaa7812 */ /* 0x000fe200078ec0ff */
[----:B------:R-:W-:Y:S01]  /*ac40*/  FFMA R5, R73, R74, R5 ;  /* 0x0000004a49057223 */ /* 0x000fe20000000005 */
[----:B------:R-:W-:Y:S01]  /*ac50*/  LOP3.LUT R92, R97, 0xffff0000, RZ, 0xc0, !PT ;  /* 0xffff0000615c7812 */ /* 0x000fe200078ec0ff */
[----:B------:R-:W-:Y:S01]  /*ac60*/  FMUL R6, R70, R6 ;  /* 0x0000000646067220 */ /* 0x000fe20000400000 */
[C---:B------:R-:W-:Y:S01]  /*ac70*/  SHF.L.U32 R93, R98.reuse, 0x10, RZ ;  /* 0x00000010625d7819 */ /* 0x040fe200000006ff */
[----:B------:R1:W-:Y:S01]  /*ac80*/  SYNCS.ARRIVE.TRANS64.RED.A1T0 RZ, [R170+URZ], RZ ;  /* 0x000000ffaaff79a7 */ /* 0x0003e200081004ff */
[----:B------:R-:W-:Y:S01]  /*ac90*/  F2FP.BF16.F32.PACK_AB R4, R5, R4 ;  /* 0x000000040504723e */ /* 0x000fe200000010ff */
[----:B------:R-:W-:Y:S01]  /*aca0*/  FFMA R6, R73, R75, R6 ;  /* 0x0000004b49067223 */ /* 0x000fe20000000006 */
[----:B------:R-:W-:Y:S01]  /*acb0*/  LOP3.LUT R94, R98, 0xffff0000, RZ, 0xc0, !PT ;  /* 0xffff0000625e7812 */ /* 0x000fe200078ec0ff */
[C---:B------:R-:W-:Y:S01]  /*acc0*/  FMUL R7, R70.reuse, R7 ;  /* 0x0000000746077220 */ /* 0x040fe20000400000 */
[C---:B------:R-:W-:Y:S01]  /*acd0*/  SHF.L.U32 R95, R99.reuse, 0x10, RZ ;  /* 0x00000010635f7819 */ /* 0x040fe200000006ff */
[----:B------:R-:W-:Y:S01]  /*ace0*/  FMUL R8, R70, R8 ;  /* 0x0000000846087220 */ /* 0x000fe20000400000 */
[----:B------:R-:W-:Y:S01]  /*acf0*/  LOP3.LUT R96, R99, 0xffff0000, RZ, 0xc0, !PT ;  /* 0xffff000063607812 */ /* 0x000fe200078ec0ff */
[C---:B------:R-:W-:Y:S01]  /*ad00*/  FFMA R7, R73.reuse, R76, R7 ;  /* 0x0000004c49077223 */ /* 0x040fe20000000007 */
[C---:B------:R-:W-:Y:S01]  /*ad10*/  SHF.L.U32 R97, R104.reuse, 0x10, RZ ;  /* 0x0000001068617819 */ /* 0x040fe200000006ff */
[----:B------:R-:W-:Y:S01]  /*ad20*/  FFMA R8, R73, R77, R8 ;  /* 0x0000004d49087223 */ /* 0x000fe20000000008 */
[----:B------:R-:W-:Y:S01]  /*ad30*/  LOP3.LUT R98, R104, 0xffff0000, RZ, 0xc0, !PT ;  /* 0xffff000068627812 */ /* 0x000fe200078ec0ff */
[C---:B------:R-:W-:Y:S01]  /*ad40*/  FMUL R9, R70.reuse, R9 ;  /* 0x0000000946097220 */ /* 0x040fe20000400000 */
[----:B------:R-:W-:Y:S01]  /*ad50*/  F2FP.BF16.F32.PACK_AB R5, R7, R6 ;  /* 0x000000060705723e */ /* 0x000fe200000010ff */
[----:B------:R-:W-:Y:S01]  /*ad60*/  FMUL R10, R70, R10 ;  /* 0x0000000a460a7220 */ /* 0x000fe20000400000 */
        /* <DEDUP_REMOVED lines=8> */
[----:B------:R-:W-:Y:S01]  /*adf0*/  LOP3.LUT R102, R106, 0xffff0000, RZ, 0xc0, !PT ;  /* 0xffff00006a667812 */ /* 0x000fe200078ec0ff */
[----:B------:R-:W-:Y:S01]  /*ae00*/  FFMA R11, R73, R80, R11 ;  /* 0x00000050490b7223 */ /* 0x000fe2000000000b */
[----:B------:R-:W-:Y:S01]  /*ae10*/  SHF.L.U32 R103, R107, 0x10, RZ ;  /* 0x000000106b677819 */ /* 0x000fe200000006ff */
[----:B------:R-:W-:Y:S01]  /*ae20*/  FFMA R0, R73, R81, R0 ;  /* 0x0000005149007223 */ /* 0x000fe20000000000 */
[----:B------:R-:W-:Y:S01]  /*ae30*/  LOP3.LUT R104, R107, 0xffff0000, RZ, 0xc0, !PT ;  /* 0xffff00006b687812 */ /* 0x000fe200078ec0ff */
[C---:B------:R-:W-:Y:S01]  /*ae40*/  FMUL R2, R70.reuse, R13 ;  /* 0x0000000d46027220 */ /* 0x040fe20000400000 */
[----:B------:R-:W-:Y:S01]  /*ae50*/  F2FP.BF16.F32.PACK_AB R7, R11, R10 ;  /* 0x0000000a0b07723e */ /* 0x000fe200000010ff */
[----:B------:R-:W-:Y:S01]  /*ae60*/  FMUL R3, R70, R14 ;  /* 0x0000000e46037220 */ /* 0x000fe20000400000 */
[----:B------:R-:W-:Y:S01]  /*ae70*/  SHF.L.U32 R105, R112, 0x10, RZ ;  /* 0x0000001070697819 */ /* 0x000fe200000006ff */
[----:B------:R-:W-:Y:S01]  /*ae80*/  FMUL R15, R70, R15 ;  /* 0x0000000f460f7220 */ /* 0x000fe20000400000 */
[----:B------:R-:W-:Y:S01]  /*ae90*/  LOP3.LUT R106, R112, 0xffff0000, RZ, 0xc0, !PT ;  /* 0xffff0000706a7812 */ /* 0x000fe200078ec0ff */
[C---:B------:R-:W-:Y:S01]  /*aea0*/  FMUL R12, R70.reuse, R16 ;  /* 0x00000010460c7220 */ /* 0x040fe20000400000 */
[----:B------:R-:W-:Y:S01]  /*aeb0*/  SHF.L.U32 R107, R113, 0x10, RZ ;  /* 0x00000010716b7819 */ /* 0x000fe200000006ff */
[----:B------:R-:W-:Y:S01]  /*aec0*/  FFMA R2, R73, R83, R2 ;  /* 0x0000005349027223 */ /* 0x000fe20000000002 */
[----:B------:R-:W-:Y:S01]  /*aed0*/  LOP3.LUT R108, R113, 0xffff0000, RZ, 0xc0, !PT ;  /* 0xffff0000716c7812 */ /* 0x000fe200078ec0ff */
[----:B------:R-:W-:Y:S01]  /*aee0*/  FMUL R13, R70, R17 ;  /* 0x00000011460d7220 */ /* 0x000fe20000400000 */
[----:B------:R-:W-:Y:S01]  /*aef0*/  SHF.L.U32 R109, R114, 0x10, RZ ;  /* 0x00000010726d7819 */ /* 0x000fe200000006ff */
[C---:B------:R-:W-:Y:S01]  /*af00*/  FFMA R3, R73.reuse, R82, R3 ;  /* 0x0000005249037223 */ /* 0x040fe20000000003 */
[----:B------:R-:W-:Y:S01]  /*af10*/  F2FP.BF16.F32.PACK_AB R8, R2, R0 ;  /* 0x000000000208723e */ /* 0x000fe200000010ff */
[----:B------:R-:W-:Y:S01]  /*af20*/  FMUL R14, R70, R18 ;  /* 0x00000012460e7220 */ /* 0x000fe20000400000 */
[----:B------:R-:W-:Y:S01]  /*af30*/  LOP3.LUT R110, R114, 0xffff0000, RZ, 0xc0, !PT ;  /* 0xffff0000726e7812 */ /* 0x000fe200078ec0ff */
[----:B------:R-:W-:Y:S01]  /*af40*/  FFMA R15, R73, R84, R15 ;  /* 0x00000054490f7223 */ /* 0x000fe2000000000f */
[C---:B------:R-:W-:Y:S01]  /*af50*/  SHF.L.U32 R111, R115.reuse, 0x10, RZ ;  /* 0x00000010736f7819 */ /* 0x040fe200000006ff */
[C---:B------:R-:W-:Y:S01]  /*af60*/  FMUL R19, R70.reuse, R19 ;  /* 0x0000001346137220 */ /* 0x040fe20000400000 */
[----:B------:R-:W-:Y:S01]  /*af70*/  LOP3.LUT R112, R115, 0xffff0000, RZ, 0xc0, !PT ;  /* 0xffff000073707812 */ /* 0x000fe200078ec0ff */
[----:B------:R-:W-:Y:S01]  /*af80*/  FFMA R12, R73, R85, R12 ;  /* 0x00000055490c7223 */ /* 0x000fe2000000000c */
[----:B------:R-:W-:Y:S01]  /*af90*/  F2FP.BF16.F32.PACK_AB R9, R15, R3 ;  /* 0x000000030f09723e */ /* 0x000fe200000010ff */
[----:B------:R-:W-:Y:S01]  /*afa0*/  FMUL R16, R70, R20 ;  /* 0x0000001446107220 */ /* 0x000fe20000400000 */
[C---:B------:R-:W-:Y:S01]  /*afb0*/  SHF.L.U32 R113, R120.reuse, 0x10, RZ ;  /* 0x0000001078717819 */ /* 0x040fe200000006ff */
[----:B------:R1:W-:Y:S01]  /*afc0*/  STS.128 [R169+UR44+0xc400], R4 ;  /* 0x00c40004a9007988 */ /* 0x0003e20008000c2c */
[C---:B------:R-:W-:Y:S01]  /*afd0*/  FFMA R13, R73.reuse, R86, R13 ;  /* 0x00000056490d7223 */ /* 0x040fe2000000000d */
[----:B------:R-:W-:Y:S01]  /*afe0*/  LOP3.LUT R114, R120, 0xffff0000, RZ, 0xc0, !PT ;  /* 0xffff000078727812 */ /* 0x000fe200078ec0ff */
[C---:B------:R-:W-:Y:S01]  /*aff0*/  FFMA R14, R73.reuse, R87, R14 ;  /* 0x00000057490e7223 */ /* 0x040fe2000000000e */
[----:B------:R-:W-:Y:S01]  /*b000*/  FFMA R19, R73, R88, R19 ;  /* 0x0000005849137223 */ /* 0x000fe20000000013 */
[----:B------:R-:W-:Y:S01]  /*b010*/  SHF.L.U32 R115, R121, 0x10, RZ ;  /* 0x0000001079737819 */ /* 0x000fe200000006ff */
[----:B------:R-:W-:Y:S01]  /*b020*/  FFMA R16, R73, R89, R16 ;  /* 0x0000005949107223 */ /* 0x000fe20000000010 */
[----:B------:R-:W-:Y:S01]  /*b030*/  F2FP.BF16.F32.PACK_AB R10, R13, R12 ;  /* 0x0000000c0d0a723e */ /* 0x000fe200000010ff */
[C---:B------:R-:W-:Y:S01]  /*b040*/  FMUL R17, R70.reuse, R21 ;  /* 0x0000001546117220 */ /* 0x040fe20000400000 */
[----:B------:R-:W-:Y:S01]  /*b050*/  F2FP.BF16.F32.PACK_AB R11, R19, R14 ;  /* 0x0000000e130b723e */ /* 0x000fe200000010ff */
[C---:B------:R-:W-:Y:S01]  /*b060*/  FMUL R18, R70.reuse, R22 ;  /* 0x0000001646127220 */ /* 0x040fe20000400000 */
[C---:B------:R-:W-:Y:S01]  /*b070*/  FMUL R23, R70.reuse, R23 ;  /* 0x0000001746177220 */ /* 0x040fe20000400000 */
[----:B------:R-:W-:Y:S01]  /*b080*/  FFMA R17, R73, R90, R17 ;  /* 0x0000005a49117223 */ /* 0x000fe20000000011 */
[C---:B------:R-:W-:Y:S01]  /*b090*/  FMUL R20, R70.reuse, R24 ;  /* 0x0000001846147220 */ /* 0x040fe20000400000 */
[----:B------:R-:W-:Y:S01]  /*b0a0*/  LOP3.LUT R116, R121, 0xffff0000, RZ, 0xc0, !PT ;  /* 0xffff000079747812 */ /* 0x000fe200078ec0ff */
[----:B------:R1:W-:Y:S01]  /*b0b0*/  STS.128 [R168+0xc400], R8 ;  /* 0x00c40008a8007388 */ /* 0x0003e20000000c00 */
[----:B------:R-:W-:Y:S01]  /*b0c0*/  FFMA R18, R73, R91, R18 ;  /* 0x0000005b49127223 */ /* 0x000fe20000000012 */
[----:B------:R-:W-:Y:S01]  /*b0d0*/  F2FP.BF16.F32.PACK_AB R16, R17, R16 ;  /* 0x000000101110723e */ /* 0x000fe200000010ff */
[C---:B------:R-:W-:Y:S01]  /*b0e0*/  FFMA R23, R73.reuse, R92, R23 ;  /* 0x0000005c49177223 */ /* 0x040fe20000000017 */
[----:B------:R-:W-:Y:S01]  /*b0f0*/  FFMA R20, R73, R93, R20 ;  /* 0x0000005d49147223 */ /* 0x000fe20000000014 */
[----:B------:R-:W-:Y:S01]  /*b100*/  FMUL R21, R70, R25 ;  /* 0x0000001946157220 */ /* 0x000fe20000400000 */
[----:B------:R-:W-:Y:S01]  /*b110*/  SHF.L.U32 R117, R122, 0x10, RZ ;  /* 0x000000107a757819 */ /* 0x000fe200000006ff */
[C---:B------:R-:W-:Y:S01]  /*b120*/  FMUL R22, R70.reuse, R26 ;  /* 0x0000001a46167220 */ /* 0x040fe20000400000 */
[----:B------:R-:W-:Y:S01]  /*b130*/  F2FP.BF16.F32.PACK_AB R17, R23, R18 ;  /* 0x000000121711723e */ /* 0x000fe200000010ff */
[C---:B------:R-:W-:Y:S01]  /*b140*/  FFMA R21, R73.reuse, R94, R21 ;  /* 0x0000005e49157223 */ /* 0x040fe20000000015 */
[----:B------:R-:W-:Y:S01]  /*b150*/  FMUL R27, R70, R27 ;  /* 0x0000001b461b7220 */ /* 0x000fe20000400000 */
[----:B------:R-:W-:Y:S01]  /*b160*/  FFMA R22, R73, R95, R22 ;  /* 0x0000005f49167223 */ /* 0x000fe20000000016 */
[----:B------:R-:W-:Y:S01]  /*b170*/  LOP3.LUT R118, R122, 0xffff0000, RZ, 0xc0, !PT ;  /* 0xffff00007a767812 */ /* 0x000fe200078ec0ff */
[C---:B------:R-:W-:Y:S01]  /*b180*/  FMUL R24, R70.reuse, R28 ;  /* 0x0000001c46187220 */ /* 0x040fe20000400000 */
[----:B------:R-:W-:Y:S01]  /*b190*/  F2FP.BF16.F32.PACK_AB R18, R21, R20 ;  /* 0x000000141512723e */ /* 0x000fe200000010ff */
[C---:B------:R-:W-:Y:S01]  /*b1a0*/  FFMA R27, R73.reuse, R96, R27 ;  /* 0x00000060491b7223 */ /* 0x040fe2000000001b */
[C---:B------:R-:W-:Y:S01]  /*b1b0*/  FMUL R25, R70.reuse, R29 ;  /* 0x0000001d46197220 */ /* 0x040fe20000400000 */
[----:B------:R-:W-:Y:S01]  /*b1c0*/  FFMA R24, R73, R97, R24 ;  /* 0x0000006149187223 */ /* 0x000fe20000000018 */
[----:B------:R-:W-:Y:S01]  /*b1d0*/  SHF.L.U32 R119, R123, 0x10, RZ ;  /* 0x000000107b777819 */ /* 0x000fe200000006ff */
[C---:B------:R-:W-:Y:S01]  /*b1e0*/  FMUL R26, R70.reuse, R30 ;  /* 0x0000001e461a7220 */ /* 0x040fe20000400000 */
[----:B------:R-:W-:Y:S01]  /*b1f0*/  F2FP.BF16.F32.PACK_AB R19, R27, R22 ;  /* 0x000000161b13723e */ /* 0x000fe200000010ff */
[C---:B------:R-:W-:Y:S01]  /*b200*/  FFMA R25, R73.reuse, R98, R25 ;  /* 0x0000006249197223 */ /* 0x040fe20000000019 */
[C---:B------:R-:W-:Y:S01]  /*b210*/  FMUL R31, R70.reuse, R31 ;  /* 0x0000001f461f7220 */ /* 0x040fe20000400000 */
[----:B------:R-:W-:Y:S01]  /*b220*/  FFMA R26, R73, R99, R26 ;  /* 0x00000063491a7223 */ /* 0x000fe2000000001a */
[----:B------:R-:W-:Y:S01]  /*b230*/  LOP3.LUT R120, R123, 0xffff0000, RZ, 0xc0, !PT ;  /* 0xffff00007b787812 */ /* 0x000fe200078ec0ff */
[----:B------:R1:W-:Y:S01]  /*b240*/  STS.128 [R167+0xc400], R16 ;  /* 0x00c40010a7007388 */ /* 0x0003e20000000c00 */
[----:B------:R-:W-:Y:S01]  /*b250*/  F2FP.BF16.F32.PACK_AB R24, R25, R24 ;  /* 0x000000181918723e */ /* 0x000fe200000010ff */
[C---:B------:R-:W-:Y:S01]  /*b260*/  FFMA R31, R73.reuse, R100, R31 ;  /* 0x00000064491f7223 */ /* 0x040fe2000000001f */
[C---:B------:R-:W-:Y:S01]  /*b270*/  FMUL R28, R70.reuse, R32 ;  /* 0x00000020461c7220 */ /* 0x040fe20000400000 */
[C---:B------:R-:W-:Y:S01]  /*b280*/  FMUL R29, R70.reuse, R33 ;  /* 0x00000021461d7220 */ /* 0x040fe20000400000 */
[----:B------:R-:W-:Y:S01]  /*b290*/  FMUL R30, R70, R34 ;  /* 0x00000022461e7220 */ /* 0x000fe20000400000 */
[----:B------:R-:W-:Y:S01]  /*b2a0*/  SHF.L.U32 R121, R128, 0x10, RZ ;  /* 0x0000001080797819 */ /* 0x000fe200000006ff */
[----:B------:R-:W-:Y:S01]  /*b2b0*/  FFMA R28, R73, R101, R28 ;  /* 0x00000065491c7223 */ /* 0x000fe2000000001c */
[----:B------:R-:W-:Y:S01]  /*b2c0*/  F2FP.BF16.F32.PACK_AB R25, R31, R26 ;  /* 0x0000001a1f19723e */ /* 0x000fe200000010ff */
[C---:B------:R-:W-:Y:S01]  /*b2d0*/  FFMA R29, R73.reuse, R102, R29 ;  /* 0x00000066491d7223 */ /* 0x040fe2000000001d */
[----:B------:R-:W-:Y:S01]  /*b2e0*/  FFMA R30, R73, R103, R30 ;  /* 0x00000067491e7223 */ /* 0x000fe2000000001e */
[----:B------:R-:W-:Y:S01]  /*b2f0*/  FMUL R35, R70, R35 ;  /* 0x0000002346237220 */ /* 0x000fe20000400000 */
        /* <DEDUP_REMOVED lines=34> */
[----:B------:R-:W-:Y:S01]  /*b520*/  FFMA R41, R73, R114, R41 ;  /* 0x0000007249297223 */ /* 0x000fe20000000029 */
[C---:B------:R-:W-:Y:S01]  /*b530*/  FMUL R47, R70.reuse, R47 ;  /* 0x0000002f462f7220 */ /* 0x040fe20000400000 */
[C---:B------:R-:W-:Y:S01]  /*b540*/  FMUL R44, R70.reuse, R48 ;  /* 0x00000030462c7220 */ /* 0x040fe20000400000 */
[----:B------:R-:W-:Y:S01]  /*b550*/  FMUL R45, R70, R49 ;  /* 0x00000031462d7220 */ /* 0x000fe20000400000 */
[----:B------:R1:W-:Y:S01]  /*b560*/  STS.128 [R156+0xc400], R32 ;  /* 0x00c400209c007388 */ /* 0x0003e20000000c00 */
[----:B------:R-:W-:Y:S01]  /*b570*/  LOP3.LUT R128, R131, 0xffff0000, RZ, 0xc0, !PT ;  /* 0xffff000083807812 */ /* 0x000fe200078ec0ff */
[----:B------:R-:W-:Y:S01]  /*b580*/  FFMA R42, R73, R115, R42 ;  /* 0x00000073492a7223 */ /* 0x000fe2000000002a */
[----:B------:R-:W-:Y:S01]  /*b590*/  F2FP.BF16.F32.PACK_AB R40, R41, R40 ;  /* 0x000000282928723e */ /* 0x000fe200000010ff */
[C---:B------:R-:W-:Y:S01]  /*b5a0*/  FFMA R47, R73.reuse, R116, R47 ;  /* 0x00000074492f7223 */ /* 0x040fe2000000002f */
[C---:B------:R-:W-:Y:S01]  /*b5b0*/  FFMA R44, R73.reuse, R117, R44 ;  /* 0x00000075492c7223 */ /* 0x040fe2000000002c */
[----:B------:R-:W-:Y:S01]  /*b5c0*/  SHF.L.U32 R129, R136, 0x10, RZ ;  /* 0x0000001088817819 */ /* 0x000fe200000006ff */
[C---:B------:R-:W-:Y:S01]  /*b5d0*/  FFMA R45, R73.reuse, R118, R45 ;  /* 0x00000076492d7223 */ /* 0x040fe2000000002d */
[C---:B------:R-:W-:Y:S01]  /*b5e0*/  FMUL R46, R70.reuse, R50 ;  /* 0x00000032462e7220 */ /* 0x040fe20000400000 */
[C---:B------:R-:W-:Y:S01]  /*b5f0*/  FMUL R51, R70.reuse, R51 ;  /* 0x0000003346337220 */ /* 0x040fe20000400000 */
[C---:B------:R-:W-:Y:S01]  /*b600*/  FMUL R48, R70.reuse, R52 ;  /* 0x0000003446307220 */ /* 0x040fe20000400000 */
[C---:B------:R-:W-:Y:S01]  /*b610*/  FMUL R49, R70.reuse, R53 ;  /* 0x0000003546317220 */ /* 0x040fe20000400000 */
[C---:B------:R-:W-:Y:S01]  /*b620*/  FFMA R46, R73.reuse, R119, R46 ;  /* 0x00000077492e7223 */ /* 0x040fe2000000002e */
[C---:B------:R-:W-:Y:S01]  /*b630*/  FMUL R50, R70.reuse, R54 ;  /* 0x0000003646327220 */ /* 0x040fe20000400000 */
[C---:B------:R-:W-:Y:S01]  /*b640*/  FFMA R51, R73.reuse, R120, R51 ;  /* 0x0000007849337223 */ /* 0x040fe20000000033 */
[C---:B------:R-:W-:Y:S01]  /*b650*/  FMUL R55, R70.reuse, R55 ;  /* 0x0000003746377220 */ /* 0x040fe20000400000 */
[C---:B------:R-:W-:Y:S01]  /*b660*/  FFMA R48, R73.reuse, R121, R48 ;  /* 0x0000007949307223 */ /* 0x040fe20000000030 */
[C---:B------:R-:W-:Y:S01]  /*b670*/  FMUL R52, R70.reuse, R56 ;  /* 0x0000003846347220 */ /* 0x040fe20000400000 */
[C---:B------:R-:W-:Y:S01]  /*b680*/  FFMA R49, R73.reuse, R122, R49 ;  /* 0x0000007a49317223 */ /* 0x040fe20000000031 */
[C---:B------:R-:W-:Y:S01]  /*b690*/  FMUL R53, R70.reuse, R57 ;  /* 0x0000003946357220 */ /* 0x040fe20000400000 */
[----:B------:R-:W-:Y:S01]  /*b6a0*/  FFMA R50, R73, R123, R50 ;  /* 0x0000007b49327223 */ /* 0x000fe20000000032 */
[C---:B------:R-:W-:Y:S01]  /*b6b0*/  FMUL R54, R70.reuse, R58 ;  /* 0x0000003a46367220 */ /* 0x040fe20000400000 */
[----:B------:R-:W-:Y:S01]  /*b6c0*/  F2FP.BF16.F32.PACK_AB R41, R47, R42 ;  /* 0x0000002a2f29723e */ /* 0x000fe200000010ff */
[----:B------:R-:W-:Y:S01]  /*b6d0*/  FFMA R55, R73, R124, R55 ;  /* 0x0000007c49377223 */ /* 0x000fe20000000037 */
[C---:B------:R-:W-:Y:S01]  /*b6e0*/  FMUL R59, R70.reuse, R59 ;  /* 0x0000003b463b7220 */ /* 0x040fe20000400000 */
[----:B------:R-:W-:Y:S01]  /*b6f0*/  F2FP.BF16.F32.PACK_AB R42, R45, R44 ;  /* 0x0000002c2d2a723e */ /* 0x000fe200000010ff */
[----:B------:R-:W-:Y:S01]  /*b700*/  FFMA R52, R73, R125, R52 ;  /* 0x0000007d49347223 */ /* 0x000fe20000000034 */
[----:B------:R-:W-:Y:S01]  /*b710*/  F2FP.BF16.F32.PACK_AB R43, R51, R46 ;  /* 0x0000002e332b723e */ /* 0x000fe200000010ff */
[----:B------:R-:W-:Y:S01]  /*b720*/  FMUL R56, R70, R60 ;  /* 0x0000003c46387220 */ /* 0x000fe20000400000 */
[----:B------:R-:W-:Y:S01]  /*b730*/  LOP3.LUT R130, R136, 0xffff0000, RZ, 0xc0, !PT ;  /* 0xffff000088827812 */ /* 0x000fe200078ec0ff */
[----:B------:R-:W-:Y:S01]  /*b740*/  FFMA R53, R73, R126, R53 ;  /* 0x0000007e49357223 */ /* 0x000fe20000000035 */
[----:B------:R-:W-:Y:S01]  /*b750*/  SHF.L.U32 R131, R137, 0x10, RZ ;  /* 0x0000001089837819 */ /* 0x000fe200000006ff */
[----:B------:R1:W-:Y:S01]  /*b760*/  STS.128 [R155+0xc400], R40 ;  /* 0x00c400289b007388 */ /* 0x0003e20000000c00 */
[C---:B------:R-:W-:Y:S01]  /*b770*/  FMUL R57, R70.reuse, R61 ;  /* 0x0000003d46397220 */ /* 0x040fe20000400000 */
[----:B------:R-:W-:Y:S01]  /*b780*/  FFMA R54, R73, R127, R54 ;  /* 0x0000007f49367223 */ /* 0x000fe20000000036 */
[----:B------:R-:W-:Y:S01]  /*b790*/  LOP3.LUT R132, R137, 0xffff0000, RZ, 0xc0, !PT ;  /* 0xffff000089847812 */ /* 0x000fe200078ec0ff */
[----:B------:R-:W-:Y:S01]  /*b7a0*/  FMUL R58, R70, R62 ;  /* 0x0000003e463a7220 */ /* 0x000fe20000400000 */
[C---:B------:R-:W-:Y:S01]  /*b7b0*/  FFMA R59, R73.reuse, R128, R59 ;  /* 0x00000080493b7223 */ /* 0x040fe2000000003b */
[----:B------:R-:W-:Y:S01]  /*b7c0*/  SHF.L.U32 R133, R138, 0x10, RZ ;  /* 0x000000108a857819 */ /* 0x000fe200000006ff */
[----:B------:R-:W-:Y:S01]  /*b7d0*/  FMUL R63, R70, R63 ;  /* 0x0000003f463f7220 */ /* 0x000fe20000400000 */
        /* <DEDUP_REMOVED lines=9> */
[C---:B------:R-:W-:Y:S01]  /*b870*/  FMUL R62, R70.reuse, R66 ;  /* 0x00000042463e7220 */ /* 0x040fe20000400000 */
[----:B------:R-:W-:Y:S01]  /*b880*/  F2FP.BF16.F32.PACK_AB R49, R55, R50 ;  /* 0x000000323731723e */ /* 0x000fe200000010ff */
[----:B------:R-:W-:Y:S01]  /*b890*/  FFMA R63, R73, R132, R63 ;  /* 0x00000084493f7223 */ /* 0x000fe2000000003f */
[----:B------:R-:W-:Y:S01]  /*b8a0*/  FMUL R67, R70, R67 ;  /* 0x0000004346437220 */ /* 0x000fe20000400000 */
[----:B------:R-:W-:Y:S01]  /*b8b0*/  F2FP.BF16.F32.PACK_AB R50, R53, R52 ;  /* 0x000000343532723e */ /* 0x000fe200000010ff */
[----:B------:R-:W-:Y:S01]  /*b8c0*/  FFMA R60, R73, R133, R60 ;  /* 0x00000085493c7223 */ /* 0x000fe2000000003c */
[----:B------:R-:W-:Y:S01]  /*b8d0*/  F2FP.BF16.F32.PACK_AB R51, R59, R54 ;  /* 0x000000363b33723e */ /* 0x000fe200000010ff */
[C---:B------:R-:W-:Y:S01]  /*b8e0*/  FFMA R61, R73.reuse, R134, R61 ;  /* 0x00000086493d7223 */ /* 0x040fe2000000003d */
[C---:B------:R-:W-:Y:S01]  /*b8f0*/  FFMA R62, R73.reuse, R135, R62 ;  /* 0x00000087493e7223 */ /* 0x040fe2000000003e */
[----:B------:R-:W-:Y:S01]  /*b900*/  FFMA R67, R73, R136, R67 ;  /* 0x0000008849437223 */ /* 0x000fe20000000043 */
[----:B------:R-:W-:Y:S01]  /*b910*/  F2FP.BF16.F32.PACK_AB R56, R57, R56 ;  /* 0x000000383938723e */ /* 0x000fe200000010ff */
[----:B------:R1:W-:Y:S01]  /*b920*/  STS.128 [R154+0xc400], R48 ;  /* 0x00c400309a007388 */ /* 0x0003e20000000c00 */
[----:B------:R-:W-:Y:S02]  /*b930*/  F2FP.BF16.F32.PACK_AB R57, R63, R58 ;  /* 0x0000003a3f39723e */ /* 0x000fe400000010ff */
        /* <DEDUP_REMOVED lines=21> */
.L_x_147:
[----:B------:R-:W-:Y:S05]  /*ba90*/  BSYNC.RECONVERGENT B0 ;  /* 0x0000000000007941 */ /* 0x000fea0003800200 */
.L_x_146:
[----:B------:R-:W-:Y:S01]  /*baa0*/  BAR.SYNC.DEFER_BLOCKING 0x1, 0x80 ;  /* 0x0042000000007b1d */ /* 0x000fe20000010000 */
[----:B------:R-:W-:Y:S01]  /*bab0*/  UISETP.NE.AND UP0, UPT, UR52, -0x4, UPT ;  /* 0xfffffffc3400788c */ /* 0x000fe2000bf05270 */
[----:B------:R-:W-:Y:S08]  /*bac0*/  IADD3 R68, PT, PT, R68, 0x1, RZ ;  /* 0x0000000144447810 */ /* 0x000ff00007ffe0ff */
[----:B------:R-:W-:Y:S05]  /*bad0*/  BRA.U !UP0, `(.L_x_148) ;  /* 0x0000000108287547 */ /* 0x000fea000b800000 */
[----:B------:R-:W-:Y:S01]  /*bae0*/  ISETP.NE.AND P0, PT, R166, RZ, PT ;  /* 0x000000ffa600720c */ /* 0x000fe20003f05270 */
[----:B------:R-:W-:Y:S01]  /*baf0*/  IMAD.U32 R3, RZ, RZ, UR46 ;  /* 0x0000002eff037e24 */ /* 0x000fe2000f8e00ff */
[----:B------:R-:W-:Y:S01]  /*bb00*/  UIADD3 UR4, UPT, UPT, UR46, 0x1, URZ ;  /* 0x000000012e047890 */ /* 0x000fe2000fffe0ff */
[----:B------:R-:W-:Y:S03]  /*bb10*/  IMAD.U32 R0, RZ, RZ, UR47 ;  /* 0x0000002fff007e24 */ /* 0x000fe6000f8e00ff */
[----:B------:R-:W-:Y:S04]  /*bb20*/  UISETP.NE.AND UP0, UPT, UR4, 0x4, UPT ;  /* 0x000000040400788c */ /* 0x000fe8000bf05270 */
[----:B------:R-:W-:Y:S03]  /*bb30*/  USEL UR46, UR4, URZ, UP0 ;  /* 0x000000ff042e7287 */ /* 0x000fe60008000000 */
[----:B------:R-:W-:Y:S05]  /*bb40*/  @P0 LEA R3, R3, UR44, 0x3 ;  /* 0x0000002c03030c11 */ /* 0x000fea000f8e18ff */
[----:B------:R-:W-:Y:S05]  /*bb50*/  @P0 VIADD R3, R3, 0xc0 ;  /* 0x000000c003030836 */ /* 0x000fea0000000000 */
[----:B------:R-:W-:Y:S04]  /*bb60*/  @P0 PRMT R0, R0, 0x654, R3 ;  /* 0x0000065400000816 */ /* 0x000fe80000000003 */
[----:B------:R2:W-:Y:S03]  /*bb70*/  @P0 SYNCS.ARRIVE.TRANS64.RED.A1T0 RZ, [R0+URZ], RZ ;  /* 0x000000ff00ff09a7 */ /* 0x0005e600081004ff */
.L_x_148:
[----:B------:R-:W-:Y:S01]  /*bb80*/  R2UR UR4, R148 ;  /* 0x00000000940472ca */ /* 0x000fe200000e0000 */
[----:B------:R-:W-:Y:S01]  /*bb90*/  UISETP.NE.AND UP0, UPT, UR62, URZ, UPT ;  /* 0x000000ff3e00728c */ /* 0x000fe2000bf05270 */
[----:B------:R-:W-:Y:S01]  /*bba0*/  ISETP.NE.AND P0, PT, R152, 0x2, PT ;  /* 0x000000029800780c */ /* 0x000fe20003f05270 */
[----:B------:R-:W-:Y:S01]  /*bbb0*/  UIADD3 UR31, UPT, UPT, UR38, UR63, URZ ;  /* 0x0000003f261f7290 */ /* 0x000fe2000fffe0ff */
[----:B------:R-:W-:Y:S01]  /*bbc0*/  ISETP.NE.AND P1, PT, R68, 0x2, PT ;  /* 0x000000024400780c */ /* 0x000fe20003f25270 */
[----:B------:R-:W-:Y:S01]  /*bbd0*/  UIADD3 UR52, UPT, UPT, UR52, 0x4, URZ ;  /* 0x0000000434347890 */ /* 0x000fe2000fffe0ff */
[----:B------:R-:W-:Y:S01]  /*bbe0*/  SEL R3, RZ, 0x1, P0 ;  /* 0x00000001ff037807 */ /* 0x000fe20000000000 */
[----:B------:R-:W-:Y:S01]  /*bbf0*/  UMOV UR36, UR61 ;  /* 0x0000003d00247c82 */ /* 0x000fe20008000000 */
[----:B--2---:R-:W-:Y:S02]  /*bc00*/  SEL R0, RZ, 0x1, P1 ;  /* 0x00000001ff007807 */ /* 0x004fe40000800000 */
[----:B------:R-:W-:Y:S02]  /*bc10*/  LOP3.LUT R158, R158, R3, RZ, 0x3c, !PT ;  /* 0x000000039e9e7212 */ /* 0x000fe400078e3cff */
[----:B------:R-:W-:Y:S01]  /*bc20*/  LOP3.LUT R159, R159, R0, RZ, 0x3c, !PT ;  /* 0x000000009f9f7212 */ /* 0x000fe200078e3cff */
[----:B------:R-:W-:Y:S01]  /*bc30*/  UIADD3 UR30, UPT, UPT, UR37, UR4, URZ ;  /* 0x00000004251e7290 */ /* 0x000fe2000fffe0ff */
[----:B------:R-:W-:Y:S02]  /*bc40*/  SEL R152, R152, RZ, P0 ;  /* 0x000000ff98987207 */ /* 0x000fe40000000000 */
[----:B------:R-:W-:Y:S01]  /*bc50*/  SEL R68, R68, RZ, P1 ;  /* 0x000000ff44447207 */ /* 0x000fe20000800000 */
[----:B------:R-:W-:Y:S08]  /*bc60*/  BRA.U UP0, `(.L_x_149) ;  /* 0xffffff9d00b47547 */ /* 0x000ff0000b83ffff */
[----:B------:R-:W-:-:S13]  /*bc70*/  R2UR UR4, R149 ;  /* 0x00000000950472ca */ /* 0x000fda00000e0000 */
[----:B------:R-:W-:-:S09]  /*bc80*/  UISETP.NE.AND UP0, UPT, UR4, URZ, UPT ;  /* 0x000000ff0400728c */ /* 0x000fd2000bf05270 */
[----:B------:R-:W-:Y:S05]  /*bc90*/  BRA.U !UP0, `(.L_x_150) ;  /* 0x0000000108487547 */ /* 0x000fea000b800000 */
[----:B------:R-:W2:Y:S02]  /*bca0*/  LDCU.64 UR4, c[0x0][0x890] ;  /* 0x00011200ff0477ac */ /* 0x000ea40008000a00 */
[----:B--2---:R-:W-:-:S04]  /*bcb0*/  UISETP.NE.U32.AND UP0, UPT, UR4, URZ, UPT ;  /* 0x000000ff0400728c */ /* 0x004fc8000bf05070 */
[----:B------:R-:W-:-:S09]  /*bcc0*/  UISETP.NE.AND.EX UP0, UPT, UR5, URZ, UPT, UP0 ;  /* 0x000000ff0500728c */ /* 0x000fd2000bf05300 */
[----:B------:R-:W-:Y:S05]  /*bcd0*/  BRA.U UP0, `(.L_x_151) ;  /* 0x00000001000c7547 */ /* 0x000fea000b800000 */
[----:B------:R-:W-:-:S13]  /*bce0*/  FSETP.NEU.AND P0, PT, R73, RZ, PT ;  /* 0x000000ff4900720b */ /* 0x000fda0003f0d000 */
[----:B------:R-:W-:Y:S05]  /*bcf0*/  @!P0 EXIT ;  /* 0x000000000000894d */ /* 0x000fea0003800000 */
[----:B------:R-:W-:Y:S05]  /*bd00*/  BRA `(.L_x_150) ;  /* 0x00000000002c7947 */ /* 0x000fea0003800000 */
.L_x_151:
[----:B------:R-:W-:Y:S01]  /*bd10*/  ISETP.NE.AND P0, PT, R151, RZ, PT ;  /* 0x000000ff9700720c */ /* 0x000fe20003f05270 */
[----:B------:R-:W-:-:S12]  /*bd20*/  BSSY.RECONVERGENT B0, `(.L_x_150) ;  /* 0x0000009000007945 */ /* 0x000fd80003800200 */
[----:B------:R-:W-:Y:S05]  /*bd30*/  @P0 BRA `(.L_x_152) ;  /* 0x0000000000140947 */ /* 0x000fea0003800000 */
[----:B------:R-:W2:Y:S02]  /*bd40*/  LDCU.64 UR4, c[0x0][0x888] ;  /* 0x00011100ff0477ac */ /* 0x000ea40008000a00 */
[----:B--2---:R-:W-:-:S04]  /*bd50*/  ISETP.NE.U32.AND P0, PT, RZ, UR4, PT ;  /* 0x00000004ff007c0c */ /* 0x004fc8000bf05070 */
[----:B------:R-:W-:-:S13]  /*bd60*/  ISETP.NE.AND.EX P0, PT, RZ, UR5, PT, P0 ;  /* 0x00000005ff007c0c */ /* 0x000fda000bf05300 */
[----:B------:R-:W-:Y:S05]  /*bd70*/  @!P0 EXIT ;  /* 0x000000000000894d */ /* 0x000fea0003800000 */
[----:B------:R-:W-:Y:S05]  /*bd80*/  BRA `(.L_x_153) ;  /* 0x0000000000087947 */ /* 0x000fea0003800000 */
.L_x_152:
[----:B------:R-:W-:-:S13]  /*bd90*/  FSETP.NEU.AND P0, PT, R73, RZ, PT ;  /* 0x000000ff4900720b */ /* 0x000fda0003f0d000 */
[----:B------:R-:W-:Y:S05]  /*bda0*/  @!P0 EXIT ;  /* 0x000000000000894d */ /* 0x000fea0003800000 */
.L_x_153:
[----:B------:R-:W-:Y:S05]  /*bdb0*/  BSYNC.RECONVERGENT B0 ;  /* 0x0000000000007941 */ /* 0x000fea0003800200 */
.L_x_150:
[----:B------:R-:W-:Y:S01]  /*bdc0*/  ULEA UR4, UR46, UR44, 0x3 ;  /* 0x0000002c2e047291 */ /* 0x000fe2000f8e18ff */
[----:B------:R-:W-:-:S04]  /*bdd0*/  DEPBAR.LE SB0, 0x0 ;  /* 0x000080000000791a */ /* 0x000fc80000000000 */
[----:B------:R-:W-:-:S04]  /*bde0*/  UIADD3 UR4, UPT, UPT, UR4, 0xc0, URZ ;  /* 0x000000c004047890 */ /* 0x000fc8000fffe0ff */
[----:B------:R-:W-:-:S09]  /*bdf0*/  UPRMT UR4, UR47, 0x654, UR4 ;  /* 0x000006542f047896 */ /* 0x000fd20008000004 */
[----:B------:R-:W-:Y:S01]  /*be00*/  SYNCS.ARRIVE.TRANS64.RED.A1T0 RZ, [UR4], RZ ;  /* 0x000000ffffff79a7 */ /* 0x000fe20008100404 */
[----:B------:R-:W-:Y:S05]  /*be10*/  EXIT ;  /* 0x000000000000794d */ /* 0x000fea0003800000 */
.L_x_25:
[----:B--2---:R2:W3:Y:S02]  /*be20*/  SYNCS.PHASECHK.TRANS64.TRYWAIT P0, [R3+URZ+0x140], R2 ;  /* 0x00014002030075a7 */ /* 0x0044e400080011ff */
[----:B---3--:R-:W-:Y:S05]  /*be30*/  @!P0 NANOSLEEP.SYNCS 0x989680 ;  /* 0x009896800000895d */ /* 0x008fea0003900000 */
[----:B------:R-:W3:Y:S02]  /*be40*/  @!P0 SYNCS.PHASECHK.TRANS64 P0, [R3+URZ+0x140], R2 ;  /* 0x00014002030085a7 */ /* 0x000ee400080010ff */
[----:B---3--:R-:W-:Y:S05]  /*be50*/  @!P0 BRA `(.L_x_25) ;  /* 0xfffffffc00f08947 */ /* 0x008fea000383ffff */
[----:B------:R-:W-:Y:S05]  /*be60*/  BRA `(.L_x_154) ;  /* 0xffffff5c00347947 */ /* 0x000fea000383ffff */
.L_x_28:
[----:B-1----:R-:W-:-:S07]  /*be70*/  MOV R0, UR33 ;  /* 0x0000002100007c02 */ /* 0x002fce0008000f00 */
.L_x_155:
[----:B-1----:R1:W2:Y:S02]  /*be80*/  SYNCS.PHASECHK.TRANS64.TRYWAIT P0, [R0+URZ+0x50], R3 ;  /* 0x00005003000075a7 */ /* 0x0022a400080011ff */
[----:B--2---:R-:W-:Y:S05]  /*be90*/  @!P0 NANOSLEEP.SYNCS 0x989680 ;  /* 0x009896800000895d */ /* 0x004fea0003900000 */
[----:B------:R-:W2:Y:S02]  /*bea0*/  @!P0 SYNCS.PHASECHK.TRANS64 P0, [R0+URZ+0x50], R3 ;  /* 0x00005003000085a7 */ /* 0x000ea400080010ff */
[----:B--2---:R-:W-:Y:S05]  /*beb0*/  @!P0 BRA `(.L_x_155) ;  /* 0xfffffffc00f08947 */ /* 0x004fea000383ffff */
[----:B------:R-:W-:Y:S05]  /*bec0*/  BRA `(.L_x_27) ;  /* 0xffffff5c00887947 */ /* 0x000fea000383ffff */
.L_x_35:
[----:B-1----:R-:W-:-:S07]  /*bed0*/  MOV R0, UR17 ;  /* 0x0000001100007c02 */ /* 0x002fce0008000f00 */
.L_x_156:
[----:B-1----:R1:W2:Y:S02]  /*bee0*/  SYNCS.PHASECHK.TRANS64.TRYWAIT P0, [R0+URZ+0x50], R3 ;  /* 0x00005003000075a7 */ /* 0x0022a400080011ff */
[----:B--2---:R-:W-:Y:S05]  /*bef0*/  @!P0 NANOSLEEP.SYNCS 0x989680 ;  /* 0x009896800000895d */ /* 0x004fea0003900000 */
[----:B------:R-:W2:Y:S02]  /*bf00*/  @!P0 SYNCS.PHASECHK.TRANS64 P0, [R0+URZ+0x50], R3 ;  /* 0x00005003000085a7 */ /* 0x000ea400080010ff */
[----:B--2---:R-:W-:Y:S05]  /*bf10*/  @!P0 BRA `(.L_x_156) ;  /* 0xfffffffc00f08947 */ /* 0x004fea000383ffff */
[----:B------:R-:W-:Y:S05]  /*bf20*/  BRA `(.L_x_34) ;  /* 0xffffff60004c7947 */ /* 0x000fea000383ffff */
.L_x_40:
[----:B-1----:R1:W2:Y:S02]  /*bf30*/  SYNCS.PHASECHK.TRANS64.TRYWAIT P0, [R3+URZ+0xf0], R0 ;  /* 0x0000f000030075a7 */ /* 0x0022a400080011ff */
[----:B--2---:R-:W-:Y:S05]  /*bf40*/  @!P0 NANOSLEEP.SYNCS 0x989680 ;  /* 0x009896800000895d */ /* 0x004fea0003900000 */
[----:B------:R-:W2:Y:S02]  /*bf50*/  @!P0 SYNCS.PHASECHK.TRANS64 P0, [R3+URZ+0xf0], R0 ;  /* 0x0000f000030085a7 */ /* 0x000ea400080010ff */
[----:B--2---:R-:W-:Y:S05]  /*bf60*/  @!P0 BRA `(.L_x_40) ;  /* 0xfffffffc00f08947 */ /* 0x004fea000383ffff */
[----:B------:R-:W-:Y:S05]  /*bf70*/  BRA `(.L_x_157) ;  /* 0xffffff6000f87947 */ /* 0x000fea000383ffff */
.L_x_44:
[----:B-1----:R-:W-:-:S07]  /*bf80*/  MOV R0, UR4 ;  /* 0x0000000400007c02 */ /* 0x002fce0008000f00 */
.L_x_158:
[----:B-1----:R1:W2:Y:S02]  /*bf90*/  SYNCS.PHASECHK.TRANS64.TRYWAIT P0, [R0+URZ], R3 ;  /* 0x00000003000075a7 */ /* 0x0022a400080011ff */
[----:B--2---:R-:W-:Y:S05]  /*bfa0*/  @!P0 NANOSLEEP.SYNCS 0x989680 ;  /* 0x009896800000895d */ /* 0x004fea0003900000 */
[----:B------:R-:W2:Y:S02]  /*bfb0*/  @!P0 SYNCS.PHASECHK.TRANS64 P0, [R0+URZ], R3 ;  /* 0x00000003000085a7 */ /* 0x000ea400080010ff */
[----:B--2---:R-:W-:Y:S05]  /*bfc0*/  @!P0 BRA `(.L_x_158) ;  /* 0xfffffffc00f08947 */ /* 0x004fea000383ffff */
[----:B------:R-:W-:Y:S05]  /*bfd0*/  BRA `(.L_x_159) ;  /* 0xffffff6800a07947 */ /* 0x000fea000383ffff */
.L_x_45:
[----:B------:R-:W-:-:S07]  /*bfe0*/  MOV R0, UR5 ;  /* 0x0000000500007c02 */ /* 0x000fce0008000f00 */
.L_x_160:
[----:B-1----:R1:W2:Y:S02]  /*bff0*/  SYNCS.PHASECHK.TRANS64.TRYWAIT P0, [R0+URZ], R3 ;  /* 0x00000003000075a7 */ /* 0x0022a400080011ff */
[----:B--2---:R-:W-:Y:S05]  /*c000*/  @!P0 NANOSLEEP.SYNCS 0x989680 ;  /* 0x009896800000895d */ /* 0x004fea0003900000 */
[----:B------:R-:W2:Y:S02]  /*c010*/  @!P0 SYNCS.PHASECHK.TRANS64 P0, [R0+URZ], R3 ;  /* 0x00000003000085a7 */ /* 0x000ea400080010ff */
[----:B--2---:R-:W-:Y:S05]  /*c020*/  @!P0 BRA `(.L_x_160) ;  /* 0xfffffffc00f08947 */ /* 0x004fea000383ffff */
[----:B------:R-:W-:Y:S05]  /*c030*/  BRA `(.L_x_161) ;  /* 0xffffff6800ac7947 */ /* 0x000fea000383ffff */
.L_x_46:
[----:B------:R-:W-:-:S07]  /*c040*/  MOV R0, UR5 ;  /* 0x0000000500007c02 */ /* 0x000fce0008000f00 */
.L_x_162:
[----:B-1----:R1:W2:Y:S02]  /*c050*/  SYNCS.PHASECHK.TRANS64.TRYWAIT P0, [R0+URZ], R3 ;  /* 0x00000003000075a7 */ /* 0x0022a400080011ff */
[----:B--2---:R-:W-:Y:S05]  /*c060*/  @!P0 NANOSLEEP.SYNCS 0x989680 ;  /* 0x009896800000895d */ /* 0x004fea0003900000 */
[----:B------:R-:W2:Y:S02]  /*c070*/  @!P0 SYNCS.PHASECHK.TRANS64 P0, [R0+URZ], R3 ;  /* 0x00000003000085a7 */ /* 0x000ea400080010ff */
[----:B--2---:R-:W-:Y:S05]  /*c080*/  @!P0 BRA `(.L_x_162) ;  /* 0xfffffffc00f08947 */ /* 0x004fea000383ffff */
[----:B------:R-:W-:Y:S05]  /*c090*/  BRA `(.L_x_163) ;  /* 0xffffff6800b87947 */ /* 0x000fea000383ffff */
.L_x_47:
[----:B------:R-:W-:-:S07]  /*c0a0*/  MOV R0, UR5 ;  /* 0x0000000500007c02 */ /* 0x000fce0008000f00 */
.L_x_164:
[----:B-1----:R1:W2:Y:S02]  /*c0b0*/  SYNCS.PHASECHK.TRANS64.TRYWAIT P0, [R0+URZ], R3 ;  /* 0x00000003000075a7 */ /* 0x0022a400080011ff */
[----:B--2---:R-:W-:Y:S05]  /*c0c0*/  @!P0 NANOSLEEP.SYNCS 0x989680 ;  /* 0x009896800000895d */ /* 0x004fea0003900000 */
[----:B------:R-:W2:Y:S02]  /*c0d0*/  @!P0 SYNCS.PHASECHK.TRANS64 P0, [R0+URZ], R3 ;  /* 0x00000003000085a7 */ /* 0x000ea400080010ff */
[----:B--2---:R-:W-:Y:S05]  /*c0e0*/  @!P0 BRA `(.L_x_164) ;  /* 0xfffffffc00f08947 */ /* 0x004fea000383ffff */
[----:B------:R-:W-:Y:S05]  /*c0f0*/  BRA `(.L_x_165) ;  /* 0xffffff6800c47947 */ /* 0x000fea000383ffff */
.L_x_48:
[----:B------:R-:W-:-:S07]  /*c100*/  MOV R0, UR5 ;  /* 0x0000000500007c02 */ /* 0x000fce0008000f00 */
.L_x_166:
[----:B-1----:R1:W2:Y:S02]  /*c110*/  SYNCS.PHASECHK.TRANS64.TRYWAIT P0, [R0+URZ], R3 ;  /* 0x00000003000075a7 */ /* 0x0022a400080011ff */
[----:B--2---:R-:W-:Y:S05]  /*c120*/  @!P0 NANOSLEEP.SYNCS 0x989680 ;  /* 0x009896800000895d */ /* 0x004fea0003900000 */
[----:B------:R-:W2:Y:S02]  /*c130*/  @!P0 SYNCS.PHASECHK.TRANS64 P0, [R0+URZ], R3 ;  /* 0x00000003000085a7 */ /* 0x000ea400080010ff */
[----:B--2---:R-:W-:Y:S05]  /*c140*/  @!P0 BRA `(.L_x_166) ;  /* 0xfffffffc00f08947 */ /* 0x004fea000383ffff */
[----:B------:R-:W-:Y:S05]  /*c150*/  BRA `(.L_x_167) ;  /* 0xffffff6800d07947 */ /* 0x000fea000383ffff */
.L_x_49:
[----:B------:R-:W-:-:S07]  /*c160*/  MOV R0, UR5 ;  /* 0x0000000500007c02 */ /* 0x000fce0008000f00 */
.L_x_168:
[----:B-1----:R1:W2:Y:S02]  /*c170*/  SYNCS.PHASECHK.TRANS64.TRYWAIT P0, [R0+URZ], R3 ;  /* 0x00000003000075a7 */ /* 0x0022a400080011ff */
[----:B--2---:R-:W-:Y:S05]  /*c180*/  @!P0 NANOSLEEP.SYNCS 0x989680 ;  /* 0x009896800000895d */ /* 0x004fea0003900000 */
[----:B------:R-:W2:Y:S02]  /*c190*/  @!P0 SYNCS.PHASECHK.TRANS64 P0, [R0+URZ], R3 ;  /* 0x00000003000085a7 */ /* 0x000ea400080010ff */
[----:B--2---:R-:W-:Y:S05]  /*c1a0*/  @!P0 BRA `(.L_x_168) ;  /* 0xfffffffc00f08947 */ /* 0x004fea000383ffff */
[----:B------:R-:W-:Y:S05]  /*c1b0*/  BRA `(.L_x_169) ;  /* 0xffffff6800dc7947 */ /* 0x000fea000383ffff */
.L_x_50:
[----:B------:R-:W-:-:S07]  /*c1c0*/  MOV R0, UR5 ;  /* 0x0000000500007c02 */ /* 0x000fce0008000f00 */
.L_x_170:
[----:B-1----:R1:W2:Y:S02]  /*c1d0*/  SYNCS.PHASECHK.TRANS64.TRYWAIT P0, [R0+URZ], R3 ;  /* 0x00000003000075a7 */ /* 0x0022a400080011ff */
[----:B--2---:R-:W-:Y:S05]  /*c1e0*/  @!P0 NANOSLEEP.SYNCS 0x989680 ;  /* 0x009896800000895d */ /* 0x004fea0003900000 */
[----:B------:R-:W2:Y:S02]  /*c1f0*/  @!P0 SYNCS.PHASECHK.TRANS64 P0, [R0+URZ], R3 ;  /* 0x00000003000085a7 */ /* 0x000ea400080010ff */
[----:B--2---:R-:W-:Y:S05]  /*c200*/  @!P0 BRA `(.L_x_170) ;  /* 0xfffffffc00f08947 */ /* 0x004fea000383ffff */
[----:B------:R-:W-:Y:S05]  /*c210*/  BRA `(.L_x_171) ;  /* 0xffffff6800e87947 */ /* 0x000fea000383ffff */
.L_x_51:
[----:B------:R-:W-:-:S07]  /*c220*/  MOV R0, UR5 ;  /* 0x0000000500007c02 */ /* 0x000fce0008000f00 */
.L_x_172:
[----:B-1----:R1:W2:Y:S02]  /*c230*/  SYNCS.PHASECHK.TRANS64.TRYWAIT P0, [R0+URZ], R3 ;  /* 0x00000003000075a7 */ /* 0x0022a400080011ff */
[----:B--2---:R-:W-:Y:S05]  /*c240*/  @!P0 NANOSLEEP.SYNCS 0x989680 ;  /* 0x009896800000895d */ /* 0x004fea0003900000 */
[----:B------:R-:W2:Y:S02]  /*c250*/  @!P0 SYNCS.PHASECHK.TRANS64 P0, [R0+URZ], R3 ;  /* 0x00000003000085a7 */ /* 0x000ea400080010ff */
[----:B--2---:R-:W-:Y:S05]  /*c260*/  @!P0 BRA `(.L_x_172) ;  /* 0xfffffffc00f08947 */ /* 0x004fea000383ffff */
[----:B------:R-:W-:Y:S05]  /*c270*/  BRA `(.L_x_173) ;  /* 0xffffff6800f47947 */ /* 0x000fea000383ffff */
.L_x_52:
[----:B------:R-:W-:-:S07]  /*c280*/  MOV R0, UR5 ;  /* 0x0000000500007c02 */ /* 0x000fce0008000f00 */
.L_x_174:
[----:B-1----:R1:W2:Y:S02]  /*c290*/  SYNCS.PHASECHK.TRANS64.TRYWAIT P0, [R0+URZ], R3 ;  /* 0x00000003000075a7 */ /* 0x0022a400080011ff */
[----:B--2---:R-:W-:Y:S05]  /*c2a0*/  @!P0 NANOSLEEP.SYNCS 0x989680 ;  /* 0x009896800000895d */ /* 0x004fea0003900000 */
[----:B------:R-:W2:Y:S02]  /*c2b0*/  @!P0 SYNCS.PHASECHK.TRANS64 P0, [R0+URZ], R3 ;  /* 0x00000003000085a7 */ /* 0x000ea400080010ff */
[----:B--2---:R-:W-:Y:S05]  /*c2c0*/  @!P0 BRA `(.L_x_174) ;  /* 0xfffffffc00f08947 */ /* 0x004fea000383ffff */
[----:B------:R-:W-:Y:S05]  /*c2d0*/  BRA `(.L_x_175) ;  /* 0xffffff6c00007947 */ /* 0x000fea000383ffff */
.L_x_55:
[----:B--2---:R2:W3:Y:S02]  /*c2e0*/  SYNCS.PHASECHK.TRANS64.TRYWAIT P0, [R2+URZ+0x130], R5 ;  /* 0x00013005020075a7 */ /* 0x0044e400080011ff */
[----:B---3--:R-:W-:Y:S05]  /*c2f0*/  @!P0 NANOSLEEP.SYNCS 0x989680 ;  /* 0x009896800000895d */ /* 0x008fea0003900000 */
[----:B------:R-:W3:Y:S02]  /*c300*/  @!P0 SYNCS.PHASECHK.TRANS64 P0, [R2+URZ+0x130], R5 ;  /* 0x00013005020085a7 */ /* 0x000ee400080010ff */
[----:B---3--:R-:W-:Y:S05]  /*c310*/  @!P0 BRA `(.L_x_55) ;  /* 0xfffffffc00f08947 */ /* 0x008fea000383ffff */
[----:B------:R-:W-:Y:S05]  /*c320*/  BRA `(.L_x_176) ;  /* 0xffffff6c005c7947 */ /* 0x000fea000383ffff */
.L_x_56:
[----:B------:R-:W-:-:S07]  /*c330*/  MOV R2, UR4 ;  /* 0x0000000400027c02 */ /* 0x000fce0008000f00 */
.L_x_177:
[----:B--2---:R2:W3:Y:S02]  /*c340*/  SYNCS.PHASECHK.TRANS64.TRYWAIT P0, [R2+URZ+0x100], R5 ;  /* 0x00010005020075a7 */ /* 0x0044e400080011ff */
[----:B---3--:R-:W-:Y:S05]  /*c350*/  @!P0 NANOSLEEP.SYNCS 0x989680 ;  /* 0x009896800000895d */ /* 0x008fea0003900000 */
[----:B------:R-:W3:Y:S02]  /*c360*/  @!P0 SYNCS.PHASECHK.TRANS64 P0, [R2+URZ+0x100], R5 ;  /* 0x00010005020085a7 */ /* 0x000ee400080010ff */
[----:B---3--:R-:W-:Y:S05]  /*c370*/  @!P0 BRA `(.L_x_177) ;  /* 0xfffffffc00f08947 */ /* 0x008fea000383ffff */
[----:B------:R-:W-:Y:S05]  /*c380*/  BRA `(.L_x_178) ;  /* 0xffffff6c006c7947 */ /* 0x000fea000383ffff */
.L_x_57:
[----:B--2---:R2:W3:Y:S02]  /*c390*/  SYNCS.PHASECHK.TRANS64.TRYWAIT P1, [R2+URZ+0xf0], R5 ;  /* 0x0000f005020075a7 */ /* 0x0044e400080211ff */
[----:B---3--:R-:W-:Y:S05]  /*c3a0*/  @!P1 NANOSLEEP.SYNCS 0x989680 ;  /* 0x009896800000995d */ /* 0x008fea0003900000 */
[----:B------:R-:W3:Y:S02]  /*c3b0*/  @!P1 SYNCS.PHASECHK.TRANS64 P1, [R2+URZ+0xf0], R5 ;  /* 0x0000f005020095a7 */ /* 0x000ee400080210ff */
[----:B---3--:R-:W-:Y:S05]  /*c3c0*/  @!P1 BRA `(.L_x_57) ;  /* 0xfffffffc00f09947 */ /* 0x008fea000383ffff */
[----:B------:R-:W-:Y:S05]  /*c3d0*/  BRA `(.L_x_179) ;  /* 0xffffff6c009c7947 */ /* 0x000fea000383ffff */
.L_x_60:
[----:B------:R-:W-:-:S07]  /*c3e0*/  MOV R0, UR4 ;  /* 0x0000000400007c02 */ /* 0x000fce0008000f00 */
.L_x_180:
[----:B--2---:R2:W3:Y:S02]  /*c3f0*/  SYNCS.PHASECHK.TRANS64.TRYWAIT P0, [R0+URZ+0x100], R3 ;  /* 0x00010003000075a7 */ /* 0x0044e400080011ff */
[----:B---3--:R-:W-:Y:S05]  /*c400*/  @!P0 NANOSLEEP.SYNCS 0x989680 ;  /* 0x009896800000895d */ /* 0x008fea0003900000 */
[----:B------:R-:W3:Y:S02]  /*c410*/  @!P0 SYNCS.PHASECHK.TRANS64 P0, [R0+URZ+0x100], R3 ;  /* 0x00010003000085a7 */ /* 0x000ee400080010ff */
[----:B---3--:R-:W-:Y:S05]  /*c420*/  @!P0 BRA `(.L_x_180) ;  /* 0xfffffffc00f08947 */ /* 0x008fea000383ffff */
[----:B------:R-:W-:Y:S05]  /*c430*/  BRA `(.L_x_59) ;  /* 0xffffff6c00f07947 */ /* 0x000fea000383ffff */
.L_x_69:
[----:B--2---:R-:W-:-:S04]  /*c440*/  MOV R0, UR5 ;  /* 0x0000000500007c02 */ /* 0x004fc80008000f00 */
[----:B------:R2:W3:Y:S03]  /*c450*/  SYNCS.PHASECHK.TRANS64.TRYWAIT P0, [R0+URZ+0x8], R7 ;  /* 0x00000807000075a7 */ /* 0x0004e600080011ff */
[----:B---3--:R-:W-:Y:S05]  /*c460*/  @!P0 NANOSLEEP.SYNCS 0x989680 ;  /* 0x009896800000895d */ /* 0x008fea0003900000 */
[----:B------:R-:W3:Y:S02]  /*c470*/  @!P0 SYNCS.PHASECHK.TRANS64 P0, [R0+URZ+0x8], R7 ;  /* 0x00000807000085a7 */ /* 0x000ee400080010ff */
[----:B---3--:R-:W-:Y:S05]  /*c480*/  @!P0 BRA `(.L_x_69) ;  /* 0xfffffffc00ec8947 */ /* 0x008fea000383ffff */
[----:B------:R-:W-:Y:S05]  /*c490*/  BRA `(.L_x_68) ;  /* 0xffffff7000a47947 */ /* 0x000fea000383ffff */
.L_x_71:
[----:B------:R-:W-:Y:S01]  /*c4a0*/  BSSY B0, `(.L_x_181) ;  /* 0x0000006000007945 */ /* 0x000fe20003800000 */
[----:B------:R-:W-:-:S07]  /*c4b0*/  MOV R15, 0xffffffff ;  /* 0xffffffff000f7802 */ /* 0x000fce0000000f00 */
[----:B-12--5:R-:W-:Y:S05]  /*c4c0*/  WARPSYNC.COLLECTIVE R15, `(.L_x_182) ;  /* 0x000000000f0c7348 */ /* 0x026fea0003c00000 */
[----:B------:R-:W-:Y:S02]  /*c4d0*/  ELECT P6, UR79, PT ;  /* 0x00000000004f782f */ /* 0x000fe400038c0000 */
[----:B------:R-:W-:Y:S01]  /*c4e0*/  MOV R14, UR79 ;  /* 0x0000004f000e7c02 */ /* 0x000fe20008000f00 */
[----:B-12--5:R-:W-:Y:S10]  /*c4f0*/  ENDCOLLECTIVE ;  /* 0x000000000000791b */ /* 0x026ff40003800000 */
.L_x_182:
[----:B------:R-:W-:Y:S05]  /*c500*/  BSYNC B0 ;  /* 0x0000000000007941 */ /* 0x000fea0003800000 */
.L_x_181:
[----:B------:R-:W-:Y:S05]  /*c510*/  BRA `(.L_x_183) ;  /* 0xffffff7000d47947 */ /* 0x000fea000383ffff */
.L_x_73:
[----:B--2---:R-:W-:-:S04]  /*c520*/  MOV R0, UR5 ;  /* 0x0000000500007c02 */ /* 0x004fc80008000f00 */
[----:B------:R2:W3:Y:S03]  /*c530*/  SYNCS.PHASECHK.TRANS64.TRYWAIT P0, [R0+URZ+0x8], R5 ;  /* 0x00000805000075a7 */ /* 0x0004e600080011ff */
[----:B---3--:R-:W-:Y:S05]  /*c540*/  @!P0 NANOSLEEP.SYNCS 0x989680 ;  /* 0x009896800000895d */ /* 0x008fea0003900000 */
[----:B------:R-:W3:Y:S02]  /*c550*/  @!P0 SYNCS.PHASECHK.TRANS64 P0, [R0+URZ+0x8], R5 ;  /* 0x00000805000085a7 */ /* 0x000ee400080010ff */
[----:B---3--:R-:W-:Y:S05]  /*c560*/  @!P0 BRA `(.L_x_73) ;  /* 0xfffffffc00ec8947 */ /* 0x008fea000383ffff */
[----:B------:R-:W-:Y:S05]  /*c570*/  BRA `(.L_x_72) ;  /* 0xffffff7000d87947 */ /* 0x000fea000383ffff */
.L_x_74:
[----:B-1----:R1:W2:Y:S02]  /*c580*/  SYNCS.PHASECHK.TRANS64.TRYWAIT P0, [R0+URZ+0xf0], R5 ;  /* 0x0000f005000075a7 */ /* 0x0022a400080011ff */
[----:B--2---:R-:W-:Y:S05]  /*c590*/  @!P0 NANOSLEEP.SYNCS 0x989680 ;  /* 0x009896800000895d */ /* 0x004fea0003900000 */
[----:B------:R-:W2:Y:S02]  /*c5a0*/  @!P0 SYNCS.PHASECHK.TRANS64 P0, [R0+URZ+0xf0], R5 ;  /* 0x0000f005000085a7 */ /* 0x000ea400080010ff */
[----:B--2---:R-:W-:Y:S05]  /*c5b0*/  @!P0 BRA `(.L_x_74) ;  /* 0xfffffffc00f08947 */ /* 0x004fea000383ffff */
[----:B------:R-:W-:Y:S05]  /*c5c0*/  BRA `(.L_x_184) ;  /* 0xffffff7400b47947 */ /* 0x000fea000383ffff */
.L_x_76:
[----:B------:R-:W-:-:S07]  /*c5d0*/  MOV R0, UR23 ;  /* 0x0000001700007c02 */ /* 0x000fce0008000f00 */
.L_x_185:
[----:B-1----:R1:W2:Y:S02]  /*c5e0*/  SYNCS.PHASECHK.TRANS64.TRYWAIT P0, [R0+URZ+0x120], R5 ;  /* 0x00012005000075a7 */ /* 0x0022a400080011ff */
[----:B--2---:R-:W-:Y:S05]  /*c5f0*/  @!P0 NANOSLEEP.SYNCS 0x989680 ;  /* 0x009896800000895d */ /* 0x004fea0003900000 */
[----:B------:R-:W2:Y:S02]  /*c600*/  @!P0 SYNCS.PHASECHK.TRANS64 P0, [R0+URZ+0x120], R5 ;  /* 0x00012005000085a7 */ /* 0x000ea400080010ff */
[----:B--2---:R-:W-:Y:S05]  /*c610*/  @!P0 BRA `(.L_x_185) ;  /* 0xfffffffc00f08947 */ /* 0x004fea000383ffff */
[----:B------:R-:W-:Y:S05]  /*c620*/  BRA `(.L_x_186) ;  /* 0xffffff7800007947 */ /* 0x000fea000383ffff */
.L_x_79:
[----:B------:R-:W-:Y:S07]  /*c630*/  MOV R0, UR5 ;  /* 0x0000000500007c02 */ /* 0x000fee0008000f00 */
.L_x_187:
[----:B-1----:R1:W2:Y:S02]  /*c640*/  SYNCS.PHASECHK.TRANS64.TRYWAIT P0, [R0+URZ], R5 ;  /* 0x00000005000075a7 */ /* 0x0022a400080011ff */
[----:B--2---:R-:W-:Y:S05]  /*c650*/  @!P0 NANOSLEEP.SYNCS 0x989680 ;  /* 0x009896800000895d */ /* 0x004fea0003900000 */
[----:B------:R-:W2:Y:S02]  /*c660*/  @!P0 SYNCS.PHASECHK.TRANS64 P0, [R0+URZ], R5 ;  /* 0x00000005000085a7 */ /* 0x000ea400080010ff */
[----:B--2---:R-:W-:Y:S05]  /*c670*/  @!P0 BRA `(.L_x_187) ;  /* 0xfffffffc00f08947 */ /* 0x004fea000383ffff */
[----:B------:R-:W-:Y:S05]  /*c680*/  BRA `(.L_x_78) ;  /* 0xffffff7800147947 */ /* 0x000fea000383ffff */
.L_x_83:
[----:B-1----:R-:W-:-:S07]  /*c690*/  MOV R0, UR4 ;  /* 0x0000000400007c02 */ /* 0x002fce0008000f00 */
.L_x_188:
[----:B-1----:R1:W2:Y:S02]  /*c6a0*/  SYNCS.PHASECHK.TRANS64.TRYWAIT P0, [R0+URZ], R3 ;  /* 0x00000003000075a7 */ /* 0x0022a400080011ff */
[----:B--2---:R-:W-:Y:S05]  /*c6b0*/  @!P0 NANOSLEEP.SYNCS 0x989680 ;  /* 0x009896800000895d */ /* 0x004fea0003900000 */
[----:B------:R-:W2:Y:S02]  /*c6c0*/  @!P0 SYNCS.PHASECHK.TRANS64 P0, [R0+URZ], R3 ;  /* 0x00000003000085a7 */ /* 0x000ea400080010ff */
[----:B--2---:R-:W-:Y:S05]  /*c6d0*/  @!P0 BRA `(.L_x_188) ;  /* 0xfffffffc00f08947 */ /* 0x004fea000383ffff */
[----:B------:R-:W-:Y:S05]  /*c6e0*/  BRA `(.L_x_189) ;  /* 0xffffff7800e07947 */ /* 0x000fea000383ffff */
.L_x_86:
[----:B------:R-:W-:-:S07]  /*c6f0*/  MOV R0, UR17 ;  /* 0x0000001100007c02 */ /* 0x000fce0008000f00 */
.L_x_190:
[----:B-1----:R1:W2:Y:S02]  /*c700*/  SYNCS.PHASECHK.TRANS64.TRYWAIT P1, [R0+URZ+0x150], R3 ;  /* 0x00015003000075a7 */ /* 0x0022a400080211ff */
[----:B--2---:R-:W-:Y:S05]  /*c710*/  @!P1 NANOSLEEP.SYNCS 0x989680 ;  /* 0x009896800000995d */ /* 0x004fea0003900000 */
[----:B------:R-:W2:Y:S02]  /*c720*/  @!P1 SYNCS.PHASECHK.TRANS64 P1, [R0+URZ+0x150], R3 ;  /* 0x00015003000095a7 */ /* 0x000ea400080210ff */
[----:B--2---:R-:W-:Y:S05]  /*c730*/  @!P1 BRA `(.L_x_190) ;  /* 0xfffffffc00f09947 */ /* 0x004fea000383ffff */
[----:B------:R-:W-:Y:S05]  /*c740*/  BRA `(.L_x_191) ;  /* 0xffffff7c002c7947 */ /* 0x000fea000383ffff */
.L_x_91:
[----:B--2---:R2:W3:Y:S02]  /*c750*/  SYNCS.PHASECHK.TRANS64.TRYWAIT P0, [R8+URZ+0xf0], R5 ;  /* 0x0000f005080075a7 */ /* 0x0044e400080011ff */
[----:B---3--:R-:W-:Y:S05]  /*c760*/  @!P0 NANOSLEEP.SYNCS 0x989680 ;  /* 0x009896800000895d */ /* 0x008fea0003900000 */
[----:B------:R-:W3:Y:S02]  /*c770*/  @!P0 SYNCS.PHASECHK.TRANS64 P0, [R8+URZ+0xf0], R5 ;  /* 0x0000f005080085a7 */ /* 0x000ee400080010ff */
[----:B---3--:R-:W-:Y:S05]  /*c780*/  @!P0 BRA `(.L_x_91) ;  /* 0xfffffffc00f08947 */ /* 0x008fea000383ffff */
[----:B------:R-:W-:Y:S05]  /*c790*/  BRA `(.L_x_192) ;  /* 0xffffff8000647947 */ /* 0x000fea000383ffff */
.L_x_94:
[----:B------:R-:W-:Y:S07]  /*c7a0*/  MOV R0, UR21 ;  /* 0x0000001500007c02 */ /* 0x000fee0008000f00 */
.L_x_193:
[----:B--2---:R2:W3:Y:S02]  /*c7b0*/  SYNCS.PHASECHK.TRANS64.TRYWAIT P1, [R0+URZ+0xe8], R5 ;  /* 0x0000e805000075a7 */ /* 0x0044e400080211ff */
[----:B---3--:R-:W-:Y:S05]  /*c7c0*/  @!P1 NANOSLEEP.SYNCS 0x989680 ;  /* 0x009896800000995d */ /* 0x008fea0003900000 */
[----:B------:R-:W3:Y:S02]  /*c7d0*/  @!P1 SYNCS.PHASECHK.TRANS64 P1, [R0+URZ+0xe8], R5 ;  /* 0x0000e805000095a7 */ /* 0x000ee400080210ff */
[----:B---3--:R-:W-:Y:S05]  /*c7e0*/  @!P1 BRA `(.L_x_193) ;  /* 0xfffffffc00f09947 */ /* 0x008fea000383ffff */
[----:B------:R-:W-:Y:S05]  /*c7f0*/  BRA `(.L_x_93) ;  /* 0xffffff8400e07947 */ /* 0x000fea000383ffff */
.L_x_97:
[----:B--2---:R-:W-:Y:S07]  /*c800*/  MOV R5, UR21 ;  /* 0x0000001500057c02 */ /* 0x004fee0008000f00 */
.L_x_194:
[----:B--2---:R2:W3:Y:S02]  /*c810*/  SYNCS.PHASECHK.TRANS64.TRYWAIT P0, [R5+URZ+0xc0], R4 ;  /* 0x0000c004050075a7 */ /* 0x0044e400080011ff */
[----:B---3--:R-:W-:Y:S05]  /*c820*/  @!P0 NANOSLEEP.SYNCS 0x989680 ;  /* 0x009896800000895d */ /* 0x008fea0003900000 */
[----:B------:R-:W3:Y:S02]  /*c830*/  @!P0 SYNCS.PHASECHK.TRANS64 P0, [R5+URZ+0xc0], R4 ;  /* 0x0000c004050085a7 */ /* 0x000ee400080010ff */
[----:B---3--:R-:W-:Y:S05]  /*c840*/  @!P0 BRA `(.L_x_194) ;  /* 0xfffffffc00f08947 */ /* 0x008fea000383ffff */
[----:B------:R-:W-:Y:S05]  /*c850*/  BRA `(.L_x_195) ;  /* 0xffffff8800387947 */ /* 0x000fea000383ffff */
.L_x_98:
[----:B------:R-:W-:Y:S07]  /*c860*/  MOV R5, UR21 ;  /* 0x0000001500057c02 */ /* 0x000fee0008000f00 */
.L_x_196:
[----:B--2---:R2:W3:Y:S02]  /*c870*/  SYNCS.PHASECHK.TRANS64.TRYWAIT P0, [R5+URZ+0xc8], R4 ;  /* 0x0000c804050075a7 */ /* 0x0044e400080011ff */
[----:B---3--:R-:W-:Y:S05]  /*c880*/  @!P0 NANOSLEEP.SYNCS 0x989680 ;  /* 0x009896800000895d */ /* 0x008fea0003900000 */
[----:B------:R-:W3:Y:S02]  /*c890*/  @!P0 SYNCS.PHASECHK.TRANS64 P0, [R5+URZ+0xc8], R4 ;  /* 0x0000c804050085a7 */ /* 0x000ee400080010ff */
[----:B---3--:R-:W-:Y:S05]  /*c8a0*/  @!P0 BRA `(.L_x_196) ;  /* 0xfffffffc00f08947 */ /* 0x008fea000383ffff */
[----:B------:R-:W-:Y:S05]  /*c8b0*/  BRA `(.L_x_197) ;  /* 0xffffff8800747947 */ /* 0x000fea000383ffff */
.L_x_99:
[----:B--2---:R-:W-:Y:S07]  /*c8c0*/  MOV R5, UR21 ;  /* 0x0000001500057c02 */ /* 0x004fee0008000f00 */
.L_x_198:
[----:B--2---:R2:W3:Y:S02]  /*c8d0*/  SYNCS.PHASECHK.TRANS64.TRYWAIT P0, [R5+URZ+0xd0], R4 ;  /* 0x0000d004050075a7 */ /* 0x0044e400080011ff */
[----:B---3--:R-:W-:Y:S05]  /*c8e0*/  @!P0 NANOSLEEP.SYNCS 0x989680 ;  /* 0x009896800000895d */ /* 0x008fea0003900000 */
[----:B------:R-:W3:Y:S02]  /*c8f0*/  @!P0 SYNCS.PHASECHK.TRANS64 P0, [R5+URZ+0xd0], R4 ;  /* 0x0000d004050085a7 */ /* 0x000ee400080010ff */
[----:B---3--:R-:W-:Y:S05]  /*c900*/  @!P0 BRA `(.L_x_198) ;  /* 0xfffffffc00f08947 */ /* 0x008fea000383ffff */
[----:B------:R-:W-:Y:S05]  /*c910*/  BRA `(.L_x_199) ;  /* 0xffffff8800bc7947 */ /* 0x000fea000383ffff */
.L_x_100:
[----:B--2---:R-:W-:Y:S07]  /*c920*/  MOV R5, UR21 ;  /* 0x0000001500057c02 */ /* 0x004fee0008000f00 */
.L_x_200:
[----:B--2---:R2:W3:Y:S02]  /*c930*/  SYNCS.PHASECHK.TRANS64.TRYWAIT P0, [R5+URZ+0xd8], R4 ;  /* 0x0000d804050075a7 */ /* 0x0044e400080011ff */
[----:B---3--:R-:W-:Y:S05]  /*c940*/  @!P0 NANOSLEEP.SYNCS 0x989680 ;  /* 0x009896800000895d */ /* 0x008fea0003900000 */
[----:B------:R-:W3:Y:S02]  /*c950*/  @!P0 SYNCS.PHASECHK.TRANS64 P0, [R5+URZ+0xd8], R4 ;  /* 0x0000d804050085a7 */ /* 0x000ee400080010ff */
[----:B---3--:R-:W-:Y:S05]  /*c960*/  @!P0 BRA `(.L_x_200) ;  /* 0xfffffffc00f08947 */ /* 0x008fea000383ffff */
[----:B------:R-:W-:Y:S05]  /*c970*/  BRA `(.L_x_201) ;  /* 0xffffff8c00087947 */ /* 0x000fea000383ffff */
.L_x_102:
[----:B------:R-:W-:-:S07]  /*c980*/  MOV R0, UR21 ;  /* 0x0000001500007c02 */ /* 0x000fce0008000f00 */
.L_x_202:
[----:B--2---:R2:W3:Y:S02]  /*c990*/  SYNCS.PHASECHK.TRANS64.TRYWAIT P0, [R0+URZ+0xc0], R3 ;  /* 0x0000c003000075a7 */ /* 0x0044e400080011ff */
[----:B---3--:R-:W-:Y:S05]  /*c9a0*/  @!P0 NANOSLEEP.SYNCS 0x989680 ;  /* 0x009896800000895d */ /* 0x008fea0003900000 */
[----:B------:R-:W3:Y:S02]  /*c9b0*/  @!P0 SYNCS.PHASECHK.TRANS64 P0, [R0+URZ+0xc0], R3 ;  /* 0x0000c003000085a7 */ /* 0x000ee400080010ff */
[----:B---3--:R-:W-:Y:S05]  /*c9c0*/  @!P0 BRA `(.L_x_202) ;  /* 0xfffffffc00f08947 */ /* 0x008fea000383ffff */
[----:B------:R-:W-:Y:S05]  /*c9d0*/  BRA `(.L_x_203) ;  /* 0xffffff8c007c7947 */ /* 0x000fea000383ffff */
.L_x_103:
[----:B--2---:R-:W-:-:S07]  /*c9e0*/  MOV R0, UR21 ;  /* 0x0000001500007c02 */ /* 0x004fce0008000f00 */
.L_x_204:
[----:B--2---:R2:W3:Y:S02]  /*c9f0*/  SYNCS.PHASECHK.TRANS64.TRYWAIT P0, [R0+URZ+0xc8], R3 ;  /* 0x0000c803000075a7 */ /* 0x0044e400080011ff */
[----:B---3--:R-:W-:Y:S05]  /*ca00*/  @!P0 NANOSLEEP.SYNCS 0x989680 ;  /* 0x009896800000895d */ /* 0x008fea0003900000 */
[----:B------:R-:W3:Y:S02]  /*ca10*/  @!P0 SYNCS.PHASECHK.TRANS64 P0, [R0+URZ+0xc8], R3 ;  /* 0x0000c803000085a7 */ /* 0x000ee400080010ff */
[----:B---3--:R-:W-:Y:S05]  /*ca20*/  @!P0 BRA `(.L_x_204) ;  /* 0xfffffffc00f08947 */ /* 0x008fea000383ffff */
[----:B------:R-:W-:Y:S05]  /*ca30*/  BRA `(.L_x_205) ;  /* 0xffffff8c006c7947 */ /* 0x000fea000383ffff */
.L_x_104:
[----:B--2---:R-:W-:-:S07]  /*ca40*/  MOV R0, UR21 ;  /* 0x0000001500007c02 */ /* 0x004fce0008000f00 */
.L_x_206:
[----:B--2---:R2:W3:Y:S02]  /*ca50*/  SYNCS.PHASECHK.TRANS64.TRYWAIT P0, [R0+URZ+0xd0], R3 ;  /* 0x0000d003000075a7 */ /* 0x0044e400080011ff */
[----:B---3--:R-:W-:Y:S05]  /*ca60*/  @!P0 NANOSLEEP.SYNCS 0x989680 ;  /* 0x009896800000895d */ /* 0x008fea0003900000 */
[----:B------:R-:W3:Y:S02]  /*ca70*/  @!P0 SYNCS.PHASECHK.TRANS64 P0, [R0+URZ+0xd0], R3 ;  /* 0x0000d003000085a7 */ /* 0x000ee400080010ff */
[----:B---3--:R-:W-:Y:S05]  /*ca80*/  @!P0 BRA `(.L_x_206) ;  /* 0xfffffffc00f08947 */ /* 0x008fea000383ffff */
[----:B------:R-:W-:Y:S05]  /*ca90*/  BRA `(.L_x_207) ;  /* 0xffffff8c005c7947 */ /* 0x000fea000383ffff */
.L_x_106:
[----:B-1----:R1:W2:Y:S02]  /*caa0*/  SYNCS.PHASECHK.TRANS64.TRYWAIT P0, [R3+URZ+0xf0], R0 ;  /* 0x0000f000030075a7 */ /* 0x0022a400080011ff */
[----:B--2---:R-:W-:Y:S05]  /*cab0*/  @!P0 NANOSLEEP.SYNCS 0x989680 ;  /* 0x009896800000895d */ /* 0x004fea0003900000 */
[----:B------:R-:W2:Y:S02]  /*cac0*/  @!P0 SYNCS.PHASECHK.TRANS64 P0, [R3+URZ+0xf0], R0 ;  /* 0x0000f000030085a7 */ /* 0x000ea400080010ff */
[----:B--2---:R-:W-:Y:S05]  /*cad0*/  @!P0 BRA `(.L_x_106) ;  /* 0xfffffffc00f08947 */ /* 0x004fea000383ffff */
[----:B------:R-:W-:Y:S05]  /*cae0*/  BRA `(.L_x_208) ;  /* 0xffffff9000287947 */ /* 0x000fea000383ffff */
.L_x_117:
[----:B-1----:R-:W-:Y:S04]  /*caf0*/  MOV R0, UR44 ;  /* 0x0000002c00007c02 */ /* 0x002fe80008000f00 */
[----:B------:R1:W2:Y:S03]  /*cb00*/  SYNCS.PHASECHK.TRANS64.TRYWAIT P1, [R0+URZ+0xa0], R5 ;  /* 0x0000a005000075a7 */ /* 0x0002a600080211ff */
[----:B--2---:R-:W-:Y:S05]  /*cb10*/  @!P1 NANOSLEEP.SYNCS 0x989680 ;  /* 0x009896800000995d */ /* 0x004fea0003900000 */
[----:B------:R-:W2:Y:S02]  /*cb20*/  @!P1 SYNCS.PHASECHK.TRANS64 P1, [R0+URZ+0xa0], R5 ;  /* 0x0000a005000095a7 */ /* 0x000ea400080210ff */
[----:B--2---:R-:W-:Y:S05]  /*cb30*/  @!P1 BRA `(.L_x_117) ;  /* 0xfffffffc00ec9947 */ /* 0x004fea000383ffff */
[----:B------:R-:W-:Y:S05]  /*cb40*/  BRA `(.L_x_116) ;  /* 0xffffffa0000c7947 */ /* 0x000fea000383ffff */
.L_x_119:
[----:B-1----:R1:W4:Y:S02]  /*cb50*/  SYNCS.PHASECHK.TRANS64.TRYWAIT P0, [R170+URZ+0x110], R3 ;  /* 0x00011003aa0075a7 */ /* 0x00232400080011ff */
[----:B----4-:R-:W-:Y:S05]  /*cb60*/  @!P0 NANOSLEEP.SYNCS 0x989680 ;  /* 0x009896800000895d */ /* 0x010fea0003900000 */
[----:B------:R-:W4:Y:S02]  /*cb70*/  @!P0 SYNCS.PHASECHK.TRANS64 P0, [R170+URZ+0x110], R3 ;  /* 0x00011003aa0085a7 */ /* 0x000f2400080010ff */
[----:B----4-:R-:W-:Y:S05]  /*cb80*/  @!P0 BRA `(.L_x_119) ;  /* 0xfffffffc00f08947 */ /* 0x010fea000383ffff */
[----:B------:R-:W-:Y:S05]  /*cb90*/  BRA `(.L_x_118) ;  /* 0xffffffa000447947 */ /* 0x000fea000383ffff */
.L_x_128:
[----:B---3--:R3:W4:Y:S02]  /*cba0*/  SYNCS.PHASECHK.TRANS64.TRYWAIT P0, [R3+URZ+0xa0], R0 ;  /* 0x0000a000030075a7 */ /* 0x00872400080011ff */
[----:B----4-:R-:W-:Y:S05]  /*cbb0*/  @!P0 NANOSLEEP.SYNCS 0x989680 ;  /* 0x009896800000895d */ /* 0x010fea0003900000 */
[----:B------:R-:W4:Y:S02]  /*cbc0*/  @!P0 SYNCS.PHASECHK.TRANS64 P0, [R3+URZ+0xa0], R0 ;  /* 0x0000a000030085a7 */ /* 0x000f2400080010ff */
[----:B----4-:R-:W-:Y:S05]  /*cbd0*/  @!P0 BRA `(.L_x_128) ;  /* 0xfffffffc00f08947 */ /* 0x010fea000383ffff */
[----:B------:R-:W-:Y:S05]  /*cbe0*/  BRA `(.L_x_127) ;  /* 0xffffffb000f07947 */ /* 0x000fea000383ffff */
.L_x_136:
[----:B-1----:R1:W4:Y:S02]  /*cbf0*/  SYNCS.PHASECHK.TRANS64.TRYWAIT P0, [R0+URZ+0xa0], R7 ;  /* 0x0000a007000075a7 */ /* 0x00232400080011ff */
[----:B----4-:R-:W-:Y:S05]  /*cc00*/  @!P0 NANOSLEEP.SYNCS 0x989680 ;  /* 0x009896800000895d */ /* 0x010fea0003900000 */
[----:B------:R-:W4:Y:S02]  /*cc10*/  @!P0 SYNCS.PHASECHK.TRANS64 P0, [R0+URZ+0xa0], R7 ;  /* 0x0000a007000085a7 */ /* 0x000f2400080010ff */
[----:B----4-:R-:W-:Y:S05]  /*cc20*/  @!P0 BRA `(.L_x_136) ;  /* 0xfffffffc00f08947 */ /* 0x010fea000383ffff */
[----:B------:R-:W-:Y:S05]  /*cc30*/  BRA `(.L_x_135) ;  /* 0xffffffc400e87947 */ /* 0x000fea000383ffff */
.L_x_144:
[----:B--2---:R2:W3:Y:S02]  /*cc40*/  SYNCS.PHASECHK.TRANS64.TRYWAIT P0, [R3+URZ+0xa0], R0 ;  /* 0x0000a000030075a7 */ /* 0x0044e400080011ff */
[----:B---3--:R-:W-:Y:S05]  /*cc50*/  @!P0 NANOSLEEP.SYNCS 0x989680 ;  /* 0x009896800000895d */ /* 0x008fea0003900000 */
[----:B------:R-:W3:Y:S02]  /*cc60*/  @!P0 SYNCS.PHASECHK.TRANS64 P0, [R3+URZ+0xa0], R0 ;  /* 0x0000a000030085a7 */ /* 0x000ee400080010ff */
[----:B---3--:R-:W-:Y:S05]  /*cc70*/  @!P0 BRA `(.L_x_144) ;  /* 0xfffffffc00f08947 */ /* 0x008fea000383ffff */
[----:B------:R-:W-:Y:S05]  /*cc80*/  BRA `(.L_x_143) ;  /* 0xffffffd800e07947 */ /* 0x000fea000383ffff */
        .weak           $__internal_0_$__cuda_sm10x_tcgen05_guardrail_trap_col_being_dealloced_not_returned_by_alloc
        .type           $__internal_0_$__cuda_sm10x_tcgen05_guardrail_trap_col_being_dealloced_not_returned_by_alloc,@function
        .size           $__internal_0_$__cuda_sm10x_tcgen05_guardrail_trap_col_being_dealloced_not_returned_by_alloc,($__internal_1_$__cuda_sm10x_tcgen05_guardrail_trap_phase_invalid_during_alloc - $__internal_0_$__cuda_sm10x_tcgen05_guardrail_trap_col_being_dealloced_not_returned_by_alloc)
$__internal_0_$__cuda_sm10x_tcgen05_guardrail_trap_col_being_dealloced_not_returned_by_alloc:
[----:B------:R-:W-:Y:S05]  /*cc90*/  BPT.TRAP 0x1 ;  /* 0x000000040000795c */ /* 0x000fea0000300000 */
[----:B------:R-:W-:-:S04]  /*cca0*/  HFMA2 R3, -RZ, RZ, 0, 0 ;  /* 0x00000000ff037431 */ /* 0x000fc800000001ff */
[----:B------:R-:W-:Y:S05]  /*ccb0*/  RET.REL.NODEC R2 `(_ZN7cutlass13device_kernelINS_4gemm6kernel13GemmUniversalIN4cute5tupleIJiiiiEEENS1_10collective13CollectiveMmaINS1_35MainloopSm100TmaUmmaWarpSpecializedILi10ELi2ELi2ENS5_IJNS4_1CILi8EEENSA_ILi1EEESC_EEEEENS5_IJNSA_ILi256EEESF_NSA_ILi32EEEEEENS_10bfloat16_tENS5_IJlSC_lEEESI_SJ_NS4_8TiledMMAINS4_8MMA_AtomIJNS4_26SM100_MMA_F16BF16_2x1SM_SSISI_SI_fLi256ELi256ELNS4_4UMMA5MajorE0ELSO_0ELNSN_7ScaleInE0ELSP_0EEEEEENS4_6LayoutINS5_IJSC_SC_SC_EEENS5_IJNSA_ILi0EEESU_SU_EEEEENS5_IJNS4_10UnderscoreESX_SX_EEEEENS4_18SM100_TMA_2SM_LOADENS4_14ComposedLayoutINS4_7SwizzleILi2ELi4ELi3EEENS4_18smem_ptr_flag_bitsILi16EEENSS_INS5_IJSB_SG_EEENS5_IJSG_SC_EEEEEEEvNS4_8identityENS4_28SM100_TMA_2SM_LOAD_MULTICASTES19_vS1A_EENS_8epilogue10collective18CollectiveEpilogueINS1D_23Sm100TmaWarpSpecializedILi4ELi2ELi64ELb1ELb0EEEJNS5_IJNSA_ILi128EEESF_SG_EEENS5_IJNSS_IS1I_SC_EENSS_INSA_ILi64EEESC_EEEEESI_SJ_SI_SJ_NS1D_6fusion15FusionCallbacksIS1H_NS1O_17LinearCombinationISI_fSI_fLNS_15FloatRoundStyleE2EEES1J_S1N_JEEENS4_5SM1004TMEM4LOAD26SM100_TMEM_LOAD_32dp32b64xENS4_13SM90_TMA_LOADENS11_INS12_ILi3ELi4ELi3EEES15_NSS_INS5_IJSB_S1L_EEENS5_IJS1L_SC_EEEEEEENS4_39AutoVectorizingCopyWithAssumedAlignmentILi128EEENS4_14SM90_TMA_STOREES23_S25_S25_EEEvvEEEEvNT_6ParamsE) ;  /* 0xffffff3002d07950 */ /* 0x000fea0003c3ffff */
        .weak           $__internal_1_$__cuda_sm10x_tcgen05_guardrail_trap_phase_invalid_during_alloc
        .type           $__internal_1_$__cuda_sm10x_tcgen05_guardrail_trap_phase_invalid_during_alloc,@function
        .size           $__internal_1_$__cuda_sm10x_tcgen05_guardrail_trap_phase_invalid_during_alloc,($__internal_2_$__cuda_sm10x_tcgen05_guardrail_trap_unallocated_columns_being_dealloced - $__internal_1_$__cuda_sm10x_tcgen05_guardrail_trap_phase_invalid_during_alloc)
$__internal_1_$__cuda_sm10x_tcgen05_guardrail_trap_phase_invalid_during_alloc:
[----:B------:R-:W-:Y:S05]  /*ccc0*/  BPT.TRAP 0x1 ;  /* 0x000000040000795c */ /* 0x000fea0000300000 */
[----:B------:R-:W-:-:S04]  /*ccd0*/  MOV R5, 0x0 ;  /* 0x0000000000057802 */ /* 0x000fc80000000f00 */
[----:B------:R-:W-:Y:S05]  /*cce0*/  RET.REL.NODEC R4 `(_ZN7cutlass13device_kernelINS_4gemm6kernel13GemmUniversalIN4cute5tupleIJiiiiEEENS1_10collective13CollectiveMmaINS1_35MainloopSm100TmaUmmaWarpSpecializedILi10ELi2ELi2ENS5_IJNS4_1CILi8EEENSA_ILi1EEESC_EEEEENS5_IJNSA_ILi256EEESF_NSA_ILi32EEEEEENS_10bfloat16_tENS5_IJlSC_lEEESI_SJ_NS4_8TiledMMAINS4_8MMA_AtomIJNS4_26SM100_MMA_F16BF16_2x1SM_SSISI_SI_fLi256ELi256ELNS4_4UMMA5MajorE0ELSO_0ELNSN_7ScaleInE0ELSP_0EEEEEENS4_6LayoutINS5_IJSC_SC_SC_EEENS5_IJNSA_ILi0EEESU_SU_EEEEENS5_IJNS4_10UnderscoreESX_SX_EEEEENS4_18SM100_TMA_2SM_LOADENS4_14ComposedLayoutINS4_7SwizzleILi2ELi4ELi3EEENS4_18smem_ptr_flag_bitsILi16EEENSS_INS5_IJSB_SG_EEENS5_IJSG_SC_EEEEEEEvNS4_8identityENS4_28SM100_TMA_2SM_LOAD_MULTICASTES19_vS1A_EENS_8epilogue10collective18CollectiveEpilogueINS1D_23Sm100TmaWarpSpecializedILi4ELi2ELi64ELb1ELb0EEEJNS5_IJNSA_ILi128EEESF_SG_EEENS5_IJNSS_IS1I_SC_EENSS_INSA_ILi64EEESC_EEEEESI_SJ_SI_SJ_NS1D_6fusion15FusionCallbacksIS1H_NS1O_17LinearCombinationISI_fSI_fLNS_15FloatRoundStyleE2EEES1J_S1N_JEEENS4_5SM1004TMEM4LOAD26SM100_TMEM_LOAD_32dp32b64xENS4_13SM90_TMA_LOADENS11_INS12_ILi3ELi4ELi3EEES15_NSS_INS5_IJSB_S1L_EEENS5_IJS1L_SC_EEEEEEENS4_39AutoVectorizingCopyWithAssumedAlignmentILi128EEENS4_14SM90_TMA_STOREES23_S25_S25_EEEvvEEEEvNT_6ParamsE) ;  /* 0xffffff3004c47950 */ /* 0x000fea0003c3ffff */
        .weak           $__internal_2_$__cuda_sm10x_tcgen05_guardrail_trap_unallocated_columns_being_dealloced
        .type           $__internal_2_$__cuda_sm10x_tcgen05_guardrail_trap_unallocated_columns_being_dealloced,@function
        .size           $__internal_2_$__cuda_sm10x_tcgen05_guardrail_trap_unallocated_columns_being_dealloced,(.L_x_210 - $__internal_2_$__cuda_sm10x_tcgen05_guardrail_trap_unallocated_columns_being_dealloced)
$__internal_2_$__cuda_sm10x_tcgen05_guardrail_trap_unallocated_columns_being_dealloced:
[----:B------:R-:W-:Y:S05]  /*ccf0*/  BPT.TRAP 0x1 ;  /* 0x000000040000795c */ /* 0x000fea0000300000 */
[----:B------:R-:W-:-:S04]  /*cd00*/  HFMA2 R3, -RZ, RZ, 0, 0 ;  /* 0x00000000ff037431 */ /* 0x000fc800000001ff */
[----:B------:R-:W-:Y:S05]  /*cd10*/  RET.REL.NODEC R2 `(_ZN7cutlass13device_kernelINS_4gemm6kernel13GemmUniversalIN4cute5tupleIJiiiiEEENS1_10collective13CollectiveMmaINS1_35MainloopSm100TmaUmmaWarpSpecializedILi10ELi2ELi2ENS5_IJNS4_1CILi8EEENSA_ILi1EEESC_EEEEENS5_IJNSA_ILi256EEESF_NSA_ILi32EEEEEENS_10bfloat16_tENS5_IJlSC_lEEESI_SJ_NS4_8TiledMMAINS4_8MMA_AtomIJNS4_26SM100_MMA_F16BF16_2x1SM_SSISI_SI_fLi256ELi256ELNS4_4UMMA5MajorE0ELSO_0ELNSN_7ScaleInE0ELSP_0EEEEEENS4_6LayoutINS5_IJSC_SC_SC_EEENS5_IJNSA_ILi0EEESU_SU_EEEEENS5_IJNS4_10UnderscoreESX_SX_EEEEENS4_18SM100_TMA_2SM_LOADENS4_14ComposedLayoutINS4_7SwizzleILi2ELi4ELi3EEENS4_18smem_ptr_flag_bitsILi16EEENSS_INS5_IJSB_SG_EEENS5_IJSG_SC_EEEEEEEvNS4_8identityENS4_28SM100_TMA_2SM_LOAD_MULTICASTES19_vS1A_EENS_8epilogue10collective18CollectiveEpilogueINS1D_23Sm100TmaWarpSpecializedILi4ELi2ELi64ELb1ELb0EEEJNS5_IJNSA_ILi128EEESF_SG_EEENS5_IJNSS_IS1I_SC_EENSS_INSA_ILi64EEESC_EEEEESI_SJ_SI_SJ_NS1D_6fusion15FusionCallbacksIS1H_NS1O_17LinearCombinationISI_fSI_fLNS_15FloatRoundStyleE2EEES1J_S1N_JEEENS4_5SM1004TMEM4LOAD26SM100_TMEM_LOAD_32dp32b64xENS4_13SM90_TMA_LOADENS11_INS12_ILi3ELi4ELi3EEES15_NSS_INS5_IJSB_S1L_EEENS5_IJS1L_SC_EEEEEEENS4_39AutoVectorizingCopyWithAssumedAlignmentILi128EEENS4_14SM90_TMA_STOREES23_S25_S25_EEEvvEEEEvNT_6ParamsE) ;  /* 0xffffff3002b87950 */ /* 0x000fea0003c3ffff */
.L_x_209:
[----:B------:R-:W-:-:S00]  /*cd20*/  BRA `(.L_x_209) ;  /* 0xfffffffc00fc7947 */ /* 0x000fc0000383ffff */
[----:B------:R-:W-:-:S00]  /*cd30*/  NOP ;  /* 0x0000000000007918 */ /* 0x000fc00000000000 */
        /* <DEDUP_REMOVED lines=12> */
.L_x_210:


//--------------------- .nv.global.init           --------------------------
	.section	.nv.global.init,"aw",@progbits
.nv.global.init:
	.type		$str$27,@object
	.size		$str$27,($str$28 - $str$27)
$str$27:
        /*0000*/ 	.byte	0x28, 0x61, 0x64, 0x64, 0x72, 0x65, 0x73, 0x73, 0x20, 0x26, 0x20, 0x6d, 0x61, 0x73, 0x6b, 0x29
        /*0010*/ 	.byte	0x20, 0x3d, 0x3d, 0x20, 0x30, 0x00
	.type		$str$28,@object
	.size		$str$28,($str$26 - $str$28)
$str$28:
        /*0016*/ 	.byte	0x2f, 0x74, 0x6d, 0x70, 0x2f, 0x63, 0x75, 0x74, 0x6c, 0x61, 0x73, 0x73, 0x5f, 0x73, 0x77, 0x65
        /*0026*/ 	.byte	0x65, 0x70, 0x5f, 0x73, 0x72, 0x63, 0x2f, 0x69, 0x6e, 0x63, 0x6c, 0x75, 0x64, 0x65, 0x2f, 0x63
        /*0036*/ 	.byte	0x75, 0x74, 0x65, 0x2f, 0x70, 0x6f, 0x69, 0x6e, 0x74, 0x65, 0x72, 0x5f, 0x66, 0x6c, 0x61, 0x67
        /*0046*/ 	.byte	0x67, 0x65, 0x64, 0x2e, 0x68, 0x70, 0x70, 0x00
	.type		$str$26,@object
	.size		$str$26,($str$25 - $str$26)
$str$26:
        /*004e*/ 	.byte	0x2f, 0x74, 0x6d, 0x70, 0x2f, 0x63, 0x75, 0x74, 0x6c, 0x61, 0x73, 0x73, 0x5f, 0x73, 0x77, 0x65
        /*005e*/ 	.byte	0x65, 0x70, 0x5f, 0x73, 0x72, 0x63, 0x2f, 0x69, 0x6e, 0x63, 0x6c, 0x75, 0x64, 0x65, 0x2f, 0x63
        /*006e*/ 	.byte	0x75, 0x74, 0x65, 0x2f, 0x61, 0x74, 0x6f, 0x6d, 0x2f, 0x63, 0x6f, 0x70, 0x79, 0x5f, 0x74, 0x72
        /*007e*/ 	.byte	0x61, 0x69, 0x74, 0x73, 0x5f, 0x73, 0x6d, 0x31, 0x30, 0x30, 0x2e, 0x68, 0x70, 0x70, 0x00
	.type		$str$25,@object
	.size		$str$25,(__unnamed_1 - $str$25)
$str$25:
        /*008d*/ 	.byte	0x28, 0x28, 0x75, 0x69, 0x6e, 0x74, 0x33, 0x32, 0x5f, 0x74, 0x28, 0x74, 0x68, 0x72, 0x65, 0x61
        /*009d*/ 	.byte	0x64, 0x49, 0x64, 0x78, 0x2e, 0x78, 0x29, 0x20, 0x2f, 0x20, 0x33, 0x32, 0x29, 0x20, 0x25, 0x20
        /*00ad*/ 	.byte	0x34, 0x29, 0x20, 0x3d, 0x3d, 0x20, 0x28, 0x28, 0x28, 0x74, 0x6d, 0x65, 0x6d, 0x5f, 0x61, 0x64
        /*00bd*/ 	.byte	0x64, 0x72, 0x20, 0x3e, 0x3e, 0x20, 0x31, 0x36, 0x29, 0x20, 0x2f, 0x20, 0x33, 0x32, 0x29, 0x20
        /*00cd*/ 	.byte	0x25, 0x20, 0x34, 0x29, 0x00
	.type		__unnamed_1,@object
	.size		__unnamed_1,(__unnamed_2 - __unnamed_1)
__unnamed_1:
        /*00d2*/ 	.byte	0x61, 0x75, 0x74, 0x6f, 0x20, 0x63, 0x75, 0x74, 0x65, 0x3a, 0x3a, 0x61, 0x73, 0x5f, 0x70, 0x6f
        /* <DEDUP_REMOVED lines=24> */
        /*0262*/ 	.byte	0x38, 0x31, 0x39, 0x32, 0x3e, 0x3e, 0x3e, 0x3e, 0x5d, 0x00
	.type		__unnamed_2,@object
	.size		__unnamed_2,(.L_2 - __unnamed_2)
__unnamed_2:
        /* <DEDUP_REMOVED lines=43> */
        /*051c*/ 	.byte	0x74, 0x65, 0x3a, 0x3a, 0x43, 0x3c, 0x30, 0x3e, 0x3e, 0x3e, 0x3e, 0x5d, 0x00
.L_2:


//--------------------- .nv.shared._ZN7cutlass13device_kernelINS_4gemm6kernel13GemmUniversalIN4cute5tupleIJiiiiEEENS1_10collective13CollectiveMmaINS1_35MainloopSm100TmaUmmaWarpSpecializedILi10ELi2ELi2ENS5_IJNS4_1CILi8EEENSA_ILi1EEESC_EEEEENS5_IJNSA_ILi256EEESF_NSA_ILi32EEEEEENS_10bfloat16_tENS5_IJlSC_lEEESI_SJ_NS4_8TiledMMAINS4_8MMA_AtomIJNS4_26SM100_MMA_F16BF16_2x1SM_SSISI_SI_fLi256ELi256ELNS4_4UMMA5MajorE0ELSO_0ELNSN_7ScaleInE0ELSP_0EEEEEENS4_6LayoutINS5_IJSC_SC_SC_EEENS5_IJNSA_ILi0EEESU_SU_EEEEENS5_IJNS4_10UnderscoreESX_SX_EEEEENS4_18SM100_TMA_2SM_LOADENS4_14ComposedLayoutINS4_7SwizzleILi2ELi4ELi3EEENS4_18smem_ptr_flag_bitsILi16EEENSS_INS5_IJSB_SG_EEENS5_IJSG_SC_EEEEEEEvNS4_8identityENS4_28SM100_TMA_2SM_LOAD_MULTICASTES19_vS1A_EENS_8epilogue10collective18CollectiveEpilogueINS1D_23Sm100TmaWarpSpecializedILi4ELi2ELi64ELb1ELb0EEEJNS5_IJNSA_ILi128EEESF_SG_EEENS5_IJNSS_IS1I_SC_EENSS_INSA_ILi64EEESC_EEEEESI_SJ_SI_SJ_NS1D_6fusion15FusionCallbacksIS1H_NS1O_17LinearCombinationISI_fSI_fLNS_15FloatRoundStyleE2EEES1J_S1N_JEEENS4_5SM1004TMEM4LOAD26SM100_TMEM_LOAD_32dp32b64xENS4_13SM90_TMA_LOADENS11_INS12_ILi3ELi4ELi3EEES15_NSS_INS5_IJSB_S1L_EEENS5_IJS1L_SC_EEEEEEENS4_39AutoVectorizingCopyWithAssumedAlignmentILi128EEENS4_14SM90_TMA_STOREES23_S25_S25_EEEvvEEEEvNT_6ParamsE --------------------------
	.section	.nv.shared._ZN7cutlass13device_kernelINS_4gemm6kernel13GemmUniversalIN4cute5tupleIJiiiiEEENS1_10collective13CollectiveMmaINS1_35MainloopSm100TmaUmmaWarpSpecializedILi10ELi2ELi2ENS5_IJNS4_1CILi8EEENSA_ILi1EEESC_EEEEENS5_IJNSA_ILi256EEESF_NSA_ILi32EEEEEENS_10bfloat16_tENS5_IJlSC_lEEESI_SJ_NS4_8TiledMMAINS4_8MMA_AtomIJNS4_26SM100_MMA_F16BF16_2x1SM_SSISI_SI_fLi256ELi256ELNS4_4UMMA5MajorE0ELSO_0ELNSN_7ScaleInE0ELSP_0EEEEEENS4_6LayoutINS5_IJSC_SC_SC_EEENS5_IJNSA_ILi0EEESU_SU_EEEEENS5_IJNS4_10UnderscoreESX_SX_EEEEENS4_18SM100_TMA_2SM_LOADENS4_14ComposedLayoutINS4_7SwizzleILi2ELi4ELi3EEENS4_18smem_ptr_flag_bitsILi16EEENSS_INS5_IJSB_SG_EEENS5_IJSG_SC_EEEEEEEvNS4_8identityENS4_28SM100_TMA_2SM_LOAD_MULTICASTES19_vS1A_EENS_8epilogue10collective18CollectiveEpilogueINS1D_23Sm100TmaWarpSpecializedILi4ELi2ELi64ELb1ELb0EEEJNS5_IJNSA_ILi128EEESF_SG_EEENS5_IJNSS_IS1I_SC_EENSS_INSA_ILi64EEESC_EEEEESI_SJ_SI_SJ_NS1D_6fusion15FusionCallbacksIS1H_NS1O_17LinearCombinationISI_fSI_fLNS_15FloatRoundStyleE2EEES1J_S1N_JEEENS4_5SM1004TMEM4LOAD26SM100_TMEM_LOAD_32dp32b64xENS4_13SM90_TMA_LOADENS11_INS12_ILi3ELi4ELi3EEES15_NSS_INS5_IJSB_S1L_EEENS5_IJS1L_SC_EEEEEEENS4_39AutoVectorizingCopyWithAssumedAlignmentILi128EEENS4_14SM90_TMA_STOREES23_S25_S25_EEEvvEEEEvNT_6ParamsE,"aw",@nobits
	.sectionflags	@""
	.align	16
	.zero		1024


//--------------------- .nv.shared.reserved.0     --------------------------
	.section	.nv.shared.reserved.0,"aw",@nobits
	.weak		__nv_reservedSMEM_offset_0_alias
	.size		__nv_reservedSMEM_offset_0_alias, 0, 64
	.other		__nv_reservedSMEM_offset_0_alias,@"STO_CUDA_RESERVED_SHARED STV_DEFAULT"
__nv_reservedSMEM_offset_0_alias:
	.zero		0
.nv.shared.reserved.0:
	.zero		64
	.weak		__nv_reservedSMEM_tcgen05_partition
	.type		__nv_reservedSMEM_tcgen05_partition,@object
	.size		__nv_reservedSMEM_tcgen05_partition,(.L_0 - __nv_reservedSMEM_tcgen05_partition)
__nv_reservedSMEM_tcgen05_partition:
	.zero		32
.L_0:


//--------------------- .nv.global                --------------------------
	.section	.nv.global,"aw",@nobits
.nv.global:
	.type		_ZN40_INTERNAL_8060c5d8_4_k_cu_e45ad37e_247144cute1_E,@object
	.size		_ZN40_INTERNAL_8060c5d8_4_k_cu_e45ad37e_247144cute1_E,(_ZN40_INTERNAL_8060c5d8_4_k_cu_e45ad37e_247144cuda3std3__45__cpo6cbeginE - _ZN40_INTERNAL_8060c5d8_4_k_cu_e45ad37e_247144cute1_E)
_ZN40_INTERNAL_8060c5d8_4_k_cu_e45ad37e_247144cute1_E:
	.zero		1
	.type		_ZN40_INTERNAL_8060c5d8_4_k_cu_e45ad37e_247144cuda3std3__45__cpo6cbeginE,@object
	.size		_ZN40_INTERNAL_8060c5d8_4_k_cu_e45ad37e_247144cuda3std3__45__cpo6cbeginE,(_ZN40_INTERNAL_8060c5d8_4_k_cu_e45ad37e_247144cuda3std3__48in_placeE - _ZN40_INTERNAL_8060c5d8_4_k_cu_e45ad37e_247144cuda3std3__45__cpo6cbeginE)
_ZN40_INTERNAL_8060c5d8_4_k_cu_e45ad37e_247144cuda3std3__45__cpo6cbeginE:
	.zero		1
	.type		_ZN40_INTERNAL_8060c5d8_4_k_cu_e45ad37e_247144cuda3std3__48in_placeE,@object
	.size		_ZN40_INTERNAL_8060c5d8_4_k_cu_e45ad37e_247144cuda3std3__48in_placeE,(_ZN40_INTERNAL_8060c5d8_4_k_cu_e45ad37e_247144cuda3std6ranges3__45__cpo9iter_moveE - _ZN40_INTERNAL_8060c5d8_4_k_cu_e45ad37e_247144cuda3std3__48in_placeE)
_ZN40_INTERNAL_8060c5d8_4_k_cu_e45ad37e_247144cuda3std3__48in_placeE:
	.zero		1
	.type		_ZN40_INTERNAL_8060c5d8_4_k_cu_e45ad37e_247144cuda3std6ranges3__45__cpo9iter_moveE,@object
	.size		_ZN40_INTERNAL_8060c5d8_4_k_cu_e45ad37e_247144cuda3std6ranges3__45__cpo9iter_moveE,(_ZN40_INTERNAL_8060c5d8_4_k_cu_e45ad37e_247144cuda3std3__45__cpo5beginE - _ZN40_INTERNAL_8060c5d8_4_k_cu_e45ad37e_247144cuda3std6ranges3__45__cpo9iter_moveE)
_ZN40_INTERNAL_8060c5d8_4_k_cu_e45ad37e_247144cuda3std6ranges3__45__cpo9iter_moveE:
	.zero		1
	.type		_ZN40_INTERNAL_8060c5d8_4_k_cu_e45ad37e_247144cuda3std3__45__cpo5beginE,@object
	.size		_ZN40_INTERNAL_8060c5d8_4_k_cu_e45ad37e_247144cuda3std3__45__cpo5beginE,(_ZN40_INTERNAL_8060c5d8_4_k_cu_e45ad37e_247144cuda3std3__442_GLOBAL__N__8060c5d8_4_k_cu_e45ad37e_247146ignoreE - _ZN40_INTERNAL_8060c5d8_4_k_cu_e45ad37e_247144cuda3std3__45__cpo5beginE)
_ZN40_INTERNAL_8060c5d8_4_k_cu_e45ad37e_247144cuda3std3__45__cpo5beginE:
	.zero		1
	.type		_ZN40_INTERNAL_8060c5d8_4_k_cu_e45ad37e_247144cuda3std3__442_GLOBAL__N__8060c5d8_4_k_cu_e45ad37e_247146ignoreE,@object
	.size		_ZN40_INTERNAL_8060c5d8_4_k_cu_e45ad37e_247144cuda3std3__442_GLOBAL__N__8060c5d8_4_k_cu_e45ad37e_247146ignoreE,(_ZN40_INTERNAL_8060c5d8_4_k_cu_e45ad37e_247144cute7productE - _ZN40_INTERNAL_8060c5d8_4_k_cu_e45ad37e_247144cuda3std3__442_GLOBAL__N__8060c5d8_4_k_cu_e45ad37e_247146ignoreE)
_ZN40_INTERNAL_8060c5d8_4_k_cu_e45ad37e_247144cuda3std3__442_GLOBAL__N__8060c5d8_4_k_cu_e45ad37e_247146ignoreE:
	.zero		1
	.type		_ZN40_INTERNAL_8060c5d8_4_k_cu_e45ad37e_247144cute7productE,@object
	.size		_ZN40_INTERNAL_8060c5d8_4_k_cu_e45ad37e_247144cute7productE,(_ZN40_INTERNAL_8060c5d8_4_k_cu_e45ad37e_247144cuda3std3__45__cpo3endE - _ZN40_INTERNAL_8060c5d8_4_k_cu_e45ad37e_247144cute7productE)
_ZN40_INTERNAL_8060c5d8_4_k_cu_e45ad37e_247144cute7productE:
	.zero		1
	.type		_ZN40_INTERNAL_8060c5d8_4_k_cu_e45ad37e_247144cuda3std3__45__cpo3endE,@object
	.size		_ZN40_INTERNAL_8060c5d8_4_k_cu_e45ad37e_247144cuda3std3__45__cpo3endE,(_ZN40_INTERNAL_8060c5d8_4_k_cu_e45ad37e_247144cuda3std3__419piecewise_constructE - _ZN40_INTERNAL_8060c5d8_4_k_cu_e45ad37e_247144cuda3std3__45__cpo3endE)
_ZN40_INTERNAL_8060c5d8_4_k_cu_e45ad37e_247144cuda3std3__45__cpo3endE:
	.zero		1
	.type		_ZN40_INTERNAL_8060c5d8_4_k_cu_e45ad37e_247144cuda3std3__419piecewise_constructE,@object
	.size		_ZN40_INTERNAL_8060c5d8_4_k_cu_e45ad37e_247144cuda3std3__419piecewise_constructE,(_ZN40_INTERNAL_8060c5d8_4_k_cu_e45ad37e_247144cuda3std3__45__cpo4cendE - _ZN40_INTERNAL_8060c5d8_4_k_cu_e45ad37e_247144cuda3std3__419piecewise_constructE)
_ZN40_INTERNAL_8060c5d8_4_k_cu_e45ad37e_247144cuda3std3__419piecewise_constructE:
	.zero		1
	.type		_ZN40_INTERNAL_8060c5d8_4_k_cu_e45ad37e_247144cuda3std3__45__cpo4cendE,@object
	.size		_ZN40_INTERNAL_8060c5d8_4_k_cu_e45ad37e_247144cuda3std3__45__cpo4cendE,(_ZN40_INTERNAL_8060c5d8_4_k_cu_e45ad37e_247144cuda3std6ranges3__45__cpo4swapE - _ZN40_INTERNAL_8060c5d8_4_k_cu_e45ad37e_247144cuda3std3__45__cpo4cendE)
_ZN40_INTERNAL_8060c5d8_4_k_cu_e45ad37e_247144cuda3std3__45__cpo4cendE:
	.zero		1
	.type		_ZN40_INTERNAL_8060c5d8_4_k_cu_e45ad37e_247144cuda3std6ranges3__45__cpo4swapE,@object
	.size		_ZN40_INTERNAL_8060c5d8_4_k_cu_e45ad37e_247144cuda3std6ranges3__45__cpo4swapE,(.L_10 - _ZN40_INTERNAL_8060c5d8_4_k_cu_e45ad37e_247144cuda3std6ranges3__45__cpo4swapE)
_ZN40_INTERNAL_8060c5d8_4_k_cu_e45ad37e_247144cuda3std6ranges3__45__cpo4swapE:
	.zero		1
.L_10:


//--------------------- .nv.constant0._ZN7cutlass13device_kernelINS_4gemm6kernel13GemmUniversalIN4cute5tupleIJiiiiEEENS1_10collective13CollectiveMmaINS1_35MainloopSm100TmaUmmaWarpSpecializedILi10ELi2ELi2ENS5_IJNS4_1CILi8EEENSA_ILi1EEESC_EEEEENS5_IJNSA_ILi256EEESF_NSA_ILi32EEEEEENS_10bfloat16_tENS5_IJlSC_lEEESI_SJ_NS4_8TiledMMAINS4_8MMA_AtomIJNS4_26SM100_MMA_F16BF16_2x1SM_SSISI_SI_fLi256ELi256ELNS4_4UMMA5MajorE0ELSO_0ELNSN_7ScaleInE0ELSP_0EEEEEENS4_6LayoutINS5_IJSC_SC_SC_EEENS5_IJNSA_ILi0EEESU_SU_EEEEENS5_IJNS4_10UnderscoreESX_SX_EEEEENS4_18SM100_TMA_2SM_LOADENS4_14ComposedLayoutINS4_7SwizzleILi2ELi4ELi3EEENS4_18smem_ptr_flag_bitsILi16EEENSS_INS5_IJSB_SG_EEENS5_IJSG_SC_EEEEEEEvNS4_8identityENS4_28SM100_TMA_2SM_LOAD_MULTICASTES19_vS1A_EENS_8epilogue10collective18CollectiveEpilogueINS1D_23Sm100TmaWarpSpecializedILi4ELi2ELi64ELb1ELb0EEEJNS5_IJNSA_ILi128EEESF_SG_EEENS5_IJNSS_IS1I_SC_EENSS_INSA_ILi64EEESC_EEEEESI_SJ_SI_SJ_NS1D_6fusion15FusionCallbacksIS1H_NS1O_17LinearCombinationISI_fSI_fLNS_15FloatRoundStyleE2EEES1J_S1N_JEEENS4_5SM1004TMEM4LOAD26SM100_TMEM_LOAD_32dp32b64xENS4_13SM90_TMA_LOADENS11_INS12_ILi3ELi4ELi3EEES15_NSS_INS5_IJSB_S1L_EEENS5_IJS1L_SC_EEEEEEENS4_39AutoVectorizingCopyWithAssumedAlignmentILi128EEENS4_14SM90_TMA_STOREES23_S25_S25_EEEvvEEEEvNT_6ParamsE --------------------------
	.section	.nv.constant0._ZN7cutlass13device_kernelINS_4gemm6kernel13GemmUniversalIN4cute5tupleIJiiiiEEENS1_10collective13CollectiveMmaINS1_35MainloopSm100TmaUmmaWarpSpecializedILi10ELi2ELi2ENS5_IJNS4_1CILi8EEENSA_ILi1EEESC_EEEEENS5_IJNSA_ILi256EEESF_NSA_ILi32EEEEEENS_10bfloat16_tENS5_IJlSC_lEEESI_SJ_NS4_8TiledMMAINS4_8MMA_AtomIJNS4_26SM100_MMA_F16BF16_2x1SM_SSISI_SI_fLi256ELi256ELNS4_4UMMA5MajorE0ELSO_0ELNSN_7ScaleInE0ELSP_0EEEEEENS4_6LayoutINS5_IJSC_SC_SC_EEENS5_IJNSA_ILi0EEESU_SU_EEEEENS5_IJNS4_10UnderscoreESX_SX_EEEEENS4_18SM100_TMA_2SM_LOADENS4_14ComposedLayoutINS4_7SwizzleILi2ELi4ELi3EEENS4_18smem_ptr_flag_bitsILi16EEENSS_INS5_IJSB_SG_EEENS5_IJSG_SC_EEEEEEEvNS4_8identityENS4_28SM100_TMA_2SM_LOAD_MULTICASTES19_vS1A_EENS_8epilogue10collective18CollectiveEpilogueINS1D_23Sm100TmaWarpSpecializedILi4ELi2ELi64ELb1ELb0EEEJNS5_IJNSA_ILi128EEESF_SG_EEENS5_IJNSS_IS1I_SC_EENSS_INSA_ILi64EEESC_EEEEESI_SJ_SI_SJ_NS1D_6fusion15FusionCallbacksIS1H_NS1O_17LinearCombinationISI_fSI_fLNS_15FloatRoundStyleE2EEES1J_S1N_JEEENS4_5SM1004TMEM4LOAD26SM100_TMEM_LOAD_32dp32b64xENS4_13SM90_TMA_LOADENS11_INS12_ILi3ELi4ELi3EEES15_NSS_INS5_IJSB_S1L_EEENS5_IJS1L_SC_EEEEEEENS4_39AutoVectorizingCopyWithAssumedAlignmentILi128EEENS4_14SM90_TMA_STOREES23_S25_S25_EEEvvEEEEvNT_6ParamsE,"a",@progbits
	.sectionflags	@""
	.align	4
.nv.constant0._ZN7cutlass13device_kernelINS_4gemm6kernel13GemmUniversalIN4cute5tupleIJiiiiEEENS1_10collective13CollectiveMmaINS1_35MainloopSm100TmaUmmaWarpSpecializedILi10ELi2ELi2ENS5_IJNS4_1CILi8EEENSA_ILi1EEESC_EEEEENS5_IJNSA_ILi256EEESF_NSA_ILi32EEEEEENS_10bfloat16_tENS5_IJlSC_lEEESI_SJ_NS4_8TiledMMAINS4_8MMA_AtomIJNS4_26SM100_MMA_F16BF16_2x1SM_SSISI_SI_fLi256ELi256ELNS4_4UMMA5MajorE0ELSO_0ELNSN_7ScaleInE0ELSP_0EEEEEENS4_6LayoutINS5_IJSC_SC_SC_EEENS5_IJNSA_ILi0EEESU_SU_EEEEENS5_IJNS4_10UnderscoreESX_SX_EEEEENS4_18SM100_TMA_2SM_LOADENS4_14ComposedLayoutINS4_7SwizzleILi2ELi4ELi3EEENS4_18smem_ptr_flag_bitsILi16EEENSS_INS5_IJSB_SG_EEENS5_IJSG_SC_EEEEEEEvNS4_8identityENS4_28SM100_TMA_2SM_LOAD_MULTICASTES19_vS1A_EENS_8epilogue10collective18CollectiveEpilogueINS1D_23Sm100TmaWarpSpecializedILi4ELi2ELi64ELb1ELb0EEEJNS5_IJNSA_ILi128EEESF_SG_EEENS5_IJNSS_IS1I_SC_EENSS_INSA_ILi64EEESC_EEEEESI_SJ_SI_SJ_NS1D_6fusion15FusionCallbacksIS1H_NS1O_17LinearCombinationISI_fSI_fLNS_15FloatRoundStyleE2EEES1J_S1N_JEEENS4_5SM1004TMEM4LOAD26SM100_TMEM_LOAD_32dp32b64xENS4_13SM90_TMA_LOADENS11_INS12_ILi3ELi4ELi3EEES15_NSS_INS5_IJSB_S1L_EEENS5_IJS1L_SC_EEEEEEENS4_39AutoVectorizingCopyWithAssumedAlignmentILi128EEENS4_14SM90_TMA_STOREES23_S25_S25_EEEvvEEEEvNT_6ParamsE:
	.zero		2944


//--------------------- SYMBOLS --------------------------

	.type		.nv.reservedSmem.offset0,@object
	.size		.nv.reservedSmem.offset0,0x4
	.type		.nv.reservedSmem.cap,@object
	.size		.nv.reservedSmem.cap,0x4
	.type		__assertfail,@function
